//
// Generated by NVIDIA NVVM Compiler
//
// Compiler Build ID: CL-36424714
// Cuda compilation tools, release 13.0, V13.0.88
// Based on NVVM 20.0.0
//

.version 9.0
.target sm_100
.address_size 64

	// .globl	_Z21matmul_shmem_2_kernelILi64ELi2EffEvPKT1_S2_PS0_i
// _ZZ21matmul_shmem_2_kernelILi64ELi2EffEvPKT1_S2_PS0_iE12shmem_tile_a has been demoted
// _ZZ21matmul_shmem_2_kernelILi64ELi2EffEvPKT1_S2_PS0_iE12shmem_tile_b has been demoted
.extern .shared .align 16 .b8 shmem[];

.visible .entry _Z21matmul_shmem_2_kernelILi64ELi2EffEvPKT1_S2_PS0_i(
	.param .u64 .ptr .align 1 _Z21matmul_shmem_2_kernelILi64ELi2EffEvPKT1_S2_PS0_i_param_0,
	.param .u64 .ptr .align 1 _Z21matmul_shmem_2_kernelILi64ELi2EffEvPKT1_S2_PS0_i_param_1,
	.param .u64 .ptr .align 1 _Z21matmul_shmem_2_kernelILi64ELi2EffEvPKT1_S2_PS0_i_param_2,
	.param .u32 _Z21matmul_shmem_2_kernelILi64ELi2EffEvPKT1_S2_PS0_i_param_3
)
{
	.reg .pred 	%p<3>;
	.reg .b32 	%r<429>;
	.reg .b32 	%f<4355>;
	.reg .b64 	%rd<202>;
	// demoted variable
	.shared .align 4 .b8 _ZZ21matmul_shmem_2_kernelILi64ELi2EffEvPKT1_S2_PS0_iE12shmem_tile_a[16384];
	// demoted variable
	.shared .align 4 .b8 _ZZ21matmul_shmem_2_kernelILi64ELi2EffEvPKT1_S2_PS0_iE12shmem_tile_b[16640];
	ld.param.u32 	%r197, [_Z21matmul_shmem_2_kernelILi64ELi2EffEvPKT1_S2_PS0_i_param_3];
	mov.u32 	%r198, %ctaid.y;
	shl.b32 	%r1, %r198, 6;
	mov.u32 	%r199, %ctaid.x;
	shl.b32 	%r2, %r199, 6;
	setp.lt.s32 	%p1, %r197, 1;
	mov.f32 	%f4323, 0f00000000;
	mov.f32 	%f4324, %f4323;
	mov.f32 	%f4325, %f4323;
	mov.f32 	%f4326, %f4323;
	mov.f32 	%f4327, %f4323;
	mov.f32 	%f4328, %f4323;
	mov.f32 	%f4329, %f4323;
	mov.f32 	%f4330, %f4323;
	mov.f32 	%f4331, %f4323;
	mov.f32 	%f4332, %f4323;
	mov.f32 	%f4333, %f4323;
	mov.f32 	%f4334, %f4323;
	mov.f32 	%f4335, %f4323;
	mov.f32 	%f4336, %f4323;
	mov.f32 	%f4337, %f4323;
	mov.f32 	%f4338, %f4323;
	mov.f32 	%f4339, %f4323;
	mov.f32 	%f4340, %f4323;
	mov.f32 	%f4341, %f4323;
	mov.f32 	%f4342, %f4323;
	mov.f32 	%f4343, %f4323;
	mov.f32 	%f4344, %f4323;
	mov.f32 	%f4345, %f4323;
	mov.f32 	%f4346, %f4323;
	mov.f32 	%f4347, %f4323;
	mov.f32 	%f4348, %f4323;
	mov.f32 	%f4349, %f4323;
	mov.f32 	%f4350, %f4323;
	mov.f32 	%f4351, %f4323;
	mov.f32 	%f4352, %f4323;
	mov.f32 	%f4353, %f4323;
	mov.f32 	%f4354, %f4323;
	@%p1 bra 	$L__BB0_3;
	ld.param.u32 	%r361, [_Z21matmul_shmem_2_kernelILi64ELi2EffEvPKT1_S2_PS0_i_param_3];
	mov.u32 	%r201, %tid.x;
	mov.u32 	%r202, %tid.y;
	mul.lo.s32 	%r203, %r202, %r361;
	shl.b32 	%r204, %r361, 1;
	add.s32 	%r205, %r203, %r204;
	shl.b32 	%r206, %r361, 2;
	add.s32 	%r207, %r206, %r203;
	add.s32 	%r208, %r207, %r204;
	shl.b32 	%r209, %r361, 3;
	add.s32 	%r210, %r209, %r203;
	add.s32 	%r211, %r210, %r204;
	add.s32 	%r212, %r206, %r210;
	add.s32 	%r213, %r212, %r204;
	shl.b32 	%r214, %r361, 4;
	add.s32 	%r215, %r214, %r203;
	add.s32 	%r216, %r215, %r204;
	add.s32 	%r217, %r206, %r215;
	add.s32 	%r218, %r217, %r204;
	add.s32 	%r219, %r209, %r215;
	add.s32 	%r220, %r219, %r204;
	add.s32 	%r221, %r206, %r219;
	add.s32 	%r222, %r221, %r204;
	shl.b32 	%r223, %r361, 5;
	add.s32 	%r224, %r223, %r203;
	add.s32 	%r225, %r224, %r204;
	add.s32 	%r226, %r206, %r224;
	add.s32 	%r227, %r226, %r204;
	add.s32 	%r228, %r209, %r224;
	add.s32 	%r229, %r228, %r204;
	add.s32 	%r230, %r206, %r228;
	add.s32 	%r231, %r230, %r204;
	add.s32 	%r232, %r214, %r224;
	add.s32 	%r233, %r232, %r204;
	add.s32 	%r234, %r206, %r232;
	add.s32 	%r235, %r234, %r204;
	add.s32 	%r236, %r209, %r232;
	add.s32 	%r237, %r236, %r204;
	add.s32 	%r238, %r206, %r236;
	add.s32 	%r239, %r238, %r204;
	add.s32 	%r240, %r202, %r1;
	add.s32 	%r241, %r240, 62;
	mad.lo.s32 	%r427, %r361, %r241, %r201;
	add.s32 	%r242, %r240, 60;
	mad.lo.s32 	%r426, %r361, %r242, %r201;
	add.s32 	%r243, %r240, 58;
	mad.lo.s32 	%r425, %r361, %r243, %r201;
	add.s32 	%r244, %r240, 56;
	mad.lo.s32 	%r424, %r361, %r244, %r201;
	add.s32 	%r245, %r240, 54;
	mad.lo.s32 	%r423, %r361, %r245, %r201;
	add.s32 	%r246, %r240, 52;
	mad.lo.s32 	%r422, %r361, %r246, %r201;
	add.s32 	%r247, %r240, 50;
	mad.lo.s32 	%r421, %r361, %r247, %r201;
	add.s32 	%r248, %r240, 48;
	mad.lo.s32 	%r420, %r361, %r248, %r201;
	add.s32 	%r249, %r240, 46;
	mad.lo.s32 	%r419, %r361, %r249, %r201;
	add.s32 	%r250, %r240, 44;
	mad.lo.s32 	%r418, %r361, %r250, %r201;
	add.s32 	%r251, %r240, 42;
	mad.lo.s32 	%r417, %r361, %r251, %r201;
	add.s32 	%r252, %r240, 40;
	mad.lo.s32 	%r416, %r361, %r252, %r201;
	add.s32 	%r253, %r240, 38;
	mad.lo.s32 	%r415, %r361, %r253, %r201;
	add.s32 	%r254, %r240, 36;
	mad.lo.s32 	%r414, %r361, %r254, %r201;
	add.s32 	%r255, %r240, 34;
	mad.lo.s32 	%r413, %r361, %r255, %r201;
	add.s32 	%r256, %r240, 32;
	mad.lo.s32 	%r412, %r361, %r256, %r201;
	add.s32 	%r257, %r240, 30;
	mad.lo.s32 	%r411, %r361, %r257, %r201;
	add.s32 	%r258, %r240, 28;
	mad.lo.s32 	%r410, %r361, %r258, %r201;
	add.s32 	%r259, %r240, 26;
	mad.lo.s32 	%r409, %r361, %r259, %r201;
	add.s32 	%r260, %r240, 24;
	mad.lo.s32 	%r408, %r361, %r260, %r201;
	add.s32 	%r261, %r240, 22;
	mad.lo.s32 	%r407, %r361, %r261, %r201;
	add.s32 	%r262, %r240, 20;
	mad.lo.s32 	%r406, %r361, %r262, %r201;
	add.s32 	%r263, %r240, 18;
	mad.lo.s32 	%r405, %r361, %r263, %r201;
	add.s32 	%r264, %r240, 16;
	mad.lo.s32 	%r404, %r361, %r264, %r201;
	add.s32 	%r265, %r240, 14;
	mad.lo.s32 	%r403, %r361, %r265, %r201;
	add.s32 	%r266, %r240, 12;
	mad.lo.s32 	%r402, %r361, %r266, %r201;
	add.s32 	%r267, %r240, 10;
	mad.lo.s32 	%r401, %r361, %r267, %r201;
	add.s32 	%r268, %r240, 8;
	mad.lo.s32 	%r400, %r361, %r268, %r201;
	add.s32 	%r269, %r240, 6;
	mad.lo.s32 	%r399, %r361, %r269, %r201;
	add.s32 	%r270, %r240, 4;
	mad.lo.s32 	%r398, %r361, %r270, %r201;
	add.s32 	%r271, %r240, 2;
	mad.lo.s32 	%r397, %r361, %r271, %r201;
	mad.lo.s32 	%r396, %r361, %r240, %r201;
	add.s32 	%r272, %r201, %r239;
	add.s32 	%r395, %r272, %r2;
	add.s32 	%r273, %r201, %r238;
	add.s32 	%r394, %r273, %r2;
	add.s32 	%r274, %r201, %r237;
	add.s32 	%r393, %r274, %r2;
	add.s32 	%r275, %r201, %r236;
	add.s32 	%r392, %r275, %r2;
	add.s32 	%r276, %r201, %r235;
	add.s32 	%r391, %r276, %r2;
	add.s32 	%r277, %r201, %r234;
	add.s32 	%r390, %r277, %r2;
	add.s32 	%r278, %r201, %r233;
	add.s32 	%r389, %r278, %r2;
	add.s32 	%r279, %r201, %r232;
	add.s32 	%r388, %r279, %r2;
	add.s32 	%r280, %r201, %r231;
	add.s32 	%r387, %r280, %r2;
	add.s32 	%r281, %r201, %r230;
	add.s32 	%r386, %r281, %r2;
	add.s32 	%r282, %r201, %r229;
	add.s32 	%r385, %r282, %r2;
	add.s32 	%r283, %r201, %r228;
	add.s32 	%r384, %r283, %r2;
	add.s32 	%r284, %r201, %r227;
	add.s32 	%r383, %r284, %r2;
	add.s32 	%r285, %r201, %r226;
	add.s32 	%r382, %r285, %r2;
	add.s32 	%r286, %r201, %r225;
	add.s32 	%r381, %r286, %r2;
	add.s32 	%r287, %r201, %r224;
	add.s32 	%r380, %r287, %r2;
	add.s32 	%r288, %r201, %r222;
	add.s32 	%r379, %r288, %r2;
	add.s32 	%r289, %r201, %r221;
	add.s32 	%r378, %r289, %r2;
	add.s32 	%r290, %r201, %r220;
	add.s32 	%r377, %r290, %r2;
	add.s32 	%r291, %r201, %r219;
	add.s32 	%r376, %r291, %r2;
	add.s32 	%r292, %r201, %r218;
	add.s32 	%r375, %r292, %r2;
	add.s32 	%r293, %r201, %r217;
	add.s32 	%r374, %r293, %r2;
	add.s32 	%r294, %r201, %r216;
	add.s32 	%r373, %r294, %r2;
	add.s32 	%r295, %r201, %r215;
	add.s32 	%r372, %r295, %r2;
	add.s32 	%r296, %r201, %r213;
	add.s32 	%r371, %r296, %r2;
	add.s32 	%r297, %r201, %r212;
	add.s32 	%r370, %r297, %r2;
	add.s32 	%r298, %r201, %r211;
	add.s32 	%r369, %r298, %r2;
	add.s32 	%r299, %r201, %r210;
	add.s32 	%r368, %r299, %r2;
	add.s32 	%r300, %r201, %r208;
	add.s32 	%r367, %r300, %r2;
	add.s32 	%r301, %r201, %r207;
	add.s32 	%r366, %r301, %r2;
	add.s32 	%r302, %r201, %r205;
	add.s32 	%r365, %r302, %r2;
	add.s32 	%r303, %r201, %r203;
	add.s32 	%r364, %r303, %r2;
	mov.b32 	%r428, 0;
	mov.f32 	%f4323, 0f00000000;
$L__BB0_2:
	ld.param.u32 	%r362, [_Z21matmul_shmem_2_kernelILi64ELi2EffEvPKT1_S2_PS0_i_param_3];
	ld.param.u64 	%rd200, [_Z21matmul_shmem_2_kernelILi64ELi2EffEvPKT1_S2_PS0_i_param_1];
	ld.param.u64 	%rd199, [_Z21matmul_shmem_2_kernelILi64ELi2EffEvPKT1_S2_PS0_i_param_0];
	mul.wide.s32 	%rd4, %r427, 4;
	cvta.to.global.u64 	%rd5, %rd199;
	add.s64 	%rd6, %rd5, %rd4;
	mul.wide.s32 	%rd7, %r426, 4;
	add.s64 	%rd8, %rd5, %rd7;
	mul.wide.s32 	%rd9, %r425, 4;
	add.s64 	%rd10, %rd5, %rd9;
	mul.wide.s32 	%rd11, %r424, 4;
	add.s64 	%rd12, %rd5, %rd11;
	mul.wide.s32 	%rd13, %r423, 4;
	add.s64 	%rd14, %rd5, %rd13;
	mul.wide.s32 	%rd15, %r422, 4;
	add.s64 	%rd16, %rd5, %rd15;
	mul.wide.s32 	%rd17, %r421, 4;
	add.s64 	%rd18, %rd5, %rd17;
	mul.wide.s32 	%rd19, %r420, 4;
	add.s64 	%rd20, %rd5, %rd19;
	mul.wide.s32 	%rd21, %r419, 4;
	add.s64 	%rd22, %rd5, %rd21;
	mul.wide.s32 	%rd23, %r418, 4;
	add.s64 	%rd24, %rd5, %rd23;
	mul.wide.s32 	%rd25, %r417, 4;
	add.s64 	%rd26, %rd5, %rd25;
	mul.wide.s32 	%rd27, %r416, 4;
	add.s64 	%rd28, %rd5, %rd27;
	mul.wide.s32 	%rd29, %r415, 4;
	add.s64 	%rd30, %rd5, %rd29;
	mul.wide.s32 	%rd31, %r414, 4;
	add.s64 	%rd32, %rd5, %rd31;
	mul.wide.s32 	%rd33, %r413, 4;
	add.s64 	%rd34, %rd5, %rd33;
	mul.wide.s32 	%rd35, %r412, 4;
	add.s64 	%rd36, %rd5, %rd35;
	mul.wide.s32 	%rd37, %r411, 4;
	add.s64 	%rd38, %rd5, %rd37;
	mul.wide.s32 	%rd39, %r410, 4;
	add.s64 	%rd40, %rd5, %rd39;
	mul.wide.s32 	%rd41, %r409, 4;
	add.s64 	%rd42, %rd5, %rd41;
	mul.wide.s32 	%rd43, %r408, 4;
	add.s64 	%rd44, %rd5, %rd43;
	mul.wide.s32 	%rd45, %r407, 4;
	add.s64 	%rd46, %rd5, %rd45;
	mul.wide.s32 	%rd47, %r406, 4;
	add.s64 	%rd48, %rd5, %rd47;
	mul.wide.s32 	%rd49, %r405, 4;
	add.s64 	%rd50, %rd5, %rd49;
	mul.wide.s32 	%rd51, %r404, 4;
	add.s64 	%rd52, %rd5, %rd51;
	mul.wide.s32 	%rd53, %r403, 4;
	add.s64 	%rd54, %rd5, %rd53;
	mul.wide.s32 	%rd55, %r402, 4;
	add.s64 	%rd56, %rd5, %rd55;
	mul.wide.s32 	%rd57, %r401, 4;
	add.s64 	%rd58, %rd5, %rd57;
	mul.wide.s32 	%rd59, %r400, 4;
	add.s64 	%rd60, %rd5, %rd59;
	mul.wide.s32 	%rd61, %r399, 4;
	add.s64 	%rd62, %rd5, %rd61;
	mul.wide.s32 	%rd63, %r398, 4;
	add.s64 	%rd64, %rd5, %rd63;
	mul.wide.s32 	%rd65, %r397, 4;
	add.s64 	%rd66, %rd5, %rd65;
	mul.wide.s32 	%rd67, %r396, 4;
	add.s64 	%rd68, %rd5, %rd67;
	mul.wide.s32 	%rd69, %r395, 4;
	cvta.to.global.u64 	%rd70, %rd200;
	add.s64 	%rd71, %rd70, %rd69;
	mul.wide.s32 	%rd72, %r394, 4;
	add.s64 	%rd73, %rd70, %rd72;
	mul.wide.s32 	%rd74, %r393, 4;
	add.s64 	%rd75, %rd70, %rd74;
	mul.wide.s32 	%rd76, %r392, 4;
	add.s64 	%rd77, %rd70, %rd76;
	mul.wide.s32 	%rd78, %r391, 4;
	add.s64 	%rd79, %rd70, %rd78;
	mul.wide.s32 	%rd80, %r390, 4;
	add.s64 	%rd81, %rd70, %rd80;
	mul.wide.s32 	%rd82, %r389, 4;
	add.s64 	%rd83, %rd70, %rd82;
	mul.wide.s32 	%rd84, %r388, 4;
	add.s64 	%rd85, %rd70, %rd84;
	mul.wide.s32 	%rd86, %r387, 4;
	add.s64 	%rd87, %rd70, %rd86;
	mul.wide.s32 	%rd88, %r386, 4;
	add.s64 	%rd89, %rd70, %rd88;
	mul.wide.s32 	%rd90, %r385, 4;
	add.s64 	%rd91, %rd70, %rd90;
	mul.wide.s32 	%rd92, %r384, 4;
	add.s64 	%rd93, %rd70, %rd92;
	mul.wide.s32 	%rd94, %r383, 4;
	add.s64 	%rd95, %rd70, %rd94;
	mul.wide.s32 	%rd96, %r382, 4;
	add.s64 	%rd97, %rd70, %rd96;
	mul.wide.s32 	%rd98, %r381, 4;
	add.s64 	%rd99, %rd70, %rd98;
	mul.wide.s32 	%rd100, %r380, 4;
	add.s64 	%rd101, %rd70, %rd100;
	mul.wide.s32 	%rd102, %r379, 4;
	add.s64 	%rd103, %rd70, %rd102;
	mul.wide.s32 	%rd104, %r378, 4;
	add.s64 	%rd105, %rd70, %rd104;
	mul.wide.s32 	%rd106, %r377, 4;
	add.s64 	%rd107, %rd70, %rd106;
	mul.wide.s32 	%rd108, %r376, 4;
	add.s64 	%rd109, %rd70, %rd108;
	mul.wide.s32 	%rd110, %r375, 4;
	add.s64 	%rd111, %rd70, %rd110;
	mul.wide.s32 	%rd112, %r374, 4;
	add.s64 	%rd113, %rd70, %rd112;
	mul.wide.s32 	%rd114, %r373, 4;
	add.s64 	%rd115, %rd70, %rd114;
	mul.wide.s32 	%rd116, %r372, 4;
	add.s64 	%rd117, %rd70, %rd116;
	mul.wide.s32 	%rd118, %r371, 4;
	add.s64 	%rd119, %rd70, %rd118;
	mul.wide.s32 	%rd120, %r370, 4;
	add.s64 	%rd121, %rd70, %rd120;
	mul.wide.s32 	%rd122, %r369, 4;
	add.s64 	%rd123, %rd70, %rd122;
	mul.wide.s32 	%rd124, %r368, 4;
	add.s64 	%rd125, %rd70, %rd124;
	mul.wide.s32 	%rd126, %r367, 4;
	add.s64 	%rd127, %rd70, %rd126;
	mul.wide.s32 	%rd128, %r366, 4;
	add.s64 	%rd129, %rd70, %rd128;
	mul.wide.s32 	%rd130, %r365, 4;
	add.s64 	%rd131, %rd70, %rd130;
	mul.wide.s32 	%rd132, %r364, 4;
	add.s64 	%rd133, %rd70, %rd132;
	ld.global.f32 	%f99, [%rd68];
	mov.u32 	%r304, %tid.x;
	shl.b32 	%r305, %r304, 2;
	mov.u32 	%r306, _ZZ21matmul_shmem_2_kernelILi64ELi2EffEvPKT1_S2_PS0_iE12shmem_tile_a;
	mov.u32 	%r307, %tid.y;
	shl.b32 	%r308, %r307, 8;
	add.s32 	%r309, %r306, %r308;
	add.s32 	%r310, %r309, %r305;
	st.shared.f32 	[%r310], %f99;
	ld.global.f32 	%f100, [%rd133];
	mov.u32 	%r311, _ZZ21matmul_shmem_2_kernelILi64ELi2EffEvPKT1_S2_PS0_iE12shmem_tile_b;
	mad.lo.s32 	%r312, %r304, 260, %r311;
	shl.b32 	%r313, %r307, 2;
	add.s32 	%r314, %r312, %r313;
	st.shared.f32 	[%r314], %f100;
	ld.global.f32 	%f101, [%rd66];
	st.shared.f32 	[%r310+512], %f101;
	ld.global.f32 	%f102, [%rd131];
	st.shared.f32 	[%r314+8], %f102;
	ld.global.f32 	%f103, [%rd64];
	st.shared.f32 	[%r310+1024], %f103;
	ld.global.f32 	%f104, [%rd129];
	st.shared.f32 	[%r314+16], %f104;
	ld.global.f32 	%f105, [%rd62];
	st.shared.f32 	[%r310+1536], %f105;
	ld.global.f32 	%f106, [%rd127];
	st.shared.f32 	[%r314+24], %f106;
	ld.global.f32 	%f107, [%rd60];
	st.shared.f32 	[%r310+2048], %f107;
	ld.global.f32 	%f108, [%rd125];
	st.shared.f32 	[%r314+32], %f108;
	ld.global.f32 	%f109, [%rd58];
	st.shared.f32 	[%r310+2560], %f109;
	ld.global.f32 	%f110, [%rd123];
	st.shared.f32 	[%r314+40], %f110;
	ld.global.f32 	%f111, [%rd56];
	st.shared.f32 	[%r310+3072], %f111;
	ld.global.f32 	%f112, [%rd121];
	st.shared.f32 	[%r314+48], %f112;
	ld.global.f32 	%f113, [%rd54];
	st.shared.f32 	[%r310+3584], %f113;
	ld.global.f32 	%f114, [%rd119];
	st.shared.f32 	[%r314+56], %f114;
	ld.global.f32 	%f115, [%rd52];
	st.shared.f32 	[%r310+4096], %f115;
	ld.global.f32 	%f116, [%rd117];
	st.shared.f32 	[%r314+64], %f116;
	ld.global.f32 	%f117, [%rd50];
	st.shared.f32 	[%r310+4608], %f117;
	ld.global.f32 	%f118, [%rd115];
	st.shared.f32 	[%r314+72], %f118;
	ld.global.f32 	%f119, [%rd48];
	st.shared.f32 	[%r310+5120], %f119;
	ld.global.f32 	%f120, [%rd113];
	st.shared.f32 	[%r314+80], %f120;
	ld.global.f32 	%f121, [%rd46];
	st.shared.f32 	[%r310+5632], %f121;
	ld.global.f32 	%f122, [%rd111];
	st.shared.f32 	[%r314+88], %f122;
	ld.global.f32 	%f123, [%rd44];
	st.shared.f32 	[%r310+6144], %f123;
	ld.global.f32 	%f124, [%rd109];
	st.shared.f32 	[%r314+96], %f124;
	ld.global.f32 	%f125, [%rd42];
	st.shared.f32 	[%r310+6656], %f125;
	ld.global.f32 	%f126, [%rd107];
	st.shared.f32 	[%r314+104], %f126;
	ld.global.f32 	%f127, [%rd40];
	st.shared.f32 	[%r310+7168], %f127;
	ld.global.f32 	%f128, [%rd105];
	st.shared.f32 	[%r314+112], %f128;
	ld.global.f32 	%f129, [%rd38];
	st.shared.f32 	[%r310+7680], %f129;
	ld.global.f32 	%f130, [%rd103];
	st.shared.f32 	[%r314+120], %f130;
	ld.global.f32 	%f131, [%rd36];
	st.shared.f32 	[%r310+8192], %f131;
	ld.global.f32 	%f132, [%rd101];
	st.shared.f32 	[%r314+128], %f132;
	ld.global.f32 	%f133, [%rd34];
	st.shared.f32 	[%r310+8704], %f133;
	ld.global.f32 	%f134, [%rd99];
	st.shared.f32 	[%r314+136], %f134;
	ld.global.f32 	%f135, [%rd32];
	st.shared.f32 	[%r310+9216], %f135;
	ld.global.f32 	%f136, [%rd97];
	st.shared.f32 	[%r314+144], %f136;
	ld.global.f32 	%f137, [%rd30];
	st.shared.f32 	[%r310+9728], %f137;
	ld.global.f32 	%f138, [%rd95];
	st.shared.f32 	[%r314+152], %f138;
	ld.global.f32 	%f139, [%rd28];
	st.shared.f32 	[%r310+10240], %f139;
	ld.global.f32 	%f140, [%rd93];
	st.shared.f32 	[%r314+160], %f140;
	ld.global.f32 	%f141, [%rd26];
	st.shared.f32 	[%r310+10752], %f141;
	ld.global.f32 	%f142, [%rd91];
	st.shared.f32 	[%r314+168], %f142;
	ld.global.f32 	%f143, [%rd24];
	st.shared.f32 	[%r310+11264], %f143;
	ld.global.f32 	%f144, [%rd89];
	st.shared.f32 	[%r314+176], %f144;
	ld.global.f32 	%f145, [%rd22];
	st.shared.f32 	[%r310+11776], %f145;
	ld.global.f32 	%f146, [%rd87];
	st.shared.f32 	[%r314+184], %f146;
	ld.global.f32 	%f147, [%rd20];
	st.shared.f32 	[%r310+12288], %f147;
	ld.global.f32 	%f148, [%rd85];
	st.shared.f32 	[%r314+192], %f148;
	ld.global.f32 	%f149, [%rd18];
	st.shared.f32 	[%r310+12800], %f149;
	ld.global.f32 	%f150, [%rd83];
	st.shared.f32 	[%r314+200], %f150;
	ld.global.f32 	%f151, [%rd16];
	st.shared.f32 	[%r310+13312], %f151;
	ld.global.f32 	%f152, [%rd81];
	st.shared.f32 	[%r314+208], %f152;
	ld.global.f32 	%f153, [%rd14];
	st.shared.f32 	[%r310+13824], %f153;
	ld.global.f32 	%f154, [%rd79];
	st.shared.f32 	[%r314+216], %f154;
	ld.global.f32 	%f155, [%rd12];
	st.shared.f32 	[%r310+14336], %f155;
	ld.global.f32 	%f156, [%rd77];
	st.shared.f32 	[%r314+224], %f156;
	ld.global.f32 	%f157, [%rd10];
	st.shared.f32 	[%r310+14848], %f157;
	ld.global.f32 	%f158, [%rd75];
	st.shared.f32 	[%r314+232], %f158;
	ld.global.f32 	%f159, [%rd8];
	st.shared.f32 	[%r310+15360], %f159;
	ld.global.f32 	%f160, [%rd73];
	st.shared.f32 	[%r314+240], %f160;
	ld.global.f32 	%f161, [%rd6];
	st.shared.f32 	[%r310+15872], %f161;
	ld.global.f32 	%f162, [%rd71];
	st.shared.f32 	[%r314+248], %f162;
	bar.sync 	0;
	ld.shared.f32 	%f163, [%r309];
	ld.shared.f32 	%f164, [%r312];
	fma.rn.f32 	%f165, %f163, %f164, %f4354;
	ld.shared.f32 	%f166, [%r309+4];
	ld.shared.f32 	%f167, [%r312+4];
	fma.rn.f32 	%f168, %f166, %f167, %f165;
	ld.shared.f32 	%f169, [%r309+8];
	ld.shared.f32 	%f170, [%r312+8];
	fma.rn.f32 	%f171, %f169, %f170, %f168;
	ld.shared.f32 	%f172, [%r309+12];
	ld.shared.f32 	%f173, [%r312+12];
	fma.rn.f32 	%f174, %f172, %f173, %f171;
	ld.shared.f32 	%f175, [%r309+16];
	ld.shared.f32 	%f176, [%r312+16];
	fma.rn.f32 	%f177, %f175, %f176, %f174;
	ld.shared.f32 	%f178, [%r309+20];
	ld.shared.f32 	%f179, [%r312+20];
	fma.rn.f32 	%f180, %f178, %f179, %f177;
	ld.shared.f32 	%f181, [%r309+24];
	ld.shared.f32 	%f182, [%r312+24];
	fma.rn.f32 	%f183, %f181, %f182, %f180;
	ld.shared.f32 	%f184, [%r309+28];
	ld.shared.f32 	%f185, [%r312+28];
	fma.rn.f32 	%f186, %f184, %f185, %f183;
	ld.shared.f32 	%f187, [%r309+32];
	ld.shared.f32 	%f188, [%r312+32];
	fma.rn.f32 	%f189, %f187, %f188, %f186;
	ld.shared.f32 	%f190, [%r309+36];
	ld.shared.f32 	%f191, [%r312+36];
	fma.rn.f32 	%f192, %f190, %f191, %f189;
	ld.shared.f32 	%f193, [%r309+40];
	ld.shared.f32 	%f194, [%r312+40];
	fma.rn.f32 	%f195, %f193, %f194, %f192;
	ld.shared.f32 	%f196, [%r309+44];
	ld.shared.f32 	%f197, [%r312+44];
	fma.rn.f32 	%f198, %f196, %f197, %f195;
	ld.shared.f32 	%f199, [%r309+48];
	ld.shared.f32 	%f200, [%r312+48];
	fma.rn.f32 	%f201, %f199, %f200, %f198;
	ld.shared.f32 	%f202, [%r309+52];
	ld.shared.f32 	%f203, [%r312+52];
	fma.rn.f32 	%f204, %f202, %f203, %f201;
	ld.shared.f32 	%f205, [%r309+56];
	ld.shared.f32 	%f206, [%r312+56];
	fma.rn.f32 	%f207, %f205, %f206, %f204;
	ld.shared.f32 	%f208, [%r309+60];
	ld.shared.f32 	%f209, [%r312+60];
	fma.rn.f32 	%f210, %f208, %f209, %f207;
	ld.shared.f32 	%f211, [%r309+64];
	ld.shared.f32 	%f212, [%r312+64];
	fma.rn.f32 	%f213, %f211, %f212, %f210;
	ld.shared.f32 	%f214, [%r309+68];
	ld.shared.f32 	%f215, [%r312+68];
	fma.rn.f32 	%f216, %f214, %f215, %f213;
	ld.shared.f32 	%f217, [%r309+72];
	ld.shared.f32 	%f218, [%r312+72];
	fma.rn.f32 	%f219, %f217, %f218, %f216;
	ld.shared.f32 	%f220, [%r309+76];
	ld.shared.f32 	%f221, [%r312+76];
	fma.rn.f32 	%f222, %f220, %f221, %f219;
	ld.shared.f32 	%f223, [%r309+80];
	ld.shared.f32 	%f224, [%r312+80];
	fma.rn.f32 	%f225, %f223, %f224, %f222;
	ld.shared.f32 	%f226, [%r309+84];
	ld.shared.f32 	%f227, [%r312+84];
	fma.rn.f32 	%f228, %f226, %f227, %f225;
	ld.shared.f32 	%f229, [%r309+88];
	ld.shared.f32 	%f230, [%r312+88];
	fma.rn.f32 	%f231, %f229, %f230, %f228;
	ld.shared.f32 	%f232, [%r309+92];
	ld.shared.f32 	%f233, [%r312+92];
	fma.rn.f32 	%f234, %f232, %f233, %f231;
	ld.shared.f32 	%f235, [%r309+96];
	ld.shared.f32 	%f236, [%r312+96];
	fma.rn.f32 	%f237, %f235, %f236, %f234;
	ld.shared.f32 	%f238, [%r309+100];
	ld.shared.f32 	%f239, [%r312+100];
	fma.rn.f32 	%f240, %f238, %f239, %f237;
	ld.shared.f32 	%f241, [%r309+104];
	ld.shared.f32 	%f242, [%r312+104];
	fma.rn.f32 	%f243, %f241, %f242, %f240;
	ld.shared.f32 	%f244, [%r309+108];
	ld.shared.f32 	%f245, [%r312+108];
	fma.rn.f32 	%f246, %f244, %f245, %f243;
	ld.shared.f32 	%f247, [%r309+112];
	ld.shared.f32 	%f248, [%r312+112];
	fma.rn.f32 	%f249, %f247, %f248, %f246;
	ld.shared.f32 	%f250, [%r309+116];
	ld.shared.f32 	%f251, [%r312+116];
	fma.rn.f32 	%f252, %f250, %f251, %f249;
	ld.shared.f32 	%f253, [%r309+120];
	ld.shared.f32 	%f254, [%r312+120];
	fma.rn.f32 	%f255, %f253, %f254, %f252;
	ld.shared.f32 	%f256, [%r309+124];
	ld.shared.f32 	%f257, [%r312+124];
	fma.rn.f32 	%f258, %f256, %f257, %f255;
	ld.shared.f32 	%f259, [%r309+128];
	ld.shared.f32 	%f260, [%r312+128];
	fma.rn.f32 	%f261, %f259, %f260, %f258;
	ld.shared.f32 	%f262, [%r309+132];
	ld.shared.f32 	%f263, [%r312+132];
	fma.rn.f32 	%f264, %f262, %f263, %f261;
	ld.shared.f32 	%f265, [%r309+136];
	ld.shared.f32 	%f266, [%r312+136];
	fma.rn.f32 	%f267, %f265, %f266, %f264;
	ld.shared.f32 	%f268, [%r309+140];
	ld.shared.f32 	%f269, [%r312+140];
	fma.rn.f32 	%f270, %f268, %f269, %f267;
	ld.shared.f32 	%f271, [%r309+144];
	ld.shared.f32 	%f272, [%r312+144];
	fma.rn.f32 	%f273, %f271, %f272, %f270;
	ld.shared.f32 	%f274, [%r309+148];
	ld.shared.f32 	%f275, [%r312+148];
	fma.rn.f32 	%f276, %f274, %f275, %f273;
	ld.shared.f32 	%f277, [%r309+152];
	ld.shared.f32 	%f278, [%r312+152];
	fma.rn.f32 	%f279, %f277, %f278, %f276;
	ld.shared.f32 	%f280, [%r309+156];
	ld.shared.f32 	%f281, [%r312+156];
	fma.rn.f32 	%f282, %f280, %f281, %f279;
	ld.shared.f32 	%f283, [%r309+160];
	ld.shared.f32 	%f284, [%r312+160];
	fma.rn.f32 	%f285, %f283, %f284, %f282;
	ld.shared.f32 	%f286, [%r309+164];
	ld.shared.f32 	%f287, [%r312+164];
	fma.rn.f32 	%f288, %f286, %f287, %f285;
	ld.shared.f32 	%f289, [%r309+168];
	ld.shared.f32 	%f290, [%r312+168];
	fma.rn.f32 	%f291, %f289, %f290, %f288;
	ld.shared.f32 	%f292, [%r309+172];
	ld.shared.f32 	%f293, [%r312+172];
	fma.rn.f32 	%f294, %f292, %f293, %f291;
	ld.shared.f32 	%f295, [%r309+176];
	ld.shared.f32 	%f296, [%r312+176];
	fma.rn.f32 	%f297, %f295, %f296, %f294;
	ld.shared.f32 	%f298, [%r309+180];
	ld.shared.f32 	%f299, [%r312+180];
	fma.rn.f32 	%f300, %f298, %f299, %f297;
	ld.shared.f32 	%f301, [%r309+184];
	ld.shared.f32 	%f302, [%r312+184];
	fma.rn.f32 	%f303, %f301, %f302, %f300;
	ld.shared.f32 	%f304, [%r309+188];
	ld.shared.f32 	%f305, [%r312+188];
	fma.rn.f32 	%f306, %f304, %f305, %f303;
	ld.shared.f32 	%f307, [%r309+192];
	ld.shared.f32 	%f308, [%r312+192];
	fma.rn.f32 	%f309, %f307, %f308, %f306;
	ld.shared.f32 	%f310, [%r309+196];
	ld.shared.f32 	%f311, [%r312+196];
	fma.rn.f32 	%f312, %f310, %f311, %f309;
	ld.shared.f32 	%f313, [%r309+200];
	ld.shared.f32 	%f314, [%r312+200];
	fma.rn.f32 	%f315, %f313, %f314, %f312;
	ld.shared.f32 	%f316, [%r309+204];
	ld.shared.f32 	%f317, [%r312+204];
	fma.rn.f32 	%f318, %f316, %f317, %f315;
	ld.shared.f32 	%f319, [%r309+208];
	ld.shared.f32 	%f320, [%r312+208];
	fma.rn.f32 	%f321, %f319, %f320, %f318;
	ld.shared.f32 	%f322, [%r309+212];
	ld.shared.f32 	%f323, [%r312+212];
	fma.rn.f32 	%f324, %f322, %f323, %f321;
	ld.shared.f32 	%f325, [%r309+216];
	ld.shared.f32 	%f326, [%r312+216];
	fma.rn.f32 	%f327, %f325, %f326, %f324;
	ld.shared.f32 	%f328, [%r309+220];
	ld.shared.f32 	%f329, [%r312+220];
	fma.rn.f32 	%f330, %f328, %f329, %f327;
	ld.shared.f32 	%f331, [%r309+224];
	ld.shared.f32 	%f332, [%r312+224];
	fma.rn.f32 	%f333, %f331, %f332, %f330;
	ld.shared.f32 	%f334, [%r309+228];
	ld.shared.f32 	%f335, [%r312+228];
	fma.rn.f32 	%f336, %f334, %f335, %f333;
	ld.shared.f32 	%f337, [%r309+232];
	ld.shared.f32 	%f338, [%r312+232];
	fma.rn.f32 	%f339, %f337, %f338, %f336;
	ld.shared.f32 	%f340, [%r309+236];
	ld.shared.f32 	%f341, [%r312+236];
	fma.rn.f32 	%f342, %f340, %f341, %f339;
	ld.shared.f32 	%f343, [%r309+240];
	ld.shared.f32 	%f344, [%r312+240];
	fma.rn.f32 	%f345, %f343, %f344, %f342;
	ld.shared.f32 	%f346, [%r309+244];
	ld.shared.f32 	%f347, [%r312+244];
	fma.rn.f32 	%f348, %f346, %f347, %f345;
	ld.shared.f32 	%f349, [%r309+248];
	ld.shared.f32 	%f350, [%r312+248];
	fma.rn.f32 	%f351, %f349, %f350, %f348;
	ld.shared.f32 	%f352, [%r309+252];
	ld.shared.f32 	%f353, [%r312+252];
	fma.rn.f32 	%f4354, %f352, %f353, %f351;
	ld.shared.f32 	%f354, [%r309+512];
	fma.rn.f32 	%f355, %f354, %f164, %f4353;
	ld.shared.f32 	%f356, [%r309+516];
	fma.rn.f32 	%f357, %f356, %f167, %f355;
	ld.shared.f32 	%f358, [%r309+520];
	fma.rn.f32 	%f359, %f358, %f170, %f357;
	ld.shared.f32 	%f360, [%r309+524];
	fma.rn.f32 	%f361, %f360, %f173, %f359;
	ld.shared.f32 	%f362, [%r309+528];
	fma.rn.f32 	%f363, %f362, %f176, %f361;
	ld.shared.f32 	%f364, [%r309+532];
	fma.rn.f32 	%f365, %f364, %f179, %f363;
	ld.shared.f32 	%f366, [%r309+536];
	fma.rn.f32 	%f367, %f366, %f182, %f365;
	ld.shared.f32 	%f368, [%r309+540];
	fma.rn.f32 	%f369, %f368, %f185, %f367;
	ld.shared.f32 	%f370, [%r309+544];
	fma.rn.f32 	%f371, %f370, %f188, %f369;
	ld.shared.f32 	%f372, [%r309+548];
	fma.rn.f32 	%f373, %f372, %f191, %f371;
	ld.shared.f32 	%f374, [%r309+552];
	fma.rn.f32 	%f375, %f374, %f194, %f373;
	ld.shared.f32 	%f376, [%r309+556];
	fma.rn.f32 	%f377, %f376, %f197, %f375;
	ld.shared.f32 	%f378, [%r309+560];
	fma.rn.f32 	%f379, %f378, %f200, %f377;
	ld.shared.f32 	%f380, [%r309+564];
	fma.rn.f32 	%f381, %f380, %f203, %f379;
	ld.shared.f32 	%f382, [%r309+568];
	fma.rn.f32 	%f383, %f382, %f206, %f381;
	ld.shared.f32 	%f384, [%r309+572];
	fma.rn.f32 	%f385, %f384, %f209, %f383;
	ld.shared.f32 	%f386, [%r309+576];
	fma.rn.f32 	%f387, %f386, %f212, %f385;
	ld.shared.f32 	%f388, [%r309+580];
	fma.rn.f32 	%f389, %f388, %f215, %f387;
	ld.shared.f32 	%f390, [%r309+584];
	fma.rn.f32 	%f391, %f390, %f218, %f389;
	ld.shared.f32 	%f392, [%r309+588];
	fma.rn.f32 	%f393, %f392, %f221, %f391;
	ld.shared.f32 	%f394, [%r309+592];
	fma.rn.f32 	%f395, %f394, %f224, %f393;
	ld.shared.f32 	%f396, [%r309+596];
	fma.rn.f32 	%f397, %f396, %f227, %f395;
	ld.shared.f32 	%f398, [%r309+600];
	fma.rn.f32 	%f399, %f398, %f230, %f397;
	ld.shared.f32 	%f400, [%r309+604];
	fma.rn.f32 	%f401, %f400, %f233, %f399;
	ld.shared.f32 	%f402, [%r309+608];
	fma.rn.f32 	%f403, %f402, %f236, %f401;
	ld.shared.f32 	%f404, [%r309+612];
	fma.rn.f32 	%f405, %f404, %f239, %f403;
	ld.shared.f32 	%f406, [%r309+616];
	fma.rn.f32 	%f407, %f406, %f242, %f405;
	ld.shared.f32 	%f408, [%r309+620];
	fma.rn.f32 	%f409, %f408, %f245, %f407;
	ld.shared.f32 	%f410, [%r309+624];
	fma.rn.f32 	%f411, %f410, %f248, %f409;
	ld.shared.f32 	%f412, [%r309+628];
	fma.rn.f32 	%f413, %f412, %f251, %f411;
	ld.shared.f32 	%f414, [%r309+632];
	fma.rn.f32 	%f415, %f414, %f254, %f413;
	ld.shared.f32 	%f416, [%r309+636];
	fma.rn.f32 	%f417, %f416, %f257, %f415;
	ld.shared.f32 	%f418, [%r309+640];
	fma.rn.f32 	%f419, %f418, %f260, %f417;
	ld.shared.f32 	%f420, [%r309+644];
	fma.rn.f32 	%f421, %f420, %f263, %f419;
	ld.shared.f32 	%f422, [%r309+648];
	fma.rn.f32 	%f423, %f422, %f266, %f421;
	ld.shared.f32 	%f424, [%r309+652];
	fma.rn.f32 	%f425, %f424, %f269, %f423;
	ld.shared.f32 	%f426, [%r309+656];
	fma.rn.f32 	%f427, %f426, %f272, %f425;
	ld.shared.f32 	%f428, [%r309+660];
	fma.rn.f32 	%f429, %f428, %f275, %f427;
	ld.shared.f32 	%f430, [%r309+664];
	fma.rn.f32 	%f431, %f430, %f278, %f429;
	ld.shared.f32 	%f432, [%r309+668];
	fma.rn.f32 	%f433, %f432, %f281, %f431;
	ld.shared.f32 	%f434, [%r309+672];
	fma.rn.f32 	%f435, %f434, %f284, %f433;
	ld.shared.f32 	%f436, [%r309+676];
	fma.rn.f32 	%f437, %f436, %f287, %f435;
	ld.shared.f32 	%f438, [%r309+680];
	fma.rn.f32 	%f439, %f438, %f290, %f437;
	ld.shared.f32 	%f440, [%r309+684];
	fma.rn.f32 	%f441, %f440, %f293, %f439;
	ld.shared.f32 	%f442, [%r309+688];
	fma.rn.f32 	%f443, %f442, %f296, %f441;
	ld.shared.f32 	%f444, [%r309+692];
	fma.rn.f32 	%f445, %f444, %f299, %f443;
	ld.shared.f32 	%f446, [%r309+696];
	fma.rn.f32 	%f447, %f446, %f302, %f445;
	ld.shared.f32 	%f448, [%r309+700];
	fma.rn.f32 	%f449, %f448, %f305, %f447;
	ld.shared.f32 	%f450, [%r309+704];
	fma.rn.f32 	%f451, %f450, %f308, %f449;
	ld.shared.f32 	%f452, [%r309+708];
	fma.rn.f32 	%f453, %f452, %f311, %f451;
	ld.shared.f32 	%f454, [%r309+712];
	fma.rn.f32 	%f455, %f454, %f314, %f453;
	ld.shared.f32 	%f456, [%r309+716];
	fma.rn.f32 	%f457, %f456, %f317, %f455;
	ld.shared.f32 	%f458, [%r309+720];
	fma.rn.f32 	%f459, %f458, %f320, %f457;
	ld.shared.f32 	%f460, [%r309+724];
	fma.rn.f32 	%f461, %f460, %f323, %f459;
	ld.shared.f32 	%f462, [%r309+728];
	fma.rn.f32 	%f463, %f462, %f326, %f461;
	ld.shared.f32 	%f464, [%r309+732];
	fma.rn.f32 	%f465, %f464, %f329, %f463;
	ld.shared.f32 	%f466, [%r309+736];
	fma.rn.f32 	%f467, %f466, %f332, %f465;
	ld.shared.f32 	%f468, [%r309+740];
	fma.rn.f32 	%f469, %f468, %f335, %f467;
	ld.shared.f32 	%f470, [%r309+744];
	fma.rn.f32 	%f471, %f470, %f338, %f469;
	ld.shared.f32 	%f472, [%r309+748];
	fma.rn.f32 	%f473, %f472, %f341, %f471;
	ld.shared.f32 	%f474, [%r309+752];
	fma.rn.f32 	%f475, %f474, %f344, %f473;
	ld.shared.f32 	%f476, [%r309+756];
	fma.rn.f32 	%f477, %f476, %f347, %f475;
	ld.shared.f32 	%f478, [%r309+760];
	fma.rn.f32 	%f479, %f478, %f350, %f477;
	ld.shared.f32 	%f480, [%r309+764];
	fma.rn.f32 	%f4353, %f480, %f353, %f479;
	ld.shared.f32 	%f481, [%r309+1024];
	fma.rn.f32 	%f482, %f481, %f164, %f4352;
	ld.shared.f32 	%f483, [%r309+1028];
	fma.rn.f32 	%f484, %f483, %f167, %f482;
	ld.shared.f32 	%f485, [%r309+1032];
	fma.rn.f32 	%f486, %f485, %f170, %f484;
	ld.shared.f32 	%f487, [%r309+1036];
	fma.rn.f32 	%f488, %f487, %f173, %f486;
	ld.shared.f32 	%f489, [%r309+1040];
	fma.rn.f32 	%f490, %f489, %f176, %f488;
	ld.shared.f32 	%f491, [%r309+1044];
	fma.rn.f32 	%f492, %f491, %f179, %f490;
	ld.shared.f32 	%f493, [%r309+1048];
	fma.rn.f32 	%f494, %f493, %f182, %f492;
	ld.shared.f32 	%f495, [%r309+1052];
	fma.rn.f32 	%f496, %f495, %f185, %f494;
	ld.shared.f32 	%f497, [%r309+1056];
	fma.rn.f32 	%f498, %f497, %f188, %f496;
	ld.shared.f32 	%f499, [%r309+1060];
	fma.rn.f32 	%f500, %f499, %f191, %f498;
	ld.shared.f32 	%f501, [%r309+1064];
	fma.rn.f32 	%f502, %f501, %f194, %f500;
	ld.shared.f32 	%f503, [%r309+1068];
	fma.rn.f32 	%f504, %f503, %f197, %f502;
	ld.shared.f32 	%f505, [%r309+1072];
	fma.rn.f32 	%f506, %f505, %f200, %f504;
	ld.shared.f32 	%f507, [%r309+1076];
	fma.rn.f32 	%f508, %f507, %f203, %f506;
	ld.shared.f32 	%f509, [%r309+1080];
	fma.rn.f32 	%f510, %f509, %f206, %f508;
	ld.shared.f32 	%f511, [%r309+1084];
	fma.rn.f32 	%f512, %f511, %f209, %f510;
	ld.shared.f32 	%f513, [%r309+1088];
	fma.rn.f32 	%f514, %f513, %f212, %f512;
	ld.shared.f32 	%f515, [%r309+1092];
	fma.rn.f32 	%f516, %f515, %f215, %f514;
	ld.shared.f32 	%f517, [%r309+1096];
	fma.rn.f32 	%f518, %f517, %f218, %f516;
	ld.shared.f32 	%f519, [%r309+1100];
	fma.rn.f32 	%f520, %f519, %f221, %f518;
	ld.shared.f32 	%f521, [%r309+1104];
	fma.rn.f32 	%f522, %f521, %f224, %f520;
	ld.shared.f32 	%f523, [%r309+1108];
	fma.rn.f32 	%f524, %f523, %f227, %f522;
	ld.shared.f32 	%f525, [%r309+1112];
	fma.rn.f32 	%f526, %f525, %f230, %f524;
	ld.shared.f32 	%f527, [%r309+1116];
	fma.rn.f32 	%f528, %f527, %f233, %f526;
	ld.shared.f32 	%f529, [%r309+1120];
	fma.rn.f32 	%f530, %f529, %f236, %f528;
	ld.shared.f32 	%f531, [%r309+1124];
	fma.rn.f32 	%f532, %f531, %f239, %f530;
	ld.shared.f32 	%f533, [%r309+1128];
	fma.rn.f32 	%f534, %f533, %f242, %f532;
	ld.shared.f32 	%f535, [%r309+1132];
	fma.rn.f32 	%f536, %f535, %f245, %f534;
	ld.shared.f32 	%f537, [%r309+1136];
	fma.rn.f32 	%f538, %f537, %f248, %f536;
	ld.shared.f32 	%f539, [%r309+1140];
	fma.rn.f32 	%f540, %f539, %f251, %f538;
	ld.shared.f32 	%f541, [%r309+1144];
	fma.rn.f32 	%f542, %f541, %f254, %f540;
	ld.shared.f32 	%f543, [%r309+1148];
	fma.rn.f32 	%f544, %f543, %f257, %f542;
	ld.shared.f32 	%f545, [%r309+1152];
	fma.rn.f32 	%f546, %f545, %f260, %f544;
	ld.shared.f32 	%f547, [%r309+1156];
	fma.rn.f32 	%f548, %f547, %f263, %f546;
	ld.shared.f32 	%f549, [%r309+1160];
	fma.rn.f32 	%f550, %f549, %f266, %f548;
	ld.shared.f32 	%f551, [%r309+1164];
	fma.rn.f32 	%f552, %f551, %f269, %f550;
	ld.shared.f32 	%f553, [%r309+1168];
	fma.rn.f32 	%f554, %f553, %f272, %f552;
	ld.shared.f32 	%f555, [%r309+1172];
	fma.rn.f32 	%f556, %f555, %f275, %f554;
	ld.shared.f32 	%f557, [%r309+1176];
	fma.rn.f32 	%f558, %f557, %f278, %f556;
	ld.shared.f32 	%f559, [%r309+1180];
	fma.rn.f32 	%f560, %f559, %f281, %f558;
	ld.shared.f32 	%f561, [%r309+1184];
	fma.rn.f32 	%f562, %f561, %f284, %f560;
	ld.shared.f32 	%f563, [%r309+1188];
	fma.rn.f32 	%f564, %f563, %f287, %f562;
	ld.shared.f32 	%f565, [%r309+1192];
	fma.rn.f32 	%f566, %f565, %f290, %f564;
	ld.shared.f32 	%f567, [%r309+1196];
	fma.rn.f32 	%f568, %f567, %f293, %f566;
	ld.shared.f32 	%f569, [%r309+1200];
	fma.rn.f32 	%f570, %f569, %f296, %f568;
	ld.shared.f32 	%f571, [%r309+1204];
	fma.rn.f32 	%f572, %f571, %f299, %f570;
	ld.shared.f32 	%f573, [%r309+1208];
	fma.rn.f32 	%f574, %f573, %f302, %f572;
	ld.shared.f32 	%f575, [%r309+1212];
	fma.rn.f32 	%f576, %f575, %f305, %f574;
	ld.shared.f32 	%f577, [%r309+1216];
	fma.rn.f32 	%f578, %f577, %f308, %f576;
	ld.shared.f32 	%f579, [%r309+1220];
	fma.rn.f32 	%f580, %f579, %f311, %f578;
	ld.shared.f32 	%f581, [%r309+1224];
	fma.rn.f32 	%f582, %f581, %f314, %f580;
	ld.shared.f32 	%f583, [%r309+1228];
	fma.rn.f32 	%f584, %f583, %f317, %f582;
	ld.shared.f32 	%f585, [%r309+1232];
	fma.rn.f32 	%f586, %f585, %f320, %f584;
	ld.shared.f32 	%f587, [%r309+1236];
	fma.rn.f32 	%f588, %f587, %f323, %f586;
	ld.shared.f32 	%f589, [%r309+1240];
	fma.rn.f32 	%f590, %f589, %f326, %f588;
	ld.shared.f32 	%f591, [%r309+1244];
	fma.rn.f32 	%f592, %f591, %f329, %f590;
	ld.shared.f32 	%f593, [%r309+1248];
	fma.rn.f32 	%f594, %f593, %f332, %f592;
	ld.shared.f32 	%f595, [%r309+1252];
	fma.rn.f32 	%f596, %f595, %f335, %f594;
	ld.shared.f32 	%f597, [%r309+1256];
	fma.rn.f32 	%f598, %f597, %f338, %f596;
	ld.shared.f32 	%f599, [%r309+1260];
	fma.rn.f32 	%f600, %f599, %f341, %f598;
	ld.shared.f32 	%f601, [%r309+1264];
	fma.rn.f32 	%f602, %f601, %f344, %f600;
	ld.shared.f32 	%f603, [%r309+1268];
	fma.rn.f32 	%f604, %f603, %f347, %f602;
	ld.shared.f32 	%f605, [%r309+1272];
	fma.rn.f32 	%f606, %f605, %f350, %f604;
	ld.shared.f32 	%f607, [%r309+1276];
	fma.rn.f32 	%f4352, %f607, %f353, %f606;
	ld.shared.f32 	%f608, [%r309+1536];
	fma.rn.f32 	%f609, %f608, %f164, %f4351;
	ld.shared.f32 	%f610, [%r309+1540];
	fma.rn.f32 	%f611, %f610, %f167, %f609;
	ld.shared.f32 	%f612, [%r309+1544];
	fma.rn.f32 	%f613, %f612, %f170, %f611;
	ld.shared.f32 	%f614, [%r309+1548];
	fma.rn.f32 	%f615, %f614, %f173, %f613;
	ld.shared.f32 	%f616, [%r309+1552];
	fma.rn.f32 	%f617, %f616, %f176, %f615;
	ld.shared.f32 	%f618, [%r309+1556];
	fma.rn.f32 	%f619, %f618, %f179, %f617;
	ld.shared.f32 	%f620, [%r309+1560];
	fma.rn.f32 	%f621, %f620, %f182, %f619;
	ld.shared.f32 	%f622, [%r309+1564];
	fma.rn.f32 	%f623, %f622, %f185, %f621;
	ld.shared.f32 	%f624, [%r309+1568];
	fma.rn.f32 	%f625, %f624, %f188, %f623;
	ld.shared.f32 	%f626, [%r309+1572];
	fma.rn.f32 	%f627, %f626, %f191, %f625;
	ld.shared.f32 	%f628, [%r309+1576];
	fma.rn.f32 	%f629, %f628, %f194, %f627;
	ld.shared.f32 	%f630, [%r309+1580];
	fma.rn.f32 	%f631, %f630, %f197, %f629;
	ld.shared.f32 	%f632, [%r309+1584];
	fma.rn.f32 	%f633, %f632, %f200, %f631;
	ld.shared.f32 	%f634, [%r309+1588];
	fma.rn.f32 	%f635, %f634, %f203, %f633;
	ld.shared.f32 	%f636, [%r309+1592];
	fma.rn.f32 	%f637, %f636, %f206, %f635;
	ld.shared.f32 	%f638, [%r309+1596];
	fma.rn.f32 	%f639, %f638, %f209, %f637;
	ld.shared.f32 	%f640, [%r309+1600];
	fma.rn.f32 	%f641, %f640, %f212, %f639;
	ld.shared.f32 	%f642, [%r309+1604];
	fma.rn.f32 	%f643, %f642, %f215, %f641;
	ld.shared.f32 	%f644, [%r309+1608];
	fma.rn.f32 	%f645, %f644, %f218, %f643;
	ld.shared.f32 	%f646, [%r309+1612];
	fma.rn.f32 	%f647, %f646, %f221, %f645;
	ld.shared.f32 	%f648, [%r309+1616];
	fma.rn.f32 	%f649, %f648, %f224, %f647;
	ld.shared.f32 	%f650, [%r309+1620];
	fma.rn.f32 	%f651, %f650, %f227, %f649;
	ld.shared.f32 	%f652, [%r309+1624];
	fma.rn.f32 	%f653, %f652, %f230, %f651;
	ld.shared.f32 	%f654, [%r309+1628];
	fma.rn.f32 	%f655, %f654, %f233, %f653;
	ld.shared.f32 	%f656, [%r309+1632];
	fma.rn.f32 	%f657, %f656, %f236, %f655;
	ld.shared.f32 	%f658, [%r309+1636];
	fma.rn.f32 	%f659, %f658, %f239, %f657;
	ld.shared.f32 	%f660, [%r309+1640];
	fma.rn.f32 	%f661, %f660, %f242, %f659;
	ld.shared.f32 	%f662, [%r309+1644];
	fma.rn.f32 	%f663, %f662, %f245, %f661;
	ld.shared.f32 	%f664, [%r309+1648];
	fma.rn.f32 	%f665, %f664, %f248, %f663;
	ld.shared.f32 	%f666, [%r309+1652];
	fma.rn.f32 	%f667, %f666, %f251, %f665;
	ld.shared.f32 	%f668, [%r309+1656];
	fma.rn.f32 	%f669, %f668, %f254, %f667;
	ld.shared.f32 	%f670, [%r309+1660];
	fma.rn.f32 	%f671, %f670, %f257, %f669;
	ld.shared.f32 	%f672, [%r309+1664];
	fma.rn.f32 	%f673, %f672, %f260, %f671;
	ld.shared.f32 	%f674, [%r309+1668];
	fma.rn.f32 	%f675, %f674, %f263, %f673;
	ld.shared.f32 	%f676, [%r309+1672];
	fma.rn.f32 	%f677, %f676, %f266, %f675;
	ld.shared.f32 	%f678, [%r309+1676];
	fma.rn.f32 	%f679, %f678, %f269, %f677;
	ld.shared.f32 	%f680, [%r309+1680];
	fma.rn.f32 	%f681, %f680, %f272, %f679;
	ld.shared.f32 	%f682, [%r309+1684];
	fma.rn.f32 	%f683, %f682, %f275, %f681;
	ld.shared.f32 	%f684, [%r309+1688];
	fma.rn.f32 	%f685, %f684, %f278, %f683;
	ld.shared.f32 	%f686, [%r309+1692];
	fma.rn.f32 	%f687, %f686, %f281, %f685;
	ld.shared.f32 	%f688, [%r309+1696];
	fma.rn.f32 	%f689, %f688, %f284, %f687;
	ld.shared.f32 	%f690, [%r309+1700];
	fma.rn.f32 	%f691, %f690, %f287, %f689;
	ld.shared.f32 	%f692, [%r309+1704];
	fma.rn.f32 	%f693, %f692, %f290, %f691;
	ld.shared.f32 	%f694, [%r309+1708];
	fma.rn.f32 	%f695, %f694, %f293, %f693;
	ld.shared.f32 	%f696, [%r309+1712];
	fma.rn.f32 	%f697, %f696, %f296, %f695;
	ld.shared.f32 	%f698, [%r309+1716];
	fma.rn.f32 	%f699, %f698, %f299, %f697;
	ld.shared.f32 	%f700, [%r309+1720];
	fma.rn.f32 	%f701, %f700, %f302, %f699;
	ld.shared.f32 	%f702, [%r309+1724];
	fma.rn.f32 	%f703, %f702, %f305, %f701;
	ld.shared.f32 	%f704, [%r309+1728];
	fma.rn.f32 	%f705, %f704, %f308, %f703;
	ld.shared.f32 	%f706, [%r309+1732];
	fma.rn.f32 	%f707, %f706, %f311, %f705;
	ld.shared.f32 	%f708, [%r309+1736];
	fma.rn.f32 	%f709, %f708, %f314, %f707;
	ld.shared.f32 	%f710, [%r309+1740];
	fma.rn.f32 	%f711, %f710, %f317, %f709;
	ld.shared.f32 	%f712, [%r309+1744];
	fma.rn.f32 	%f713, %f712, %f320, %f711;
	ld.shared.f32 	%f714, [%r309+1748];
	fma.rn.f32 	%f715, %f714, %f323, %f713;
	ld.shared.f32 	%f716, [%r309+1752];
	fma.rn.f32 	%f717, %f716, %f326, %f715;
	ld.shared.f32 	%f718, [%r309+1756];
	fma.rn.f32 	%f719, %f718, %f329, %f717;
	ld.shared.f32 	%f720, [%r309+1760];
	fma.rn.f32 	%f721, %f720, %f332, %f719;
	ld.shared.f32 	%f722, [%r309+1764];
	fma.rn.f32 	%f723, %f722, %f335, %f721;
	ld.shared.f32 	%f724, [%r309+1768];
	fma.rn.f32 	%f725, %f724, %f338, %f723;
	ld.shared.f32 	%f726, [%r309+1772];
	fma.rn.f32 	%f727, %f726, %f341, %f725;
	ld.shared.f32 	%f728, [%r309+1776];
	fma.rn.f32 	%f729, %f728, %f344, %f727;
	ld.shared.f32 	%f730, [%r309+1780];
	fma.rn.f32 	%f731, %f730, %f347, %f729;
	ld.shared.f32 	%f732, [%r309+1784];
	fma.rn.f32 	%f733, %f732, %f350, %f731;
	ld.shared.f32 	%f734, [%r309+1788];
	fma.rn.f32 	%f4351, %f734, %f353, %f733;
	ld.shared.f32 	%f735, [%r309+2048];
	fma.rn.f32 	%f736, %f735, %f164, %f4350;
	ld.shared.f32 	%f737, [%r309+2052];
	fma.rn.f32 	%f738, %f737, %f167, %f736;
	ld.shared.f32 	%f739, [%r309+2056];
	fma.rn.f32 	%f740, %f739, %f170, %f738;
	ld.shared.f32 	%f741, [%r309+2060];
	fma.rn.f32 	%f742, %f741, %f173, %f740;
	ld.shared.f32 	%f743, [%r309+2064];
	fma.rn.f32 	%f744, %f743, %f176, %f742;
	ld.shared.f32 	%f745, [%r309+2068];
	fma.rn.f32 	%f746, %f745, %f179, %f744;
	ld.shared.f32 	%f747, [%r309+2072];
	fma.rn.f32 	%f748, %f747, %f182, %f746;
	ld.shared.f32 	%f749, [%r309+2076];
	fma.rn.f32 	%f750, %f749, %f185, %f748;
	ld.shared.f32 	%f751, [%r309+2080];
	fma.rn.f32 	%f752, %f751, %f188, %f750;
	ld.shared.f32 	%f753, [%r309+2084];
	fma.rn.f32 	%f754, %f753, %f191, %f752;
	ld.shared.f32 	%f755, [%r309+2088];
	fma.rn.f32 	%f756, %f755, %f194, %f754;
	ld.shared.f32 	%f757, [%r309+2092];
	fma.rn.f32 	%f758, %f757, %f197, %f756;
	ld.shared.f32 	%f759, [%r309+2096];
	fma.rn.f32 	%f760, %f759, %f200, %f758;
	ld.shared.f32 	%f761, [%r309+2100];
	fma.rn.f32 	%f762, %f761, %f203, %f760;
	ld.shared.f32 	%f763, [%r309+2104];
	fma.rn.f32 	%f764, %f763, %f206, %f762;
	ld.shared.f32 	%f765, [%r309+2108];
	fma.rn.f32 	%f766, %f765, %f209, %f764;
	ld.shared.f32 	%f767, [%r309+2112];
	fma.rn.f32 	%f768, %f767, %f212, %f766;
	ld.shared.f32 	%f769, [%r309+2116];
	fma.rn.f32 	%f770, %f769, %f215, %f768;
	ld.shared.f32 	%f771, [%r309+2120];
	fma.rn.f32 	%f772, %f771, %f218, %f770;
	ld.shared.f32 	%f773, [%r309+2124];
	fma.rn.f32 	%f774, %f773, %f221, %f772;
	ld.shared.f32 	%f775, [%r309+2128];
	fma.rn.f32 	%f776, %f775, %f224, %f774;
	ld.shared.f32 	%f777, [%r309+2132];
	fma.rn.f32 	%f778, %f777, %f227, %f776;
	ld.shared.f32 	%f779, [%r309+2136];
	fma.rn.f32 	%f780, %f779, %f230, %f778;
	ld.shared.f32 	%f781, [%r309+2140];
	fma.rn.f32 	%f782, %f781, %f233, %f780;
	ld.shared.f32 	%f783, [%r309+2144];
	fma.rn.f32 	%f784, %f783, %f236, %f782;
	ld.shared.f32 	%f785, [%r309+2148];
	fma.rn.f32 	%f786, %f785, %f239, %f784;
	ld.shared.f32 	%f787, [%r309+2152];
	fma.rn.f32 	%f788, %f787, %f242, %f786;
	ld.shared.f32 	%f789, [%r309+2156];
	fma.rn.f32 	%f790, %f789, %f245, %f788;
	ld.shared.f32 	%f791, [%r309+2160];
	fma.rn.f32 	%f792, %f791, %f248, %f790;
	ld.shared.f32 	%f793, [%r309+2164];
	fma.rn.f32 	%f794, %f793, %f251, %f792;
	ld.shared.f32 	%f795, [%r309+2168];
	fma.rn.f32 	%f796, %f795, %f254, %f794;
	ld.shared.f32 	%f797, [%r309+2172];
	fma.rn.f32 	%f798, %f797, %f257, %f796;
	ld.shared.f32 	%f799, [%r309+2176];
	fma.rn.f32 	%f800, %f799, %f260, %f798;
	ld.shared.f32 	%f801, [%r309+2180];
	fma.rn.f32 	%f802, %f801, %f263, %f800;
	ld.shared.f32 	%f803, [%r309+2184];
	fma.rn.f32 	%f804, %f803, %f266, %f802;
	ld.shared.f32 	%f805, [%r309+2188];
	fma.rn.f32 	%f806, %f805, %f269, %f804;
	ld.shared.f32 	%f807, [%r309+2192];
	fma.rn.f32 	%f808, %f807, %f272, %f806;
	ld.shared.f32 	%f809, [%r309+2196];
	fma.rn.f32 	%f810, %f809, %f275, %f808;
	ld.shared.f32 	%f811, [%r309+2200];
	fma.rn.f32 	%f812, %f811, %f278, %f810;
	ld.shared.f32 	%f813, [%r309+2204];
	fma.rn.f32 	%f814, %f813, %f281, %f812;
	ld.shared.f32 	%f815, [%r309+2208];
	fma.rn.f32 	%f816, %f815, %f284, %f814;
	ld.shared.f32 	%f817, [%r309+2212];
	fma.rn.f32 	%f818, %f817, %f287, %f816;
	ld.shared.f32 	%f819, [%r309+2216];
	fma.rn.f32 	%f820, %f819, %f290, %f818;
	ld.shared.f32 	%f821, [%r309+2220];
	fma.rn.f32 	%f822, %f821, %f293, %f820;
	ld.shared.f32 	%f823, [%r309+2224];
	fma.rn.f32 	%f824, %f823, %f296, %f822;
	ld.shared.f32 	%f825, [%r309+2228];
	fma.rn.f32 	%f826, %f825, %f299, %f824;
	ld.shared.f32 	%f827, [%r309+2232];
	fma.rn.f32 	%f828, %f827, %f302, %f826;
	ld.shared.f32 	%f829, [%r309+2236];
	fma.rn.f32 	%f830, %f829, %f305, %f828;
	ld.shared.f32 	%f831, [%r309+2240];
	fma.rn.f32 	%f832, %f831, %f308, %f830;
	ld.shared.f32 	%f833, [%r309+2244];
	fma.rn.f32 	%f834, %f833, %f311, %f832;
	ld.shared.f32 	%f835, [%r309+2248];
	fma.rn.f32 	%f836, %f835, %f314, %f834;
	ld.shared.f32 	%f837, [%r309+2252];
	fma.rn.f32 	%f838, %f837, %f317, %f836;
	ld.shared.f32 	%f839, [%r309+2256];
	fma.rn.f32 	%f840, %f839, %f320, %f838;
	ld.shared.f32 	%f841, [%r309+2260];
	fma.rn.f32 	%f842, %f841, %f323, %f840;
	ld.shared.f32 	%f843, [%r309+2264];
	fma.rn.f32 	%f844, %f843, %f326, %f842;
	ld.shared.f32 	%f845, [%r309+2268];
	fma.rn.f32 	%f846, %f845, %f329, %f844;
	ld.shared.f32 	%f847, [%r309+2272];
	fma.rn.f32 	%f848, %f847, %f332, %f846;
	ld.shared.f32 	%f849, [%r309+2276];
	fma.rn.f32 	%f850, %f849, %f335, %f848;
	ld.shared.f32 	%f851, [%r309+2280];
	fma.rn.f32 	%f852, %f851, %f338, %f850;
	ld.shared.f32 	%f853, [%r309+2284];
	fma.rn.f32 	%f854, %f853, %f341, %f852;
	ld.shared.f32 	%f855, [%r309+2288];
	fma.rn.f32 	%f856, %f855, %f344, %f854;
	ld.shared.f32 	%f857, [%r309+2292];
	fma.rn.f32 	%f858, %f857, %f347, %f856;
	ld.shared.f32 	%f859, [%r309+2296];
	fma.rn.f32 	%f860, %f859, %f350, %f858;
	ld.shared.f32 	%f861, [%r309+2300];
	fma.rn.f32 	%f4350, %f861, %f353, %f860;
	ld.shared.f32 	%f862, [%r309+2560];
	fma.rn.f32 	%f863, %f862, %f164, %f4349;
	ld.shared.f32 	%f864, [%r309+2564];
	fma.rn.f32 	%f865, %f864, %f167, %f863;
	ld.shared.f32 	%f866, [%r309+2568];
	fma.rn.f32 	%f867, %f866, %f170, %f865;
	ld.shared.f32 	%f868, [%r309+2572];
	fma.rn.f32 	%f869, %f868, %f173, %f867;
	ld.shared.f32 	%f870, [%r309+2576];
	fma.rn.f32 	%f871, %f870, %f176, %f869;
	ld.shared.f32 	%f872, [%r309+2580];
	fma.rn.f32 	%f873, %f872, %f179, %f871;
	ld.shared.f32 	%f874, [%r309+2584];
	fma.rn.f32 	%f875, %f874, %f182, %f873;
	ld.shared.f32 	%f876, [%r309+2588];
	fma.rn.f32 	%f877, %f876, %f185, %f875;
	ld.shared.f32 	%f878, [%r309+2592];
	fma.rn.f32 	%f879, %f878, %f188, %f877;
	ld.shared.f32 	%f880, [%r309+2596];
	fma.rn.f32 	%f881, %f880, %f191, %f879;
	ld.shared.f32 	%f882, [%r309+2600];
	fma.rn.f32 	%f883, %f882, %f194, %f881;
	ld.shared.f32 	%f884, [%r309+2604];
	fma.rn.f32 	%f885, %f884, %f197, %f883;
	ld.shared.f32 	%f886, [%r309+2608];
	fma.rn.f32 	%f887, %f886, %f200, %f885;
	ld.shared.f32 	%f888, [%r309+2612];
	fma.rn.f32 	%f889, %f888, %f203, %f887;
	ld.shared.f32 	%f890, [%r309+2616];
	fma.rn.f32 	%f891, %f890, %f206, %f889;
	ld.shared.f32 	%f892, [%r309+2620];
	fma.rn.f32 	%f893, %f892, %f209, %f891;
	ld.shared.f32 	%f894, [%r309+2624];
	fma.rn.f32 	%f895, %f894, %f212, %f893;
	ld.shared.f32 	%f896, [%r309+2628];
	fma.rn.f32 	%f897, %f896, %f215, %f895;
	ld.shared.f32 	%f898, [%r309+2632];
	fma.rn.f32 	%f899, %f898, %f218, %f897;
	ld.shared.f32 	%f900, [%r309+2636];
	fma.rn.f32 	%f901, %f900, %f221, %f899;
	ld.shared.f32 	%f902, [%r309+2640];
	fma.rn.f32 	%f903, %f902, %f224, %f901;
	ld.shared.f32 	%f904, [%r309+2644];
	fma.rn.f32 	%f905, %f904, %f227, %f903;
	ld.shared.f32 	%f906, [%r309+2648];
	fma.rn.f32 	%f907, %f906, %f230, %f905;
	ld.shared.f32 	%f908, [%r309+2652];
	fma.rn.f32 	%f909, %f908, %f233, %f907;
	ld.shared.f32 	%f910, [%r309+2656];
	fma.rn.f32 	%f911, %f910, %f236, %f909;
	ld.shared.f32 	%f912, [%r309+2660];
	fma.rn.f32 	%f913, %f912, %f239, %f911;
	ld.shared.f32 	%f914, [%r309+2664];
	fma.rn.f32 	%f915, %f914, %f242, %f913;
	ld.shared.f32 	%f916, [%r309+2668];
	fma.rn.f32 	%f917, %f916, %f245, %f915;
	ld.shared.f32 	%f918, [%r309+2672];
	fma.rn.f32 	%f919, %f918, %f248, %f917;
	ld.shared.f32 	%f920, [%r309+2676];
	fma.rn.f32 	%f921, %f920, %f251, %f919;
	ld.shared.f32 	%f922, [%r309+2680];
	fma.rn.f32 	%f923, %f922, %f254, %f921;
	ld.shared.f32 	%f924, [%r309+2684];
	fma.rn.f32 	%f925, %f924, %f257, %f923;
	ld.shared.f32 	%f926, [%r309+2688];
	fma.rn.f32 	%f927, %f926, %f260, %f925;
	ld.shared.f32 	%f928, [%r309+2692];
	fma.rn.f32 	%f929, %f928, %f263, %f927;
	ld.shared.f32 	%f930, [%r309+2696];
	fma.rn.f32 	%f931, %f930, %f266, %f929;
	ld.shared.f32 	%f932, [%r309+2700];
	fma.rn.f32 	%f933, %f932, %f269, %f931;
	ld.shared.f32 	%f934, [%r309+2704];
	fma.rn.f32 	%f935, %f934, %f272, %f933;
	ld.shared.f32 	%f936, [%r309+2708];
	fma.rn.f32 	%f937, %f936, %f275, %f935;
	ld.shared.f32 	%f938, [%r309+2712];
	fma.rn.f32 	%f939, %f938, %f278, %f937;
	ld.shared.f32 	%f940, [%r309+2716];
	fma.rn.f32 	%f941, %f940, %f281, %f939;
	ld.shared.f32 	%f942, [%r309+2720];
	fma.rn.f32 	%f943, %f942, %f284, %f941;
	ld.shared.f32 	%f944, [%r309+2724];
	fma.rn.f32 	%f945, %f944, %f287, %f943;
	ld.shared.f32 	%f946, [%r309+2728];
	fma.rn.f32 	%f947, %f946, %f290, %f945;
	ld.shared.f32 	%f948, [%r309+2732];
	fma.rn.f32 	%f949, %f948, %f293, %f947;
	ld.shared.f32 	%f950, [%r309+2736];
	fma.rn.f32 	%f951, %f950, %f296, %f949;
	ld.shared.f32 	%f952, [%r309+2740];
	fma.rn.f32 	%f953, %f952, %f299, %f951;
	ld.shared.f32 	%f954, [%r309+2744];
	fma.rn.f32 	%f955, %f954, %f302, %f953;
	ld.shared.f32 	%f956, [%r309+2748];
	fma.rn.f32 	%f957, %f956, %f305, %f955;
	ld.shared.f32 	%f958, [%r309+2752];
	fma.rn.f32 	%f959, %f958, %f308, %f957;
	ld.shared.f32 	%f960, [%r309+2756];
	fma.rn.f32 	%f961, %f960, %f311, %f959;
	ld.shared.f32 	%f962, [%r309+2760];
	fma.rn.f32 	%f963, %f962, %f314, %f961;
	ld.shared.f32 	%f964, [%r309+2764];
	fma.rn.f32 	%f965, %f964, %f317, %f963;
	ld.shared.f32 	%f966, [%r309+2768];
	fma.rn.f32 	%f967, %f966, %f320, %f965;
	ld.shared.f32 	%f968, [%r309+2772];
	fma.rn.f32 	%f969, %f968, %f323, %f967;
	ld.shared.f32 	%f970, [%r309+2776];
	fma.rn.f32 	%f971, %f970, %f326, %f969;
	ld.shared.f32 	%f972, [%r309+2780];
	fma.rn.f32 	%f973, %f972, %f329, %f971;
	ld.shared.f32 	%f974, [%r309+2784];
	fma.rn.f32 	%f975, %f974, %f332, %f973;
	ld.shared.f32 	%f976, [%r309+2788];
	fma.rn.f32 	%f977, %f976, %f335, %f975;
	ld.shared.f32 	%f978, [%r309+2792];
	fma.rn.f32 	%f979, %f978, %f338, %f977;
	ld.shared.f32 	%f980, [%r309+2796];
	fma.rn.f32 	%f981, %f980, %f341, %f979;
	ld.shared.f32 	%f982, [%r309+2800];
	fma.rn.f32 	%f983, %f982, %f344, %f981;
	ld.shared.f32 	%f984, [%r309+2804];
	fma.rn.f32 	%f985, %f984, %f347, %f983;
	ld.shared.f32 	%f986, [%r309+2808];
	fma.rn.f32 	%f987, %f986, %f350, %f985;
	ld.shared.f32 	%f988, [%r309+2812];
	fma.rn.f32 	%f4349, %f988, %f353, %f987;
	ld.shared.f32 	%f989, [%r309+3072];
	fma.rn.f32 	%f990, %f989, %f164, %f4348;
	ld.shared.f32 	%f991, [%r309+3076];
	fma.rn.f32 	%f992, %f991, %f167, %f990;
	ld.shared.f32 	%f993, [%r309+3080];
	fma.rn.f32 	%f994, %f993, %f170, %f992;
	ld.shared.f32 	%f995, [%r309+3084];
	fma.rn.f32 	%f996, %f995, %f173, %f994;
	ld.shared.f32 	%f997, [%r309+3088];
	fma.rn.f32 	%f998, %f997, %f176, %f996;
	ld.shared.f32 	%f999, [%r309+3092];
	fma.rn.f32 	%f1000, %f999, %f179, %f998;
	ld.shared.f32 	%f1001, [%r309+3096];
	fma.rn.f32 	%f1002, %f1001, %f182, %f1000;
	ld.shared.f32 	%f1003, [%r309+3100];
	fma.rn.f32 	%f1004, %f1003, %f185, %f1002;
	ld.shared.f32 	%f1005, [%r309+3104];
	fma.rn.f32 	%f1006, %f1005, %f188, %f1004;
	ld.shared.f32 	%f1007, [%r309+3108];
	fma.rn.f32 	%f1008, %f1007, %f191, %f1006;
	ld.shared.f32 	%f1009, [%r309+3112];
	fma.rn.f32 	%f1010, %f1009, %f194, %f1008;
	ld.shared.f32 	%f1011, [%r309+3116];
	fma.rn.f32 	%f1012, %f1011, %f197, %f1010;
	ld.shared.f32 	%f1013, [%r309+3120];
	fma.rn.f32 	%f1014, %f1013, %f200, %f1012;
	ld.shared.f32 	%f1015, [%r309+3124];
	fma.rn.f32 	%f1016, %f1015, %f203, %f1014;
	ld.shared.f32 	%f1017, [%r309+3128];
	fma.rn.f32 	%f1018, %f1017, %f206, %f1016;
	ld.shared.f32 	%f1019, [%r309+3132];
	fma.rn.f32 	%f1020, %f1019, %f209, %f1018;
	ld.shared.f32 	%f1021, [%r309+3136];
	fma.rn.f32 	%f1022, %f1021, %f212, %f1020;
	ld.shared.f32 	%f1023, [%r309+3140];
	fma.rn.f32 	%f1024, %f1023, %f215, %f1022;
	ld.shared.f32 	%f1025, [%r309+3144];
	fma.rn.f32 	%f1026, %f1025, %f218, %f1024;
	ld.shared.f32 	%f1027, [%r309+3148];
	fma.rn.f32 	%f1028, %f1027, %f221, %f1026;
	ld.shared.f32 	%f1029, [%r309+3152];
	fma.rn.f32 	%f1030, %f1029, %f224, %f1028;
	ld.shared.f32 	%f1031, [%r309+3156];
	fma.rn.f32 	%f1032, %f1031, %f227, %f1030;
	ld.shared.f32 	%f1033, [%r309+3160];
	fma.rn.f32 	%f1034, %f1033, %f230, %f1032;
	ld.shared.f32 	%f1035, [%r309+3164];
	fma.rn.f32 	%f1036, %f1035, %f233, %f1034;
	ld.shared.f32 	%f1037, [%r309+3168];
	fma.rn.f32 	%f1038, %f1037, %f236, %f1036;
	ld.shared.f32 	%f1039, [%r309+3172];
	fma.rn.f32 	%f1040, %f1039, %f239, %f1038;
	ld.shared.f32 	%f1041, [%r309+3176];
	fma.rn.f32 	%f1042, %f1041, %f242, %f1040;
	ld.shared.f32 	%f1043, [%r309+3180];
	fma.rn.f32 	%f1044, %f1043, %f245, %f1042;
	ld.shared.f32 	%f1045, [%r309+3184];
	fma.rn.f32 	%f1046, %f1045, %f248, %f1044;
	ld.shared.f32 	%f1047, [%r309+3188];
	fma.rn.f32 	%f1048, %f1047, %f251, %f1046;
	ld.shared.f32 	%f1049, [%r309+3192];
	fma.rn.f32 	%f1050, %f1049, %f254, %f1048;
	ld.shared.f32 	%f1051, [%r309+3196];
	fma.rn.f32 	%f1052, %f1051, %f257, %f1050;
	ld.shared.f32 	%f1053, [%r309+3200];
	fma.rn.f32 	%f1054, %f1053, %f260, %f1052;
	ld.shared.f32 	%f1055, [%r309+3204];
	fma.rn.f32 	%f1056, %f1055, %f263, %f1054;
	ld.shared.f32 	%f1057, [%r309+3208];
	fma.rn.f32 	%f1058, %f1057, %f266, %f1056;
	ld.shared.f32 	%f1059, [%r309+3212];
	fma.rn.f32 	%f1060, %f1059, %f269, %f1058;
	ld.shared.f32 	%f1061, [%r309+3216];
	fma.rn.f32 	%f1062, %f1061, %f272, %f1060;
	ld.shared.f32 	%f1063, [%r309+3220];
	fma.rn.f32 	%f1064, %f1063, %f275, %f1062;
	ld.shared.f32 	%f1065, [%r309+3224];
	fma.rn.f32 	%f1066, %f1065, %f278, %f1064;
	ld.shared.f32 	%f1067, [%r309+3228];
	fma.rn.f32 	%f1068, %f1067, %f281, %f1066;
	ld.shared.f32 	%f1069, [%r309+3232];
	fma.rn.f32 	%f1070, %f1069, %f284, %f1068;
	ld.shared.f32 	%f1071, [%r309+3236];
	fma.rn.f32 	%f1072, %f1071, %f287, %f1070;
	ld.shared.f32 	%f1073, [%r309+3240];
	fma.rn.f32 	%f1074, %f1073, %f290, %f1072;
	ld.shared.f32 	%f1075, [%r309+3244];
	fma.rn.f32 	%f1076, %f1075, %f293, %f1074;
	ld.shared.f32 	%f1077, [%r309+3248];
	fma.rn.f32 	%f1078, %f1077, %f296, %f1076;
	ld.shared.f32 	%f1079, [%r309+3252];
	fma.rn.f32 	%f1080, %f1079, %f299, %f1078;
	ld.shared.f32 	%f1081, [%r309+3256];
	fma.rn.f32 	%f1082, %f1081, %f302, %f1080;
	ld.shared.f32 	%f1083, [%r309+3260];
	fma.rn.f32 	%f1084, %f1083, %f305, %f1082;
	ld.shared.f32 	%f1085, [%r309+3264];
	fma.rn.f32 	%f1086, %f1085, %f308, %f1084;
	ld.shared.f32 	%f1087, [%r309+3268];
	fma.rn.f32 	%f1088, %f1087, %f311, %f1086;
	ld.shared.f32 	%f1089, [%r309+3272];
	fma.rn.f32 	%f1090, %f1089, %f314, %f1088;
	ld.shared.f32 	%f1091, [%r309+3276];
	fma.rn.f32 	%f1092, %f1091, %f317, %f1090;
	ld.shared.f32 	%f1093, [%r309+3280];
	fma.rn.f32 	%f1094, %f1093, %f320, %f1092;
	ld.shared.f32 	%f1095, [%r309+3284];
	fma.rn.f32 	%f1096, %f1095, %f323, %f1094;
	ld.shared.f32 	%f1097, [%r309+3288];
	fma.rn.f32 	%f1098, %f1097, %f326, %f1096;
	ld.shared.f32 	%f1099, [%r309+3292];
	fma.rn.f32 	%f1100, %f1099, %f329, %f1098;
	ld.shared.f32 	%f1101, [%r309+3296];
	fma.rn.f32 	%f1102, %f1101, %f332, %f1100;
	ld.shared.f32 	%f1103, [%r309+3300];
	fma.rn.f32 	%f1104, %f1103, %f335, %f1102;
	ld.shared.f32 	%f1105, [%r309+3304];
	fma.rn.f32 	%f1106, %f1105, %f338, %f1104;
	ld.shared.f32 	%f1107, [%r309+3308];
	fma.rn.f32 	%f1108, %f1107, %f341, %f1106;
	ld.shared.f32 	%f1109, [%r309+3312];
	fma.rn.f32 	%f1110, %f1109, %f344, %f1108;
	ld.shared.f32 	%f1111, [%r309+3316];
	fma.rn.f32 	%f1112, %f1111, %f347, %f1110;
	ld.shared.f32 	%f1113, [%r309+3320];
	fma.rn.f32 	%f1114, %f1113, %f350, %f1112;
	ld.shared.f32 	%f1115, [%r309+3324];
	fma.rn.f32 	%f4348, %f1115, %f353, %f1114;
	ld.shared.f32 	%f1116, [%r309+3584];
	fma.rn.f32 	%f1117, %f1116, %f164, %f4347;
	ld.shared.f32 	%f1118, [%r309+3588];
	fma.rn.f32 	%f1119, %f1118, %f167, %f1117;
	ld.shared.f32 	%f1120, [%r309+3592];
	fma.rn.f32 	%f1121, %f1120, %f170, %f1119;
	ld.shared.f32 	%f1122, [%r309+3596];
	fma.rn.f32 	%f1123, %f1122, %f173, %f1121;
	ld.shared.f32 	%f1124, [%r309+3600];
	fma.rn.f32 	%f1125, %f1124, %f176, %f1123;
	ld.shared.f32 	%f1126, [%r309+3604];
	fma.rn.f32 	%f1127, %f1126, %f179, %f1125;
	ld.shared.f32 	%f1128, [%r309+3608];
	fma.rn.f32 	%f1129, %f1128, %f182, %f1127;
	ld.shared.f32 	%f1130, [%r309+3612];
	fma.rn.f32 	%f1131, %f1130, %f185, %f1129;
	ld.shared.f32 	%f1132, [%r309+3616];
	fma.rn.f32 	%f1133, %f1132, %f188, %f1131;
	ld.shared.f32 	%f1134, [%r309+3620];
	fma.rn.f32 	%f1135, %f1134, %f191, %f1133;
	ld.shared.f32 	%f1136, [%r309+3624];
	fma.rn.f32 	%f1137, %f1136, %f194, %f1135;
	ld.shared.f32 	%f1138, [%r309+3628];
	fma.rn.f32 	%f1139, %f1138, %f197, %f1137;
	ld.shared.f32 	%f1140, [%r309+3632];
	fma.rn.f32 	%f1141, %f1140, %f200, %f1139;
	ld.shared.f32 	%f1142, [%r309+3636];
	fma.rn.f32 	%f1143, %f1142, %f203, %f1141;
	ld.shared.f32 	%f1144, [%r309+3640];
	fma.rn.f32 	%f1145, %f1144, %f206, %f1143;
	ld.shared.f32 	%f1146, [%r309+3644];
	fma.rn.f32 	%f1147, %f1146, %f209, %f1145;
	ld.shared.f32 	%f1148, [%r309+3648];
	fma.rn.f32 	%f1149, %f1148, %f212, %f1147;
	ld.shared.f32 	%f1150, [%r309+3652];
	fma.rn.f32 	%f1151, %f1150, %f215, %f1149;
	ld.shared.f32 	%f1152, [%r309+3656];
	fma.rn.f32 	%f1153, %f1152, %f218, %f1151;
	ld.shared.f32 	%f1154, [%r309+3660];
	fma.rn.f32 	%f1155, %f1154, %f221, %f1153;
	ld.shared.f32 	%f1156, [%r309+3664];
	fma.rn.f32 	%f1157, %f1156, %f224, %f1155;
	ld.shared.f32 	%f1158, [%r309+3668];
	fma.rn.f32 	%f1159, %f1158, %f227, %f1157;
	ld.shared.f32 	%f1160, [%r309+3672];
	fma.rn.f32 	%f1161, %f1160, %f230, %f1159;
	ld.shared.f32 	%f1162, [%r309+3676];
	fma.rn.f32 	%f1163, %f1162, %f233, %f1161;
	ld.shared.f32 	%f1164, [%r309+3680];
	fma.rn.f32 	%f1165, %f1164, %f236, %f1163;
	ld.shared.f32 	%f1166, [%r309+3684];
	fma.rn.f32 	%f1167, %f1166, %f239, %f1165;
	ld.shared.f32 	%f1168, [%r309+3688];
	fma.rn.f32 	%f1169, %f1168, %f242, %f1167;
	ld.shared.f32 	%f1170, [%r309+3692];
	fma.rn.f32 	%f1171, %f1170, %f245, %f1169;
	ld.shared.f32 	%f1172, [%r309+3696];
	fma.rn.f32 	%f1173, %f1172, %f248, %f1171;
	ld.shared.f32 	%f1174, [%r309+3700];
	fma.rn.f32 	%f1175, %f1174, %f251, %f1173;
	ld.shared.f32 	%f1176, [%r309+3704];
	fma.rn.f32 	%f1177, %f1176, %f254, %f1175;
	ld.shared.f32 	%f1178, [%r309+3708];
	fma.rn.f32 	%f1179, %f1178, %f257, %f1177;
	ld.shared.f32 	%f1180, [%r309+3712];
	fma.rn.f32 	%f1181, %f1180, %f260, %f1179;
	ld.shared.f32 	%f1182, [%r309+3716];
	fma.rn.f32 	%f1183, %f1182, %f263, %f1181;
	ld.shared.f32 	%f1184, [%r309+3720];
	fma.rn.f32 	%f1185, %f1184, %f266, %f1183;
	ld.shared.f32 	%f1186, [%r309+3724];
	fma.rn.f32 	%f1187, %f1186, %f269, %f1185;
	ld.shared.f32 	%f1188, [%r309+3728];
	fma.rn.f32 	%f1189, %f1188, %f272, %f1187;
	ld.shared.f32 	%f1190, [%r309+3732];
	fma.rn.f32 	%f1191, %f1190, %f275, %f1189;
	ld.shared.f32 	%f1192, [%r309+3736];
	fma.rn.f32 	%f1193, %f1192, %f278, %f1191;
	ld.shared.f32 	%f1194, [%r309+3740];
	fma.rn.f32 	%f1195, %f1194, %f281, %f1193;
	ld.shared.f32 	%f1196, [%r309+3744];
	fma.rn.f32 	%f1197, %f1196, %f284, %f1195;
	ld.shared.f32 	%f1198, [%r309+3748];
	fma.rn.f32 	%f1199, %f1198, %f287, %f1197;
	ld.shared.f32 	%f1200, [%r309+3752];
	fma.rn.f32 	%f1201, %f1200, %f290, %f1199;
	ld.shared.f32 	%f1202, [%r309+3756];
	fma.rn.f32 	%f1203, %f1202, %f293, %f1201;
	ld.shared.f32 	%f1204, [%r309+3760];
	fma.rn.f32 	%f1205, %f1204, %f296, %f1203;
	ld.shared.f32 	%f1206, [%r309+3764];
	fma.rn.f32 	%f1207, %f1206, %f299, %f1205;
	ld.shared.f32 	%f1208, [%r309+3768];
	fma.rn.f32 	%f1209, %f1208, %f302, %f1207;
	ld.shared.f32 	%f1210, [%r309+3772];
	fma.rn.f32 	%f1211, %f1210, %f305, %f1209;
	ld.shared.f32 	%f1212, [%r309+3776];
	fma.rn.f32 	%f1213, %f1212, %f308, %f1211;
	ld.shared.f32 	%f1214, [%r309+3780];
	fma.rn.f32 	%f1215, %f1214, %f311, %f1213;
	ld.shared.f32 	%f1216, [%r309+3784];
	fma.rn.f32 	%f1217, %f1216, %f314, %f1215;
	ld.shared.f32 	%f1218, [%r309+3788];
	fma.rn.f32 	%f1219, %f1218, %f317, %f1217;
	ld.shared.f32 	%f1220, [%r309+3792];
	fma.rn.f32 	%f1221, %f1220, %f320, %f1219;
	ld.shared.f32 	%f1222, [%r309+3796];
	fma.rn.f32 	%f1223, %f1222, %f323, %f1221;
	ld.shared.f32 	%f1224, [%r309+3800];
	fma.rn.f32 	%f1225, %f1224, %f326, %f1223;
	ld.shared.f32 	%f1226, [%r309+3804];
	fma.rn.f32 	%f1227, %f1226, %f329, %f1225;
	ld.shared.f32 	%f1228, [%r309+3808];
	fma.rn.f32 	%f1229, %f1228, %f332, %f1227;
	ld.shared.f32 	%f1230, [%r309+3812];
	fma.rn.f32 	%f1231, %f1230, %f335, %f1229;
	ld.shared.f32 	%f1232, [%r309+3816];
	fma.rn.f32 	%f1233, %f1232, %f338, %f1231;
	ld.shared.f32 	%f1234, [%r309+3820];
	fma.rn.f32 	%f1235, %f1234, %f341, %f1233;
	ld.shared.f32 	%f1236, [%r309+3824];
	fma.rn.f32 	%f1237, %f1236, %f344, %f1235;
	ld.shared.f32 	%f1238, [%r309+3828];
	fma.rn.f32 	%f1239, %f1238, %f347, %f1237;
	ld.shared.f32 	%f1240, [%r309+3832];
	fma.rn.f32 	%f1241, %f1240, %f350, %f1239;
	ld.shared.f32 	%f1242, [%r309+3836];
	fma.rn.f32 	%f4347, %f1242, %f353, %f1241;
	ld.shared.f32 	%f1243, [%r309+4096];
	fma.rn.f32 	%f1244, %f1243, %f164, %f4346;
	ld.shared.f32 	%f1245, [%r309+4100];
	fma.rn.f32 	%f1246, %f1245, %f167, %f1244;
	ld.shared.f32 	%f1247, [%r309+4104];
	fma.rn.f32 	%f1248, %f1247, %f170, %f1246;
	ld.shared.f32 	%f1249, [%r309+4108];
	fma.rn.f32 	%f1250, %f1249, %f173, %f1248;
	ld.shared.f32 	%f1251, [%r309+4112];
	fma.rn.f32 	%f1252, %f1251, %f176, %f1250;
	ld.shared.f32 	%f1253, [%r309+4116];
	fma.rn.f32 	%f1254, %f1253, %f179, %f1252;
	ld.shared.f32 	%f1255, [%r309+4120];
	fma.rn.f32 	%f1256, %f1255, %f182, %f1254;
	ld.shared.f32 	%f1257, [%r309+4124];
	fma.rn.f32 	%f1258, %f1257, %f185, %f1256;
	ld.shared.f32 	%f1259, [%r309+4128];
	fma.rn.f32 	%f1260, %f1259, %f188, %f1258;
	ld.shared.f32 	%f1261, [%r309+4132];
	fma.rn.f32 	%f1262, %f1261, %f191, %f1260;
	ld.shared.f32 	%f1263, [%r309+4136];
	fma.rn.f32 	%f1264, %f1263, %f194, %f1262;
	ld.shared.f32 	%f1265, [%r309+4140];
	fma.rn.f32 	%f1266, %f1265, %f197, %f1264;
	ld.shared.f32 	%f1267, [%r309+4144];
	fma.rn.f32 	%f1268, %f1267, %f200, %f1266;
	ld.shared.f32 	%f1269, [%r309+4148];
	fma.rn.f32 	%f1270, %f1269, %f203, %f1268;
	ld.shared.f32 	%f1271, [%r309+4152];
	fma.rn.f32 	%f1272, %f1271, %f206, %f1270;
	ld.shared.f32 	%f1273, [%r309+4156];
	fma.rn.f32 	%f1274, %f1273, %f209, %f1272;
	ld.shared.f32 	%f1275, [%r309+4160];
	fma.rn.f32 	%f1276, %f1275, %f212, %f1274;
	ld.shared.f32 	%f1277, [%r309+4164];
	fma.rn.f32 	%f1278, %f1277, %f215, %f1276;
	ld.shared.f32 	%f1279, [%r309+4168];
	fma.rn.f32 	%f1280, %f1279, %f218, %f1278;
	ld.shared.f32 	%f1281, [%r309+4172];
	fma.rn.f32 	%f1282, %f1281, %f221, %f1280;
	ld.shared.f32 	%f1283, [%r309+4176];
	fma.rn.f32 	%f1284, %f1283, %f224, %f1282;
	ld.shared.f32 	%f1285, [%r309+4180];
	fma.rn.f32 	%f1286, %f1285, %f227, %f1284;
	ld.shared.f32 	%f1287, [%r309+4184];
	fma.rn.f32 	%f1288, %f1287, %f230, %f1286;
	ld.shared.f32 	%f1289, [%r309+4188];
	fma.rn.f32 	%f1290, %f1289, %f233, %f1288;
	ld.shared.f32 	%f1291, [%r309+4192];
	fma.rn.f32 	%f1292, %f1291, %f236, %f1290;
	ld.shared.f32 	%f1293, [%r309+4196];
	fma.rn.f32 	%f1294, %f1293, %f239, %f1292;
	ld.shared.f32 	%f1295, [%r309+4200];
	fma.rn.f32 	%f1296, %f1295, %f242, %f1294;
	ld.shared.f32 	%f1297, [%r309+4204];
	fma.rn.f32 	%f1298, %f1297, %f245, %f1296;
	ld.shared.f32 	%f1299, [%r309+4208];
	fma.rn.f32 	%f1300, %f1299, %f248, %f1298;
	ld.shared.f32 	%f1301, [%r309+4212];
	fma.rn.f32 	%f1302, %f1301, %f251, %f1300;
	ld.shared.f32 	%f1303, [%r309+4216];
	fma.rn.f32 	%f1304, %f1303, %f254, %f1302;
	ld.shared.f32 	%f1305, [%r309+4220];
	fma.rn.f32 	%f1306, %f1305, %f257, %f1304;
	ld.shared.f32 	%f1307, [%r309+4224];
	fma.rn.f32 	%f1308, %f1307, %f260, %f1306;
	ld.shared.f32 	%f1309, [%r309+4228];
	fma.rn.f32 	%f1310, %f1309, %f263, %f1308;
	ld.shared.f32 	%f1311, [%r309+4232];
	fma.rn.f32 	%f1312, %f1311, %f266, %f1310;
	ld.shared.f32 	%f1313, [%r309+4236];
	fma.rn.f32 	%f1314, %f1313, %f269, %f1312;
	ld.shared.f32 	%f1315, [%r309+4240];
	fma.rn.f32 	%f1316, %f1315, %f272, %f1314;
	ld.shared.f32 	%f1317, [%r309+4244];
	fma.rn.f32 	%f1318, %f1317, %f275, %f1316;
	ld.shared.f32 	%f1319, [%r309+4248];
	fma.rn.f32 	%f1320, %f1319, %f278, %f1318;
	ld.shared.f32 	%f1321, [%r309+4252];
	fma.rn.f32 	%f1322, %f1321, %f281, %f1320;
	ld.shared.f32 	%f1323, [%r309+4256];
	fma.rn.f32 	%f1324, %f1323, %f284, %f1322;
	ld.shared.f32 	%f1325, [%r309+4260];
	fma.rn.f32 	%f1326, %f1325, %f287, %f1324;
	ld.shared.f32 	%f1327, [%r309+4264];
	fma.rn.f32 	%f1328, %f1327, %f290, %f1326;
	ld.shared.f32 	%f1329, [%r309+4268];
	fma.rn.f32 	%f1330, %f1329, %f293, %f1328;
	ld.shared.f32 	%f1331, [%r309+4272];
	fma.rn.f32 	%f1332, %f1331, %f296, %f1330;
	ld.shared.f32 	%f1333, [%r309+4276];
	fma.rn.f32 	%f1334, %f1333, %f299, %f1332;
	ld.shared.f32 	%f1335, [%r309+4280];
	fma.rn.f32 	%f1336, %f1335, %f302, %f1334;
	ld.shared.f32 	%f1337, [%r309+4284];
	fma.rn.f32 	%f1338, %f1337, %f305, %f1336;
	ld.shared.f32 	%f1339, [%r309+4288];
	fma.rn.f32 	%f1340, %f1339, %f308, %f1338;
	ld.shared.f32 	%f1341, [%r309+4292];
	fma.rn.f32 	%f1342, %f1341, %f311, %f1340;
	ld.shared.f32 	%f1343, [%r309+4296];
	fma.rn.f32 	%f1344, %f1343, %f314, %f1342;
	ld.shared.f32 	%f1345, [%r309+4300];
	fma.rn.f32 	%f1346, %f1345, %f317, %f1344;
	ld.shared.f32 	%f1347, [%r309+4304];
	fma.rn.f32 	%f1348, %f1347, %f320, %f1346;
	ld.shared.f32 	%f1349, [%r309+4308];
	fma.rn.f32 	%f1350, %f1349, %f323, %f1348;
	ld.shared.f32 	%f1351, [%r309+4312];
	fma.rn.f32 	%f1352, %f1351, %f326, %f1350;
	ld.shared.f32 	%f1353, [%r309+4316];
	fma.rn.f32 	%f1354, %f1353, %f329, %f1352;
	ld.shared.f32 	%f1355, [%r309+4320];
	fma.rn.f32 	%f1356, %f1355, %f332, %f1354;
	ld.shared.f32 	%f1357, [%r309+4324];
	fma.rn.f32 	%f1358, %f1357, %f335, %f1356;
	ld.shared.f32 	%f1359, [%r309+4328];
	fma.rn.f32 	%f1360, %f1359, %f338, %f1358;
	ld.shared.f32 	%f1361, [%r309+4332];
	fma.rn.f32 	%f1362, %f1361, %f341, %f1360;
	ld.shared.f32 	%f1363, [%r309+4336];
	fma.rn.f32 	%f1364, %f1363, %f344, %f1362;
	ld.shared.f32 	%f1365, [%r309+4340];
	fma.rn.f32 	%f1366, %f1365, %f347, %f1364;
	ld.shared.f32 	%f1367, [%r309+4344];
	fma.rn.f32 	%f1368, %f1367, %f350, %f1366;
	ld.shared.f32 	%f1369, [%r309+4348];
	fma.rn.f32 	%f4346, %f1369, %f353, %f1368;
	ld.shared.f32 	%f1370, [%r309+4608];
	fma.rn.f32 	%f1371, %f1370, %f164, %f4345;
	ld.shared.f32 	%f1372, [%r309+4612];
	fma.rn.f32 	%f1373, %f1372, %f167, %f1371;
	ld.shared.f32 	%f1374, [%r309+4616];
	fma.rn.f32 	%f1375, %f1374, %f170, %f1373;
	ld.shared.f32 	%f1376, [%r309+4620];
	fma.rn.f32 	%f1377, %f1376, %f173, %f1375;
	ld.shared.f32 	%f1378, [%r309+4624];
	fma.rn.f32 	%f1379, %f1378, %f176, %f1377;
	ld.shared.f32 	%f1380, [%r309+4628];
	fma.rn.f32 	%f1381, %f1380, %f179, %f1379;
	ld.shared.f32 	%f1382, [%r309+4632];
	fma.rn.f32 	%f1383, %f1382, %f182, %f1381;
	ld.shared.f32 	%f1384, [%r309+4636];
	fma.rn.f32 	%f1385, %f1384, %f185, %f1383;
	ld.shared.f32 	%f1386, [%r309+4640];
	fma.rn.f32 	%f1387, %f1386, %f188, %f1385;
	ld.shared.f32 	%f1388, [%r309+4644];
	fma.rn.f32 	%f1389, %f1388, %f191, %f1387;
	ld.shared.f32 	%f1390, [%r309+4648];
	fma.rn.f32 	%f1391, %f1390, %f194, %f1389;
	ld.shared.f32 	%f1392, [%r309+4652];
	fma.rn.f32 	%f1393, %f1392, %f197, %f1391;
	ld.shared.f32 	%f1394, [%r309+4656];
	fma.rn.f32 	%f1395, %f1394, %f200, %f1393;
	ld.shared.f32 	%f1396, [%r309+4660];
	fma.rn.f32 	%f1397, %f1396, %f203, %f1395;
	ld.shared.f32 	%f1398, [%r309+4664];
	fma.rn.f32 	%f1399, %f1398, %f206, %f1397;
	ld.shared.f32 	%f1400, [%r309+4668];
	fma.rn.f32 	%f1401, %f1400, %f209, %f1399;
	ld.shared.f32 	%f1402, [%r309+4672];
	fma.rn.f32 	%f1403, %f1402, %f212, %f1401;
	ld.shared.f32 	%f1404, [%r309+4676];
	fma.rn.f32 	%f1405, %f1404, %f215, %f1403;
	ld.shared.f32 	%f1406, [%r309+4680];
	fma.rn.f32 	%f1407, %f1406, %f218, %f1405;
	ld.shared.f32 	%f1408, [%r309+4684];
	fma.rn.f32 	%f1409, %f1408, %f221, %f1407;
	ld.shared.f32 	%f1410, [%r309+4688];
	fma.rn.f32 	%f1411, %f1410, %f224, %f1409;
	ld.shared.f32 	%f1412, [%r309+4692];
	fma.rn.f32 	%f1413, %f1412, %f227, %f1411;
	ld.shared.f32 	%f1414, [%r309+4696];
	fma.rn.f32 	%f1415, %f1414, %f230, %f1413;
	ld.shared.f32 	%f1416, [%r309+4700];
	fma.rn.f32 	%f1417, %f1416, %f233, %f1415;
	ld.shared.f32 	%f1418, [%r309+4704];
	fma.rn.f32 	%f1419, %f1418, %f236, %f1417;
	ld.shared.f32 	%f1420, [%r309+4708];
	fma.rn.f32 	%f1421, %f1420, %f239, %f1419;
	ld.shared.f32 	%f1422, [%r309+4712];
	fma.rn.f32 	%f1423, %f1422, %f242, %f1421;
	ld.shared.f32 	%f1424, [%r309+4716];
	fma.rn.f32 	%f1425, %f1424, %f245, %f1423;
	ld.shared.f32 	%f1426, [%r309+4720];
	fma.rn.f32 	%f1427, %f1426, %f248, %f1425;
	ld.shared.f32 	%f1428, [%r309+4724];
	fma.rn.f32 	%f1429, %f1428, %f251, %f1427;
	ld.shared.f32 	%f1430, [%r309+4728];
	fma.rn.f32 	%f1431, %f1430, %f254, %f1429;
	ld.shared.f32 	%f1432, [%r309+4732];
	fma.rn.f32 	%f1433, %f1432, %f257, %f1431;
	ld.shared.f32 	%f1434, [%r309+4736];
	fma.rn.f32 	%f1435, %f1434, %f260, %f1433;
	ld.shared.f32 	%f1436, [%r309+4740];
	fma.rn.f32 	%f1437, %f1436, %f263, %f1435;
	ld.shared.f32 	%f1438, [%r309+4744];
	fma.rn.f32 	%f1439, %f1438, %f266, %f1437;
	ld.shared.f32 	%f1440, [%r309+4748];
	fma.rn.f32 	%f1441, %f1440, %f269, %f1439;
	ld.shared.f32 	%f1442, [%r309+4752];
	fma.rn.f32 	%f1443, %f1442, %f272, %f1441;
	ld.shared.f32 	%f1444, [%r309+4756];
	fma.rn.f32 	%f1445, %f1444, %f275, %f1443;
	ld.shared.f32 	%f1446, [%r309+4760];
	fma.rn.f32 	%f1447, %f1446, %f278, %f1445;
	ld.shared.f32 	%f1448, [%r309+4764];
	fma.rn.f32 	%f1449, %f1448, %f281, %f1447;
	ld.shared.f32 	%f1450, [%r309+4768];
	fma.rn.f32 	%f1451, %f1450, %f284, %f1449;
	ld.shared.f32 	%f1452, [%r309+4772];
	fma.rn.f32 	%f1453, %f1452, %f287, %f1451;
	ld.shared.f32 	%f1454, [%r309+4776];
	fma.rn.f32 	%f1455, %f1454, %f290, %f1453;
	ld.shared.f32 	%f1456, [%r309+4780];
	fma.rn.f32 	%f1457, %f1456, %f293, %f1455;
	ld.shared.f32 	%f1458, [%r309+4784];
	fma.rn.f32 	%f1459, %f1458, %f296, %f1457;
	ld.shared.f32 	%f1460, [%r309+4788];
	fma.rn.f32 	%f1461, %f1460, %f299, %f1459;
	ld.shared.f32 	%f1462, [%r309+4792];
	fma.rn.f32 	%f1463, %f1462, %f302, %f1461;
	ld.shared.f32 	%f1464, [%r309+4796];
	fma.rn.f32 	%f1465, %f1464, %f305, %f1463;
	ld.shared.f32 	%f1466, [%r309+4800];
	fma.rn.f32 	%f1467, %f1466, %f308, %f1465;
	ld.shared.f32 	%f1468, [%r309+4804];
	fma.rn.f32 	%f1469, %f1468, %f311, %f1467;
	ld.shared.f32 	%f1470, [%r309+4808];
	fma.rn.f32 	%f1471, %f1470, %f314, %f1469;
	ld.shared.f32 	%f1472, [%r309+4812];
	fma.rn.f32 	%f1473, %f1472, %f317, %f1471;
	ld.shared.f32 	%f1474, [%r309+4816];
	fma.rn.f32 	%f1475, %f1474, %f320, %f1473;
	ld.shared.f32 	%f1476, [%r309+4820];
	fma.rn.f32 	%f1477, %f1476, %f323, %f1475;
	ld.shared.f32 	%f1478, [%r309+4824];
	fma.rn.f32 	%f1479, %f1478, %f326, %f1477;
	ld.shared.f32 	%f1480, [%r309+4828];
	fma.rn.f32 	%f1481, %f1480, %f329, %f1479;
	ld.shared.f32 	%f1482, [%r309+4832];
	fma.rn.f32 	%f1483, %f1482, %f332, %f1481;
	ld.shared.f32 	%f1484, [%r309+4836];
	fma.rn.f32 	%f1485, %f1484, %f335, %f1483;
	ld.shared.f32 	%f1486, [%r309+4840];
	fma.rn.f32 	%f1487, %f1486, %f338, %f1485;
	ld.shared.f32 	%f1488, [%r309+4844];
	fma.rn.f32 	%f1489, %f1488, %f341, %f1487;
	ld.shared.f32 	%f1490, [%r309+4848];
	fma.rn.f32 	%f1491, %f1490, %f344, %f1489;
	ld.shared.f32 	%f1492, [%r309+4852];
	fma.rn.f32 	%f1493, %f1492, %f347, %f1491;
	ld.shared.f32 	%f1494, [%r309+4856];
	fma.rn.f32 	%f1495, %f1494, %f350, %f1493;
	ld.shared.f32 	%f1496, [%r309+4860];
	fma.rn.f32 	%f4345, %f1496, %f353, %f1495;
	ld.shared.f32 	%f1497, [%r309+5120];
	fma.rn.f32 	%f1498, %f1497, %f164, %f4344;
	ld.shared.f32 	%f1499, [%r309+5124];
	fma.rn.f32 	%f1500, %f1499, %f167, %f1498;
	ld.shared.f32 	%f1501, [%r309+5128];
	fma.rn.f32 	%f1502, %f1501, %f170, %f1500;
	ld.shared.f32 	%f1503, [%r309+5132];
	fma.rn.f32 	%f1504, %f1503, %f173, %f1502;
	ld.shared.f32 	%f1505, [%r309+5136];
	fma.rn.f32 	%f1506, %f1505, %f176, %f1504;
	ld.shared.f32 	%f1507, [%r309+5140];
	fma.rn.f32 	%f1508, %f1507, %f179, %f1506;
	ld.shared.f32 	%f1509, [%r309+5144];
	fma.rn.f32 	%f1510, %f1509, %f182, %f1508;
	ld.shared.f32 	%f1511, [%r309+5148];
	fma.rn.f32 	%f1512, %f1511, %f185, %f1510;
	ld.shared.f32 	%f1513, [%r309+5152];
	fma.rn.f32 	%f1514, %f1513, %f188, %f1512;
	ld.shared.f32 	%f1515, [%r309+5156];
	fma.rn.f32 	%f1516, %f1515, %f191, %f1514;
	ld.shared.f32 	%f1517, [%r309+5160];
	fma.rn.f32 	%f1518, %f1517, %f194, %f1516;
	ld.shared.f32 	%f1519, [%r309+5164];
	fma.rn.f32 	%f1520, %f1519, %f197, %f1518;
	ld.shared.f32 	%f1521, [%r309+5168];
	fma.rn.f32 	%f1522, %f1521, %f200, %f1520;
	ld.shared.f32 	%f1523, [%r309+5172];
	fma.rn.f32 	%f1524, %f1523, %f203, %f1522;
	ld.shared.f32 	%f1525, [%r309+5176];
	fma.rn.f32 	%f1526, %f1525, %f206, %f1524;
	ld.shared.f32 	%f1527, [%r309+5180];
	fma.rn.f32 	%f1528, %f1527, %f209, %f1526;
	ld.shared.f32 	%f1529, [%r309+5184];
	fma.rn.f32 	%f1530, %f1529, %f212, %f1528;
	ld.shared.f32 	%f1531, [%r309+5188];
	fma.rn.f32 	%f1532, %f1531, %f215, %f1530;
	ld.shared.f32 	%f1533, [%r309+5192];
	fma.rn.f32 	%f1534, %f1533, %f218, %f1532;
	ld.shared.f32 	%f1535, [%r309+5196];
	fma.rn.f32 	%f1536, %f1535, %f221, %f1534;
	ld.shared.f32 	%f1537, [%r309+5200];
	fma.rn.f32 	%f1538, %f1537, %f224, %f1536;
	ld.shared.f32 	%f1539, [%r309+5204];
	fma.rn.f32 	%f1540, %f1539, %f227, %f1538;
	ld.shared.f32 	%f1541, [%r309+5208];
	fma.rn.f32 	%f1542, %f1541, %f230, %f1540;
	ld.shared.f32 	%f1543, [%r309+5212];
	fma.rn.f32 	%f1544, %f1543, %f233, %f1542;
	ld.shared.f32 	%f1545, [%r309+5216];
	fma.rn.f32 	%f1546, %f1545, %f236, %f1544;
	ld.shared.f32 	%f1547, [%r309+5220];
	fma.rn.f32 	%f1548, %f1547, %f239, %f1546;
	ld.shared.f32 	%f1549, [%r309+5224];
	fma.rn.f32 	%f1550, %f1549, %f242, %f1548;
	ld.shared.f32 	%f1551, [%r309+5228];
	fma.rn.f32 	%f1552, %f1551, %f245, %f1550;
	ld.shared.f32 	%f1553, [%r309+5232];
	fma.rn.f32 	%f1554, %f1553, %f248, %f1552;
	ld.shared.f32 	%f1555, [%r309+5236];
	fma.rn.f32 	%f1556, %f1555, %f251, %f1554;
	ld.shared.f32 	%f1557, [%r309+5240];
	fma.rn.f32 	%f1558, %f1557, %f254, %f1556;
	ld.shared.f32 	%f1559, [%r309+5244];
	fma.rn.f32 	%f1560, %f1559, %f257, %f1558;
	ld.shared.f32 	%f1561, [%r309+5248];
	fma.rn.f32 	%f1562, %f1561, %f260, %f1560;
	ld.shared.f32 	%f1563, [%r309+5252];
	fma.rn.f32 	%f1564, %f1563, %f263, %f1562;
	ld.shared.f32 	%f1565, [%r309+5256];
	fma.rn.f32 	%f1566, %f1565, %f266, %f1564;
	ld.shared.f32 	%f1567, [%r309+5260];
	fma.rn.f32 	%f1568, %f1567, %f269, %f1566;
	ld.shared.f32 	%f1569, [%r309+5264];
	fma.rn.f32 	%f1570, %f1569, %f272, %f1568;
	ld.shared.f32 	%f1571, [%r309+5268];
	fma.rn.f32 	%f1572, %f1571, %f275, %f1570;
	ld.shared.f32 	%f1573, [%r309+5272];
	fma.rn.f32 	%f1574, %f1573, %f278, %f1572;
	ld.shared.f32 	%f1575, [%r309+5276];
	fma.rn.f32 	%f1576, %f1575, %f281, %f1574;
	ld.shared.f32 	%f1577, [%r309+5280];
	fma.rn.f32 	%f1578, %f1577, %f284, %f1576;
	ld.shared.f32 	%f1579, [%r309+5284];
	fma.rn.f32 	%f1580, %f1579, %f287, %f1578;
	ld.shared.f32 	%f1581, [%r309+5288];
	fma.rn.f32 	%f1582, %f1581, %f290, %f1580;
	ld.shared.f32 	%f1583, [%r309+5292];
	fma.rn.f32 	%f1584, %f1583, %f293, %f1582;
	ld.shared.f32 	%f1585, [%r309+5296];
	fma.rn.f32 	%f1586, %f1585, %f296, %f1584;
	ld.shared.f32 	%f1587, [%r309+5300];
	fma.rn.f32 	%f1588, %f1587, %f299, %f1586;
	ld.shared.f32 	%f1589, [%r309+5304];
	fma.rn.f32 	%f1590, %f1589, %f302, %f1588;
	ld.shared.f32 	%f1591, [%r309+5308];
	fma.rn.f32 	%f1592, %f1591, %f305, %f1590;
	ld.shared.f32 	%f1593, [%r309+5312];
	fma.rn.f32 	%f1594, %f1593, %f308, %f1592;
	ld.shared.f32 	%f1595, [%r309+5316];
	fma.rn.f32 	%f1596, %f1595, %f311, %f1594;
	ld.shared.f32 	%f1597, [%r309+5320];
	fma.rn.f32 	%f1598, %f1597, %f314, %f1596;
	ld.shared.f32 	%f1599, [%r309+5324];
	fma.rn.f32 	%f1600, %f1599, %f317, %f1598;
	ld.shared.f32 	%f1601, [%r309+5328];
	fma.rn.f32 	%f1602, %f1601, %f320, %f1600;
	ld.shared.f32 	%f1603, [%r309+5332];
	fma.rn.f32 	%f1604, %f1603, %f323, %f1602;
	ld.shared.f32 	%f1605, [%r309+5336];
	fma.rn.f32 	%f1606, %f1605, %f326, %f1604;
	ld.shared.f32 	%f1607, [%r309+5340];
	fma.rn.f32 	%f1608, %f1607, %f329, %f1606;
	ld.shared.f32 	%f1609, [%r309+5344];
	fma.rn.f32 	%f1610, %f1609, %f332, %f1608;
	ld.shared.f32 	%f1611, [%r309+5348];
	fma.rn.f32 	%f1612, %f1611, %f335, %f1610;
	ld.shared.f32 	%f1613, [%r309+5352];
	fma.rn.f32 	%f1614, %f1613, %f338, %f1612;
	ld.shared.f32 	%f1615, [%r309+5356];
	fma.rn.f32 	%f1616, %f1615, %f341, %f1614;
	ld.shared.f32 	%f1617, [%r309+5360];
	fma.rn.f32 	%f1618, %f1617, %f344, %f1616;
	ld.shared.f32 	%f1619, [%r309+5364];
	fma.rn.f32 	%f1620, %f1619, %f347, %f1618;
	ld.shared.f32 	%f1621, [%r309+5368];
	fma.rn.f32 	%f1622, %f1621, %f350, %f1620;
	ld.shared.f32 	%f1623, [%r309+5372];
	fma.rn.f32 	%f4344, %f1623, %f353, %f1622;
	ld.shared.f32 	%f1624, [%r309+5632];
	fma.rn.f32 	%f1625, %f1624, %f164, %f4343;
	ld.shared.f32 	%f1626, [%r309+5636];
	fma.rn.f32 	%f1627, %f1626, %f167, %f1625;
	ld.shared.f32 	%f1628, [%r309+5640];
	fma.rn.f32 	%f1629, %f1628, %f170, %f1627;
	ld.shared.f32 	%f1630, [%r309+5644];
	fma.rn.f32 	%f1631, %f1630, %f173, %f1629;
	ld.shared.f32 	%f1632, [%r309+5648];
	fma.rn.f32 	%f1633, %f1632, %f176, %f1631;
	ld.shared.f32 	%f1634, [%r309+5652];
	fma.rn.f32 	%f1635, %f1634, %f179, %f1633;
	ld.shared.f32 	%f1636, [%r309+5656];
	fma.rn.f32 	%f1637, %f1636, %f182, %f1635;
	ld.shared.f32 	%f1638, [%r309+5660];
	fma.rn.f32 	%f1639, %f1638, %f185, %f1637;
	ld.shared.f32 	%f1640, [%r309+5664];
	fma.rn.f32 	%f1641, %f1640, %f188, %f1639;
	ld.shared.f32 	%f1642, [%r309+5668];
	fma.rn.f32 	%f1643, %f1642, %f191, %f1641;
	ld.shared.f32 	%f1644, [%r309+5672];
	fma.rn.f32 	%f1645, %f1644, %f194, %f1643;
	ld.shared.f32 	%f1646, [%r309+5676];
	fma.rn.f32 	%f1647, %f1646, %f197, %f1645;
	ld.shared.f32 	%f1648, [%r309+5680];
	fma.rn.f32 	%f1649, %f1648, %f200, %f1647;
	ld.shared.f32 	%f1650, [%r309+5684];
	fma.rn.f32 	%f1651, %f1650, %f203, %f1649;
	ld.shared.f32 	%f1652, [%r309+5688];
	fma.rn.f32 	%f1653, %f1652, %f206, %f1651;
	ld.shared.f32 	%f1654, [%r309+5692];
	fma.rn.f32 	%f1655, %f1654, %f209, %f1653;
	ld.shared.f32 	%f1656, [%r309+5696];
	fma.rn.f32 	%f1657, %f1656, %f212, %f1655;
	ld.shared.f32 	%f1658, [%r309+5700];
	fma.rn.f32 	%f1659, %f1658, %f215, %f1657;
	ld.shared.f32 	%f1660, [%r309+5704];
	fma.rn.f32 	%f1661, %f1660, %f218, %f1659;
	ld.shared.f32 	%f1662, [%r309+5708];
	fma.rn.f32 	%f1663, %f1662, %f221, %f1661;
	ld.shared.f32 	%f1664, [%r309+5712];
	fma.rn.f32 	%f1665, %f1664, %f224, %f1663;
	ld.shared.f32 	%f1666, [%r309+5716];
	fma.rn.f32 	%f1667, %f1666, %f227, %f1665;
	ld.shared.f32 	%f1668, [%r309+5720];
	fma.rn.f32 	%f1669, %f1668, %f230, %f1667;
	ld.shared.f32 	%f1670, [%r309+5724];
	fma.rn.f32 	%f1671, %f1670, %f233, %f1669;
	ld.shared.f32 	%f1672, [%r309+5728];
	fma.rn.f32 	%f1673, %f1672, %f236, %f1671;
	ld.shared.f32 	%f1674, [%r309+5732];
	fma.rn.f32 	%f1675, %f1674, %f239, %f1673;
	ld.shared.f32 	%f1676, [%r309+5736];
	fma.rn.f32 	%f1677, %f1676, %f242, %f1675;
	ld.shared.f32 	%f1678, [%r309+5740];
	fma.rn.f32 	%f1679, %f1678, %f245, %f1677;
	ld.shared.f32 	%f1680, [%r309+5744];
	fma.rn.f32 	%f1681, %f1680, %f248, %f1679;
	ld.shared.f32 	%f1682, [%r309+5748];
	fma.rn.f32 	%f1683, %f1682, %f251, %f1681;
	ld.shared.f32 	%f1684, [%r309+5752];
	fma.rn.f32 	%f1685, %f1684, %f254, %f1683;
	ld.shared.f32 	%f1686, [%r309+5756];
	fma.rn.f32 	%f1687, %f1686, %f257, %f1685;
	ld.shared.f32 	%f1688, [%r309+5760];
	fma.rn.f32 	%f1689, %f1688, %f260, %f1687;
	ld.shared.f32 	%f1690, [%r309+5764];
	fma.rn.f32 	%f1691, %f1690, %f263, %f1689;
	ld.shared.f32 	%f1692, [%r309+5768];
	fma.rn.f32 	%f1693, %f1692, %f266, %f1691;
	ld.shared.f32 	%f1694, [%r309+5772];
	fma.rn.f32 	%f1695, %f1694, %f269, %f1693;
	ld.shared.f32 	%f1696, [%r309+5776];
	fma.rn.f32 	%f1697, %f1696, %f272, %f1695;
	ld.shared.f32 	%f1698, [%r309+5780];
	fma.rn.f32 	%f1699, %f1698, %f275, %f1697;
	ld.shared.f32 	%f1700, [%r309+5784];
	fma.rn.f32 	%f1701, %f1700, %f278, %f1699;
	ld.shared.f32 	%f1702, [%r309+5788];
	fma.rn.f32 	%f1703, %f1702, %f281, %f1701;
	ld.shared.f32 	%f1704, [%r309+5792];
	fma.rn.f32 	%f1705, %f1704, %f284, %f1703;
	ld.shared.f32 	%f1706, [%r309+5796];
	fma.rn.f32 	%f1707, %f1706, %f287, %f1705;
	ld.shared.f32 	%f1708, [%r309+5800];
	fma.rn.f32 	%f1709, %f1708, %f290, %f1707;
	ld.shared.f32 	%f1710, [%r309+5804];
	fma.rn.f32 	%f1711, %f1710, %f293, %f1709;
	ld.shared.f32 	%f1712, [%r309+5808];
	fma.rn.f32 	%f1713, %f1712, %f296, %f1711;
	ld.shared.f32 	%f1714, [%r309+5812];
	fma.rn.f32 	%f1715, %f1714, %f299, %f1713;
	ld.shared.f32 	%f1716, [%r309+5816];
	fma.rn.f32 	%f1717, %f1716, %f302, %f1715;
	ld.shared.f32 	%f1718, [%r309+5820];
	fma.rn.f32 	%f1719, %f1718, %f305, %f1717;
	ld.shared.f32 	%f1720, [%r309+5824];
	fma.rn.f32 	%f1721, %f1720, %f308, %f1719;
	ld.shared.f32 	%f1722, [%r309+5828];
	fma.rn.f32 	%f1723, %f1722, %f311, %f1721;
	ld.shared.f32 	%f1724, [%r309+5832];
	fma.rn.f32 	%f1725, %f1724, %f314, %f1723;
	ld.shared.f32 	%f1726, [%r309+5836];
	fma.rn.f32 	%f1727, %f1726, %f317, %f1725;
	ld.shared.f32 	%f1728, [%r309+5840];
	fma.rn.f32 	%f1729, %f1728, %f320, %f1727;
	ld.shared.f32 	%f1730, [%r309+5844];
	fma.rn.f32 	%f1731, %f1730, %f323, %f1729;
	ld.shared.f32 	%f1732, [%r309+5848];
	fma.rn.f32 	%f1733, %f1732, %f326, %f1731;
	ld.shared.f32 	%f1734, [%r309+5852];
	fma.rn.f32 	%f1735, %f1734, %f329, %f1733;
	ld.shared.f32 	%f1736, [%r309+5856];
	fma.rn.f32 	%f1737, %f1736, %f332, %f1735;
	ld.shared.f32 	%f1738, [%r309+5860];
	fma.rn.f32 	%f1739, %f1738, %f335, %f1737;
	ld.shared.f32 	%f1740, [%r309+5864];
	fma.rn.f32 	%f1741, %f1740, %f338, %f1739;
	ld.shared.f32 	%f1742, [%r309+5868];
	fma.rn.f32 	%f1743, %f1742, %f341, %f1741;
	ld.shared.f32 	%f1744, [%r309+5872];
	fma.rn.f32 	%f1745, %f1744, %f344, %f1743;
	ld.shared.f32 	%f1746, [%r309+5876];
	fma.rn.f32 	%f1747, %f1746, %f347, %f1745;
	ld.shared.f32 	%f1748, [%r309+5880];
	fma.rn.f32 	%f1749, %f1748, %f350, %f1747;
	ld.shared.f32 	%f1750, [%r309+5884];
	fma.rn.f32 	%f4343, %f1750, %f353, %f1749;
	ld.shared.f32 	%f1751, [%r309+6144];
	fma.rn.f32 	%f1752, %f1751, %f164, %f4342;
	ld.shared.f32 	%f1753, [%r309+6148];
	fma.rn.f32 	%f1754, %f1753, %f167, %f1752;
	ld.shared.f32 	%f1755, [%r309+6152];
	fma.rn.f32 	%f1756, %f1755, %f170, %f1754;
	ld.shared.f32 	%f1757, [%r309+6156];
	fma.rn.f32 	%f1758, %f1757, %f173, %f1756;
	ld.shared.f32 	%f1759, [%r309+6160];
	fma.rn.f32 	%f1760, %f1759, %f176, %f1758;
	ld.shared.f32 	%f1761, [%r309+6164];
	fma.rn.f32 	%f1762, %f1761, %f179, %f1760;
	ld.shared.f32 	%f1763, [%r309+6168];
	fma.rn.f32 	%f1764, %f1763, %f182, %f1762;
	ld.shared.f32 	%f1765, [%r309+6172];
	fma.rn.f32 	%f1766, %f1765, %f185, %f1764;
	ld.shared.f32 	%f1767, [%r309+6176];
	fma.rn.f32 	%f1768, %f1767, %f188, %f1766;
	ld.shared.f32 	%f1769, [%r309+6180];
	fma.rn.f32 	%f1770, %f1769, %f191, %f1768;
	ld.shared.f32 	%f1771, [%r309+6184];
	fma.rn.f32 	%f1772, %f1771, %f194, %f1770;
	ld.shared.f32 	%f1773, [%r309+6188];
	fma.rn.f32 	%f1774, %f1773, %f197, %f1772;
	ld.shared.f32 	%f1775, [%r309+6192];
	fma.rn.f32 	%f1776, %f1775, %f200, %f1774;
	ld.shared.f32 	%f1777, [%r309+6196];
	fma.rn.f32 	%f1778, %f1777, %f203, %f1776;
	ld.shared.f32 	%f1779, [%r309+6200];
	fma.rn.f32 	%f1780, %f1779, %f206, %f1778;
	ld.shared.f32 	%f1781, [%r309+6204];
	fma.rn.f32 	%f1782, %f1781, %f209, %f1780;
	ld.shared.f32 	%f1783, [%r309+6208];
	fma.rn.f32 	%f1784, %f1783, %f212, %f1782;
	ld.shared.f32 	%f1785, [%r309+6212];
	fma.rn.f32 	%f1786, %f1785, %f215, %f1784;
	ld.shared.f32 	%f1787, [%r309+6216];
	fma.rn.f32 	%f1788, %f1787, %f218, %f1786;
	ld.shared.f32 	%f1789, [%r309+6220];
	fma.rn.f32 	%f1790, %f1789, %f221, %f1788;
	ld.shared.f32 	%f1791, [%r309+6224];
	fma.rn.f32 	%f1792, %f1791, %f224, %f1790;
	ld.shared.f32 	%f1793, [%r309+6228];
	fma.rn.f32 	%f1794, %f1793, %f227, %f1792;
	ld.shared.f32 	%f1795, [%r309+6232];
	fma.rn.f32 	%f1796, %f1795, %f230, %f1794;
	ld.shared.f32 	%f1797, [%r309+6236];
	fma.rn.f32 	%f1798, %f1797, %f233, %f1796;
	ld.shared.f32 	%f1799, [%r309+6240];
	fma.rn.f32 	%f1800, %f1799, %f236, %f1798;
	ld.shared.f32 	%f1801, [%r309+6244];
	fma.rn.f32 	%f1802, %f1801, %f239, %f1800;
	ld.shared.f32 	%f1803, [%r309+6248];
	fma.rn.f32 	%f1804, %f1803, %f242, %f1802;
	ld.shared.f32 	%f1805, [%r309+6252];
	fma.rn.f32 	%f1806, %f1805, %f245, %f1804;
	ld.shared.f32 	%f1807, [%r309+6256];
	fma.rn.f32 	%f1808, %f1807, %f248, %f1806;
	ld.shared.f32 	%f1809, [%r309+6260];
	fma.rn.f32 	%f1810, %f1809, %f251, %f1808;
	ld.shared.f32 	%f1811, [%r309+6264];
	fma.rn.f32 	%f1812, %f1811, %f254, %f1810;
	ld.shared.f32 	%f1813, [%r309+6268];
	fma.rn.f32 	%f1814, %f1813, %f257, %f1812;
	ld.shared.f32 	%f1815, [%r309+6272];
	fma.rn.f32 	%f1816, %f1815, %f260, %f1814;
	ld.shared.f32 	%f1817, [%r309+6276];
	fma.rn.f32 	%f1818, %f1817, %f263, %f1816;
	ld.shared.f32 	%f1819, [%r309+6280];
	fma.rn.f32 	%f1820, %f1819, %f266, %f1818;
	ld.shared.f32 	%f1821, [%r309+6284];
	fma.rn.f32 	%f1822, %f1821, %f269, %f1820;
	ld.shared.f32 	%f1823, [%r309+6288];
	fma.rn.f32 	%f1824, %f1823, %f272, %f1822;
	ld.shared.f32 	%f1825, [%r309+6292];
	fma.rn.f32 	%f1826, %f1825, %f275, %f1824;
	ld.shared.f32 	%f1827, [%r309+6296];
	fma.rn.f32 	%f1828, %f1827, %f278, %f1826;
	ld.shared.f32 	%f1829, [%r309+6300];
	fma.rn.f32 	%f1830, %f1829, %f281, %f1828;
	ld.shared.f32 	%f1831, [%r309+6304];
	fma.rn.f32 	%f1832, %f1831, %f284, %f1830;
	ld.shared.f32 	%f1833, [%r309+6308];
	fma.rn.f32 	%f1834, %f1833, %f287, %f1832;
	ld.shared.f32 	%f1835, [%r309+6312];
	fma.rn.f32 	%f1836, %f1835, %f290, %f1834;
	ld.shared.f32 	%f1837, [%r309+6316];
	fma.rn.f32 	%f1838, %f1837, %f293, %f1836;
	ld.shared.f32 	%f1839, [%r309+6320];
	fma.rn.f32 	%f1840, %f1839, %f296, %f1838;
	ld.shared.f32 	%f1841, [%r309+6324];
	fma.rn.f32 	%f1842, %f1841, %f299, %f1840;
	ld.shared.f32 	%f1843, [%r309+6328];
	fma.rn.f32 	%f1844, %f1843, %f302, %f1842;
	ld.shared.f32 	%f1845, [%r309+6332];
	fma.rn.f32 	%f1846, %f1845, %f305, %f1844;
	ld.shared.f32 	%f1847, [%r309+6336];
	fma.rn.f32 	%f1848, %f1847, %f308, %f1846;
	ld.shared.f32 	%f1849, [%r309+6340];
	fma.rn.f32 	%f1850, %f1849, %f311, %f1848;
	ld.shared.f32 	%f1851, [%r309+6344];
	fma.rn.f32 	%f1852, %f1851, %f314, %f1850;
	ld.shared.f32 	%f1853, [%r309+6348];
	fma.rn.f32 	%f1854, %f1853, %f317, %f1852;
	ld.shared.f32 	%f1855, [%r309+6352];
	fma.rn.f32 	%f1856, %f1855, %f320, %f1854;
	ld.shared.f32 	%f1857, [%r309+6356];
	fma.rn.f32 	%f1858, %f1857, %f323, %f1856;
	ld.shared.f32 	%f1859, [%r309+6360];
	fma.rn.f32 	%f1860, %f1859, %f326, %f1858;
	ld.shared.f32 	%f1861, [%r309+6364];
	fma.rn.f32 	%f1862, %f1861, %f329, %f1860;
	ld.shared.f32 	%f1863, [%r309+6368];
	fma.rn.f32 	%f1864, %f1863, %f332, %f1862;
	ld.shared.f32 	%f1865, [%r309+6372];
	fma.rn.f32 	%f1866, %f1865, %f335, %f1864;
	ld.shared.f32 	%f1867, [%r309+6376];
	fma.rn.f32 	%f1868, %f1867, %f338, %f1866;
	ld.shared.f32 	%f1869, [%r309+6380];
	fma.rn.f32 	%f1870, %f1869, %f341, %f1868;
	ld.shared.f32 	%f1871, [%r309+6384];
	fma.rn.f32 	%f1872, %f1871, %f344, %f1870;
	ld.shared.f32 	%f1873, [%r309+6388];
	fma.rn.f32 	%f1874, %f1873, %f347, %f1872;
	ld.shared.f32 	%f1875, [%r309+6392];
	fma.rn.f32 	%f1876, %f1875, %f350, %f1874;
	ld.shared.f32 	%f1877, [%r309+6396];
	fma.rn.f32 	%f4342, %f1877, %f353, %f1876;
	ld.shared.f32 	%f1878, [%r309+6656];
	fma.rn.f32 	%f1879, %f1878, %f164, %f4341;
	ld.shared.f32 	%f1880, [%r309+6660];
	fma.rn.f32 	%f1881, %f1880, %f167, %f1879;
	ld.shared.f32 	%f1882, [%r309+6664];
	fma.rn.f32 	%f1883, %f1882, %f170, %f1881;
	ld.shared.f32 	%f1884, [%r309+6668];
	fma.rn.f32 	%f1885, %f1884, %f173, %f1883;
	ld.shared.f32 	%f1886, [%r309+6672];
	fma.rn.f32 	%f1887, %f1886, %f176, %f1885;
	ld.shared.f32 	%f1888, [%r309+6676];
	fma.rn.f32 	%f1889, %f1888, %f179, %f1887;
	ld.shared.f32 	%f1890, [%r309+6680];
	fma.rn.f32 	%f1891, %f1890, %f182, %f1889;
	ld.shared.f32 	%f1892, [%r309+6684];
	fma.rn.f32 	%f1893, %f1892, %f185, %f1891;
	ld.shared.f32 	%f1894, [%r309+6688];
	fma.rn.f32 	%f1895, %f1894, %f188, %f1893;
	ld.shared.f32 	%f1896, [%r309+6692];
	fma.rn.f32 	%f1897, %f1896, %f191, %f1895;
	ld.shared.f32 	%f1898, [%r309+6696];
	fma.rn.f32 	%f1899, %f1898, %f194, %f1897;
	ld.shared.f32 	%f1900, [%r309+6700];
	fma.rn.f32 	%f1901, %f1900, %f197, %f1899;
	ld.shared.f32 	%f1902, [%r309+6704];
	fma.rn.f32 	%f1903, %f1902, %f200, %f1901;
	ld.shared.f32 	%f1904, [%r309+6708];
	fma.rn.f32 	%f1905, %f1904, %f203, %f1903;
	ld.shared.f32 	%f1906, [%r309+6712];
	fma.rn.f32 	%f1907, %f1906, %f206, %f1905;
	ld.shared.f32 	%f1908, [%r309+6716];
	fma.rn.f32 	%f1909, %f1908, %f209, %f1907;
	ld.shared.f32 	%f1910, [%r309+6720];
	fma.rn.f32 	%f1911, %f1910, %f212, %f1909;
	ld.shared.f32 	%f1912, [%r309+6724];
	fma.rn.f32 	%f1913, %f1912, %f215, %f1911;
	ld.shared.f32 	%f1914, [%r309+6728];
	fma.rn.f32 	%f1915, %f1914, %f218, %f1913;
	ld.shared.f32 	%f1916, [%r309+6732];
	fma.rn.f32 	%f1917, %f1916, %f221, %f1915;
	ld.shared.f32 	%f1918, [%r309+6736];
	fma.rn.f32 	%f1919, %f1918, %f224, %f1917;
	ld.shared.f32 	%f1920, [%r309+6740];
	fma.rn.f32 	%f1921, %f1920, %f227, %f1919;
	ld.shared.f32 	%f1922, [%r309+6744];
	fma.rn.f32 	%f1923, %f1922, %f230, %f1921;
	ld.shared.f32 	%f1924, [%r309+6748];
	fma.rn.f32 	%f1925, %f1924, %f233, %f1923;
	ld.shared.f32 	%f1926, [%r309+6752];
	fma.rn.f32 	%f1927, %f1926, %f236, %f1925;
	ld.shared.f32 	%f1928, [%r309+6756];
	fma.rn.f32 	%f1929, %f1928, %f239, %f1927;
	ld.shared.f32 	%f1930, [%r309+6760];
	fma.rn.f32 	%f1931, %f1930, %f242, %f1929;
	ld.shared.f32 	%f1932, [%r309+6764];
	fma.rn.f32 	%f1933, %f1932, %f245, %f1931;
	ld.shared.f32 	%f1934, [%r309+6768];
	fma.rn.f32 	%f1935, %f1934, %f248, %f1933;
	ld.shared.f32 	%f1936, [%r309+6772];
	fma.rn.f32 	%f1937, %f1936, %f251, %f1935;
	ld.shared.f32 	%f1938, [%r309+6776];
	fma.rn.f32 	%f1939, %f1938, %f254, %f1937;
	ld.shared.f32 	%f1940, [%r309+6780];
	fma.rn.f32 	%f1941, %f1940, %f257, %f1939;
	ld.shared.f32 	%f1942, [%r309+6784];
	fma.rn.f32 	%f1943, %f1942, %f260, %f1941;
	ld.shared.f32 	%f1944, [%r309+6788];
	fma.rn.f32 	%f1945, %f1944, %f263, %f1943;
	ld.shared.f32 	%f1946, [%r309+6792];
	fma.rn.f32 	%f1947, %f1946, %f266, %f1945;
	ld.shared.f32 	%f1948, [%r309+6796];
	fma.rn.f32 	%f1949, %f1948, %f269, %f1947;
	ld.shared.f32 	%f1950, [%r309+6800];
	fma.rn.f32 	%f1951, %f1950, %f272, %f1949;
	ld.shared.f32 	%f1952, [%r309+6804];
	fma.rn.f32 	%f1953, %f1952, %f275, %f1951;
	ld.shared.f32 	%f1954, [%r309+6808];
	fma.rn.f32 	%f1955, %f1954, %f278, %f1953;
	ld.shared.f32 	%f1956, [%r309+6812];
	fma.rn.f32 	%f1957, %f1956, %f281, %f1955;
	ld.shared.f32 	%f1958, [%r309+6816];
	fma.rn.f32 	%f1959, %f1958, %f284, %f1957;
	ld.shared.f32 	%f1960, [%r309+6820];
	fma.rn.f32 	%f1961, %f1960, %f287, %f1959;
	ld.shared.f32 	%f1962, [%r309+6824];
	fma.rn.f32 	%f1963, %f1962, %f290, %f1961;
	ld.shared.f32 	%f1964, [%r309+6828];
	fma.rn.f32 	%f1965, %f1964, %f293, %f1963;
	ld.shared.f32 	%f1966, [%r309+6832];
	fma.rn.f32 	%f1967, %f1966, %f296, %f1965;
	ld.shared.f32 	%f1968, [%r309+6836];
	fma.rn.f32 	%f1969, %f1968, %f299, %f1967;
	ld.shared.f32 	%f1970, [%r309+6840];
	fma.rn.f32 	%f1971, %f1970, %f302, %f1969;
	ld.shared.f32 	%f1972, [%r309+6844];
	fma.rn.f32 	%f1973, %f1972, %f305, %f1971;
	ld.shared.f32 	%f1974, [%r309+6848];
	fma.rn.f32 	%f1975, %f1974, %f308, %f1973;
	ld.shared.f32 	%f1976, [%r309+6852];
	fma.rn.f32 	%f1977, %f1976, %f311, %f1975;
	ld.shared.f32 	%f1978, [%r309+6856];
	fma.rn.f32 	%f1979, %f1978, %f314, %f1977;
	ld.shared.f32 	%f1980, [%r309+6860];
	fma.rn.f32 	%f1981, %f1980, %f317, %f1979;
	ld.shared.f32 	%f1982, [%r309+6864];
	fma.rn.f32 	%f1983, %f1982, %f320, %f1981;
	ld.shared.f32 	%f1984, [%r309+6868];
	fma.rn.f32 	%f1985, %f1984, %f323, %f1983;
	ld.shared.f32 	%f1986, [%r309+6872];
	fma.rn.f32 	%f1987, %f1986, %f326, %f1985;
	ld.shared.f32 	%f1988, [%r309+6876];
	fma.rn.f32 	%f1989, %f1988, %f329, %f1987;
	ld.shared.f32 	%f1990, [%r309+6880];
	fma.rn.f32 	%f1991, %f1990, %f332, %f1989;
	ld.shared.f32 	%f1992, [%r309+6884];
	fma.rn.f32 	%f1993, %f1992, %f335, %f1991;
	ld.shared.f32 	%f1994, [%r309+6888];
	fma.rn.f32 	%f1995, %f1994, %f338, %f1993;
	ld.shared.f32 	%f1996, [%r309+6892];
	fma.rn.f32 	%f1997, %f1996, %f341, %f1995;
	ld.shared.f32 	%f1998, [%r309+6896];
	fma.rn.f32 	%f1999, %f1998, %f344, %f1997;
	ld.shared.f32 	%f2000, [%r309+6900];
	fma.rn.f32 	%f2001, %f2000, %f347, %f1999;
	ld.shared.f32 	%f2002, [%r309+6904];
	fma.rn.f32 	%f2003, %f2002, %f350, %f2001;
	ld.shared.f32 	%f2004, [%r309+6908];
	fma.rn.f32 	%f4341, %f2004, %f353, %f2003;
	ld.shared.f32 	%f2005, [%r309+7168];
	fma.rn.f32 	%f2006, %f2005, %f164, %f4340;
	ld.shared.f32 	%f2007, [%r309+7172];
	fma.rn.f32 	%f2008, %f2007, %f167, %f2006;
	ld.shared.f32 	%f2009, [%r309+7176];
	fma.rn.f32 	%f2010, %f2009, %f170, %f2008;
	ld.shared.f32 	%f2011, [%r309+7180];
	fma.rn.f32 	%f2012, %f2011, %f173, %f2010;
	ld.shared.f32 	%f2013, [%r309+7184];
	fma.rn.f32 	%f2014, %f2013, %f176, %f2012;
	ld.shared.f32 	%f2015, [%r309+7188];
	fma.rn.f32 	%f2016, %f2015, %f179, %f2014;
	ld.shared.f32 	%f2017, [%r309+7192];
	fma.rn.f32 	%f2018, %f2017, %f182, %f2016;
	ld.shared.f32 	%f2019, [%r309+7196];
	fma.rn.f32 	%f2020, %f2019, %f185, %f2018;
	ld.shared.f32 	%f2021, [%r309+7200];
	fma.rn.f32 	%f2022, %f2021, %f188, %f2020;
	ld.shared.f32 	%f2023, [%r309+7204];
	fma.rn.f32 	%f2024, %f2023, %f191, %f2022;
	ld.shared.f32 	%f2025, [%r309+7208];
	fma.rn.f32 	%f2026, %f2025, %f194, %f2024;
	ld.shared.f32 	%f2027, [%r309+7212];
	fma.rn.f32 	%f2028, %f2027, %f197, %f2026;
	ld.shared.f32 	%f2029, [%r309+7216];
	fma.rn.f32 	%f2030, %f2029, %f200, %f2028;
	ld.shared.f32 	%f2031, [%r309+7220];
	fma.rn.f32 	%f2032, %f2031, %f203, %f2030;
	ld.shared.f32 	%f2033, [%r309+7224];
	fma.rn.f32 	%f2034, %f2033, %f206, %f2032;
	ld.shared.f32 	%f2035, [%r309+7228];
	fma.rn.f32 	%f2036, %f2035, %f209, %f2034;
	ld.shared.f32 	%f2037, [%r309+7232];
	fma.rn.f32 	%f2038, %f2037, %f212, %f2036;
	ld.shared.f32 	%f2039, [%r309+7236];
	fma.rn.f32 	%f2040, %f2039, %f215, %f2038;
	ld.shared.f32 	%f2041, [%r309+7240];
	fma.rn.f32 	%f2042, %f2041, %f218, %f2040;
	ld.shared.f32 	%f2043, [%r309+7244];
	fma.rn.f32 	%f2044, %f2043, %f221, %f2042;
	ld.shared.f32 	%f2045, [%r309+7248];
	fma.rn.f32 	%f2046, %f2045, %f224, %f2044;
	ld.shared.f32 	%f2047, [%r309+7252];
	fma.rn.f32 	%f2048, %f2047, %f227, %f2046;
	ld.shared.f32 	%f2049, [%r309+7256];
	fma.rn.f32 	%f2050, %f2049, %f230, %f2048;
	ld.shared.f32 	%f2051, [%r309+7260];
	fma.rn.f32 	%f2052, %f2051, %f233, %f2050;
	ld.shared.f32 	%f2053, [%r309+7264];
	fma.rn.f32 	%f2054, %f2053, %f236, %f2052;
	ld.shared.f32 	%f2055, [%r309+7268];
	fma.rn.f32 	%f2056, %f2055, %f239, %f2054;
	ld.shared.f32 	%f2057, [%r309+7272];
	fma.rn.f32 	%f2058, %f2057, %f242, %f2056;
	ld.shared.f32 	%f2059, [%r309+7276];
	fma.rn.f32 	%f2060, %f2059, %f245, %f2058;
	ld.shared.f32 	%f2061, [%r309+7280];
	fma.rn.f32 	%f2062, %f2061, %f248, %f2060;
	ld.shared.f32 	%f2063, [%r309+7284];
	fma.rn.f32 	%f2064, %f2063, %f251, %f2062;
	ld.shared.f32 	%f2065, [%r309+7288];
	fma.rn.f32 	%f2066, %f2065, %f254, %f2064;
	ld.shared.f32 	%f2067, [%r309+7292];
	fma.rn.f32 	%f2068, %f2067, %f257, %f2066;
	ld.shared.f32 	%f2069, [%r309+7296];
	fma.rn.f32 	%f2070, %f2069, %f260, %f2068;
	ld.shared.f32 	%f2071, [%r309+7300];
	fma.rn.f32 	%f2072, %f2071, %f263, %f2070;
	ld.shared.f32 	%f2073, [%r309+7304];
	fma.rn.f32 	%f2074, %f2073, %f266, %f2072;
	ld.shared.f32 	%f2075, [%r309+7308];
	fma.rn.f32 	%f2076, %f2075, %f269, %f2074;
	ld.shared.f32 	%f2077, [%r309+7312];
	fma.rn.f32 	%f2078, %f2077, %f272, %f2076;
	ld.shared.f32 	%f2079, [%r309+7316];
	fma.rn.f32 	%f2080, %f2079, %f275, %f2078;
	ld.shared.f32 	%f2081, [%r309+7320];
	fma.rn.f32 	%f2082, %f2081, %f278, %f2080;
	ld.shared.f32 	%f2083, [%r309+7324];
	fma.rn.f32 	%f2084, %f2083, %f281, %f2082;
	ld.shared.f32 	%f2085, [%r309+7328];
	fma.rn.f32 	%f2086, %f2085, %f284, %f2084;
	ld.shared.f32 	%f2087, [%r309+7332];
	fma.rn.f32 	%f2088, %f2087, %f287, %f2086;
	ld.shared.f32 	%f2089, [%r309+7336];
	fma.rn.f32 	%f2090, %f2089, %f290, %f2088;
	ld.shared.f32 	%f2091, [%r309+7340];
	fma.rn.f32 	%f2092, %f2091, %f293, %f2090;
	ld.shared.f32 	%f2093, [%r309+7344];
	fma.rn.f32 	%f2094, %f2093, %f296, %f2092;
	ld.shared.f32 	%f2095, [%r309+7348];
	fma.rn.f32 	%f2096, %f2095, %f299, %f2094;
	ld.shared.f32 	%f2097, [%r309+7352];
	fma.rn.f32 	%f2098, %f2097, %f302, %f2096;
	ld.shared.f32 	%f2099, [%r309+7356];
	fma.rn.f32 	%f2100, %f2099, %f305, %f2098;
	ld.shared.f32 	%f2101, [%r309+7360];
	fma.rn.f32 	%f2102, %f2101, %f308, %f2100;
	ld.shared.f32 	%f2103, [%r309+7364];
	fma.rn.f32 	%f2104, %f2103, %f311, %f2102;
	ld.shared.f32 	%f2105, [%r309+7368];
	fma.rn.f32 	%f2106, %f2105, %f314, %f2104;
	ld.shared.f32 	%f2107, [%r309+7372];
	fma.rn.f32 	%f2108, %f2107, %f317, %f2106;
	ld.shared.f32 	%f2109, [%r309+7376];
	fma.rn.f32 	%f2110, %f2109, %f320, %f2108;
	ld.shared.f32 	%f2111, [%r309+7380];
	fma.rn.f32 	%f2112, %f2111, %f323, %f2110;
	ld.shared.f32 	%f2113, [%r309+7384];
	fma.rn.f32 	%f2114, %f2113, %f326, %f2112;
	ld.shared.f32 	%f2115, [%r309+7388];
	fma.rn.f32 	%f2116, %f2115, %f329, %f2114;
	ld.shared.f32 	%f2117, [%r309+7392];
	fma.rn.f32 	%f2118, %f2117, %f332, %f2116;
	ld.shared.f32 	%f2119, [%r309+7396];
	fma.rn.f32 	%f2120, %f2119, %f335, %f2118;
	ld.shared.f32 	%f2121, [%r309+7400];
	fma.rn.f32 	%f2122, %f2121, %f338, %f2120;
	ld.shared.f32 	%f2123, [%r309+7404];
	fma.rn.f32 	%f2124, %f2123, %f341, %f2122;
	ld.shared.f32 	%f2125, [%r309+7408];
	fma.rn.f32 	%f2126, %f2125, %f344, %f2124;
	ld.shared.f32 	%f2127, [%r309+7412];
	fma.rn.f32 	%f2128, %f2127, %f347, %f2126;
	ld.shared.f32 	%f2129, [%r309+7416];
	fma.rn.f32 	%f2130, %f2129, %f350, %f2128;
	ld.shared.f32 	%f2131, [%r309+7420];
	fma.rn.f32 	%f4340, %f2131, %f353, %f2130;
	ld.shared.f32 	%f2132, [%r309+7680];
	fma.rn.f32 	%f2133, %f2132, %f164, %f4339;
	ld.shared.f32 	%f2134, [%r309+7684];
	fma.rn.f32 	%f2135, %f2134, %f167, %f2133;
	ld.shared.f32 	%f2136, [%r309+7688];
	fma.rn.f32 	%f2137, %f2136, %f170, %f2135;
	ld.shared.f32 	%f2138, [%r309+7692];
	fma.rn.f32 	%f2139, %f2138, %f173, %f2137;
	ld.shared.f32 	%f2140, [%r309+7696];
	fma.rn.f32 	%f2141, %f2140, %f176, %f2139;
	ld.shared.f32 	%f2142, [%r309+7700];
	fma.rn.f32 	%f2143, %f2142, %f179, %f2141;
	ld.shared.f32 	%f2144, [%r309+7704];
	fma.rn.f32 	%f2145, %f2144, %f182, %f2143;
	ld.shared.f32 	%f2146, [%r309+7708];
	fma.rn.f32 	%f2147, %f2146, %f185, %f2145;
	ld.shared.f32 	%f2148, [%r309+7712];
	fma.rn.f32 	%f2149, %f2148, %f188, %f2147;
	ld.shared.f32 	%f2150, [%r309+7716];
	fma.rn.f32 	%f2151, %f2150, %f191, %f2149;
	ld.shared.f32 	%f2152, [%r309+7720];
	fma.rn.f32 	%f2153, %f2152, %f194, %f2151;
	ld.shared.f32 	%f2154, [%r309+7724];
	fma.rn.f32 	%f2155, %f2154, %f197, %f2153;
	ld.shared.f32 	%f2156, [%r309+7728];
	fma.rn.f32 	%f2157, %f2156, %f200, %f2155;
	ld.shared.f32 	%f2158, [%r309+7732];
	fma.rn.f32 	%f2159, %f2158, %f203, %f2157;
	ld.shared.f32 	%f2160, [%r309+7736];
	fma.rn.f32 	%f2161, %f2160, %f206, %f2159;
	ld.shared.f32 	%f2162, [%r309+7740];
	fma.rn.f32 	%f2163, %f2162, %f209, %f2161;
	ld.shared.f32 	%f2164, [%r309+7744];
	fma.rn.f32 	%f2165, %f2164, %f212, %f2163;
	ld.shared.f32 	%f2166, [%r309+7748];
	fma.rn.f32 	%f2167, %f2166, %f215, %f2165;
	ld.shared.f32 	%f2168, [%r309+7752];
	fma.rn.f32 	%f2169, %f2168, %f218, %f2167;
	ld.shared.f32 	%f2170, [%r309+7756];
	fma.rn.f32 	%f2171, %f2170, %f221, %f2169;
	ld.shared.f32 	%f2172, [%r309+7760];
	fma.rn.f32 	%f2173, %f2172, %f224, %f2171;
	ld.shared.f32 	%f2174, [%r309+7764];
	fma.rn.f32 	%f2175, %f2174, %f227, %f2173;
	ld.shared.f32 	%f2176, [%r309+7768];
	fma.rn.f32 	%f2177, %f2176, %f230, %f2175;
	ld.shared.f32 	%f2178, [%r309+7772];
	fma.rn.f32 	%f2179, %f2178, %f233, %f2177;
	ld.shared.f32 	%f2180, [%r309+7776];
	fma.rn.f32 	%f2181, %f2180, %f236, %f2179;
	ld.shared.f32 	%f2182, [%r309+7780];
	fma.rn.f32 	%f2183, %f2182, %f239, %f2181;
	ld.shared.f32 	%f2184, [%r309+7784];
	fma.rn.f32 	%f2185, %f2184, %f242, %f2183;
	ld.shared.f32 	%f2186, [%r309+7788];
	fma.rn.f32 	%f2187, %f2186, %f245, %f2185;
	ld.shared.f32 	%f2188, [%r309+7792];
	fma.rn.f32 	%f2189, %f2188, %f248, %f2187;
	ld.shared.f32 	%f2190, [%r309+7796];
	fma.rn.f32 	%f2191, %f2190, %f251, %f2189;
	ld.shared.f32 	%f2192, [%r309+7800];
	fma.rn.f32 	%f2193, %f2192, %f254, %f2191;
	ld.shared.f32 	%f2194, [%r309+7804];
	fma.rn.f32 	%f2195, %f2194, %f257, %f2193;
	ld.shared.f32 	%f2196, [%r309+7808];
	fma.rn.f32 	%f2197, %f2196, %f260, %f2195;
	ld.shared.f32 	%f2198, [%r309+7812];
	fma.rn.f32 	%f2199, %f2198, %f263, %f2197;
	ld.shared.f32 	%f2200, [%r309+7816];
	fma.rn.f32 	%f2201, %f2200, %f266, %f2199;
	ld.shared.f32 	%f2202, [%r309+7820];
	fma.rn.f32 	%f2203, %f2202, %f269, %f2201;
	ld.shared.f32 	%f2204, [%r309+7824];
	fma.rn.f32 	%f2205, %f2204, %f272, %f2203;
	ld.shared.f32 	%f2206, [%r309+7828];
	fma.rn.f32 	%f2207, %f2206, %f275, %f2205;
	ld.shared.f32 	%f2208, [%r309+7832];
	fma.rn.f32 	%f2209, %f2208, %f278, %f2207;
	ld.shared.f32 	%f2210, [%r309+7836];
	fma.rn.f32 	%f2211, %f2210, %f281, %f2209;
	ld.shared.f32 	%f2212, [%r309+7840];
	fma.rn.f32 	%f2213, %f2212, %f284, %f2211;
	ld.shared.f32 	%f2214, [%r309+7844];
	fma.rn.f32 	%f2215, %f2214, %f287, %f2213;
	ld.shared.f32 	%f2216, [%r309+7848];
	fma.rn.f32 	%f2217, %f2216, %f290, %f2215;
	ld.shared.f32 	%f2218, [%r309+7852];
	fma.rn.f32 	%f2219, %f2218, %f293, %f2217;
	ld.shared.f32 	%f2220, [%r309+7856];
	fma.rn.f32 	%f2221, %f2220, %f296, %f2219;
	ld.shared.f32 	%f2222, [%r309+7860];
	fma.rn.f32 	%f2223, %f2222, %f299, %f2221;
	ld.shared.f32 	%f2224, [%r309+7864];
	fma.rn.f32 	%f2225, %f2224, %f302, %f2223;
	ld.shared.f32 	%f2226, [%r309+7868];
	fma.rn.f32 	%f2227, %f2226, %f305, %f2225;
	ld.shared.f32 	%f2228, [%r309+7872];
	fma.rn.f32 	%f2229, %f2228, %f308, %f2227;
	ld.shared.f32 	%f2230, [%r309+7876];
	fma.rn.f32 	%f2231, %f2230, %f311, %f2229;
	ld.shared.f32 	%f2232, [%r309+7880];
	fma.rn.f32 	%f2233, %f2232, %f314, %f2231;
	ld.shared.f32 	%f2234, [%r309+7884];
	fma.rn.f32 	%f2235, %f2234, %f317, %f2233;
	ld.shared.f32 	%f2236, [%r309+7888];
	fma.rn.f32 	%f2237, %f2236, %f320, %f2235;
	ld.shared.f32 	%f2238, [%r309+7892];
	fma.rn.f32 	%f2239, %f2238, %f323, %f2237;
	ld.shared.f32 	%f2240, [%r309+7896];
	fma.rn.f32 	%f2241, %f2240, %f326, %f2239;
	ld.shared.f32 	%f2242, [%r309+7900];
	fma.rn.f32 	%f2243, %f2242, %f329, %f2241;
	ld.shared.f32 	%f2244, [%r309+7904];
	fma.rn.f32 	%f2245, %f2244, %f332, %f2243;
	ld.shared.f32 	%f2246, [%r309+7908];
	fma.rn.f32 	%f2247, %f2246, %f335, %f2245;
	ld.shared.f32 	%f2248, [%r309+7912];
	fma.rn.f32 	%f2249, %f2248, %f338, %f2247;
	ld.shared.f32 	%f2250, [%r309+7916];
	fma.rn.f32 	%f2251, %f2250, %f341, %f2249;
	ld.shared.f32 	%f2252, [%r309+7920];
	fma.rn.f32 	%f2253, %f2252, %f344, %f2251;
	ld.shared.f32 	%f2254, [%r309+7924];
	fma.rn.f32 	%f2255, %f2254, %f347, %f2253;
	ld.shared.f32 	%f2256, [%r309+7928];
	fma.rn.f32 	%f2257, %f2256, %f350, %f2255;
	ld.shared.f32 	%f2258, [%r309+7932];
	fma.rn.f32 	%f4339, %f2258, %f353, %f2257;
	ld.shared.f32 	%f2259, [%r309+8192];
	fma.rn.f32 	%f2260, %f2259, %f164, %f4338;
	ld.shared.f32 	%f2261, [%r309+8196];
	fma.rn.f32 	%f2262, %f2261, %f167, %f2260;
	ld.shared.f32 	%f2263, [%r309+8200];
	fma.rn.f32 	%f2264, %f2263, %f170, %f2262;
	ld.shared.f32 	%f2265, [%r309+8204];
	fma.rn.f32 	%f2266, %f2265, %f173, %f2264;
	ld.shared.f32 	%f2267, [%r309+8208];
	fma.rn.f32 	%f2268, %f2267, %f176, %f2266;
	ld.shared.f32 	%f2269, [%r309+8212];
	fma.rn.f32 	%f2270, %f2269, %f179, %f2268;
	ld.shared.f32 	%f2271, [%r309+8216];
	fma.rn.f32 	%f2272, %f2271, %f182, %f2270;
	ld.shared.f32 	%f2273, [%r309+8220];
	fma.rn.f32 	%f2274, %f2273, %f185, %f2272;
	ld.shared.f32 	%f2275, [%r309+8224];
	fma.rn.f32 	%f2276, %f2275, %f188, %f2274;
	ld.shared.f32 	%f2277, [%r309+8228];
	fma.rn.f32 	%f2278, %f2277, %f191, %f2276;
	ld.shared.f32 	%f2279, [%r309+8232];
	fma.rn.f32 	%f2280, %f2279, %f194, %f2278;
	ld.shared.f32 	%f2281, [%r309+8236];
	fma.rn.f32 	%f2282, %f2281, %f197, %f2280;
	ld.shared.f32 	%f2283, [%r309+8240];
	fma.rn.f32 	%f2284, %f2283, %f200, %f2282;
	ld.shared.f32 	%f2285, [%r309+8244];
	fma.rn.f32 	%f2286, %f2285, %f203, %f2284;
	ld.shared.f32 	%f2287, [%r309+8248];
	fma.rn.f32 	%f2288, %f2287, %f206, %f2286;
	ld.shared.f32 	%f2289, [%r309+8252];
	fma.rn.f32 	%f2290, %f2289, %f209, %f2288;
	ld.shared.f32 	%f2291, [%r309+8256];
	fma.rn.f32 	%f2292, %f2291, %f212, %f2290;
	ld.shared.f32 	%f2293, [%r309+8260];
	fma.rn.f32 	%f2294, %f2293, %f215, %f2292;
	ld.shared.f32 	%f2295, [%r309+8264];
	fma.rn.f32 	%f2296, %f2295, %f218, %f2294;
	ld.shared.f32 	%f2297, [%r309+8268];
	fma.rn.f32 	%f2298, %f2297, %f221, %f2296;
	ld.shared.f32 	%f2299, [%r309+8272];
	fma.rn.f32 	%f2300, %f2299, %f224, %f2298;
	ld.shared.f32 	%f2301, [%r309+8276];
	fma.rn.f32 	%f2302, %f2301, %f227, %f2300;
	ld.shared.f32 	%f2303, [%r309+8280];
	fma.rn.f32 	%f2304, %f2303, %f230, %f2302;
	ld.shared.f32 	%f2305, [%r309+8284];
	fma.rn.f32 	%f2306, %f2305, %f233, %f2304;
	ld.shared.f32 	%f2307, [%r309+8288];
	fma.rn.f32 	%f2308, %f2307, %f236, %f2306;
	ld.shared.f32 	%f2309, [%r309+8292];
	fma.rn.f32 	%f2310, %f2309, %f239, %f2308;
	ld.shared.f32 	%f2311, [%r309+8296];
	fma.rn.f32 	%f2312, %f2311, %f242, %f2310;
	ld.shared.f32 	%f2313, [%r309+8300];
	fma.rn.f32 	%f2314, %f2313, %f245, %f2312;
	ld.shared.f32 	%f2315, [%r309+8304];
	fma.rn.f32 	%f2316, %f2315, %f248, %f2314;
	ld.shared.f32 	%f2317, [%r309+8308];
	fma.rn.f32 	%f2318, %f2317, %f251, %f2316;
	ld.shared.f32 	%f2319, [%r309+8312];
	fma.rn.f32 	%f2320, %f2319, %f254, %f2318;
	ld.shared.f32 	%f2321, [%r309+8316];
	fma.rn.f32 	%f2322, %f2321, %f257, %f2320;
	ld.shared.f32 	%f2323, [%r309+8320];
	fma.rn.f32 	%f2324, %f2323, %f260, %f2322;
	ld.shared.f32 	%f2325, [%r309+8324];
	fma.rn.f32 	%f2326, %f2325, %f263, %f2324;
	ld.shared.f32 	%f2327, [%r309+8328];
	fma.rn.f32 	%f2328, %f2327, %f266, %f2326;
	ld.shared.f32 	%f2329, [%r309+8332];
	fma.rn.f32 	%f2330, %f2329, %f269, %f2328;
	ld.shared.f32 	%f2331, [%r309+8336];
	fma.rn.f32 	%f2332, %f2331, %f272, %f2330;
	ld.shared.f32 	%f2333, [%r309+8340];
	fma.rn.f32 	%f2334, %f2333, %f275, %f2332;
	ld.shared.f32 	%f2335, [%r309+8344];
	fma.rn.f32 	%f2336, %f2335, %f278, %f2334;
	ld.shared.f32 	%f2337, [%r309+8348];
	fma.rn.f32 	%f2338, %f2337, %f281, %f2336;
	ld.shared.f32 	%f2339, [%r309+8352];
	fma.rn.f32 	%f2340, %f2339, %f284, %f2338;
	ld.shared.f32 	%f2341, [%r309+8356];
	fma.rn.f32 	%f2342, %f2341, %f287, %f2340;
	ld.shared.f32 	%f2343, [%r309+8360];
	fma.rn.f32 	%f2344, %f2343, %f290, %f2342;
	ld.shared.f32 	%f2345, [%r309+8364];
	fma.rn.f32 	%f2346, %f2345, %f293, %f2344;
	ld.shared.f32 	%f2347, [%r309+8368];
	fma.rn.f32 	%f2348, %f2347, %f296, %f2346;
	ld.shared.f32 	%f2349, [%r309+8372];
	fma.rn.f32 	%f2350, %f2349, %f299, %f2348;
	ld.shared.f32 	%f2351, [%r309+8376];
	fma.rn.f32 	%f2352, %f2351, %f302, %f2350;
	ld.shared.f32 	%f2353, [%r309+8380];
	fma.rn.f32 	%f2354, %f2353, %f305, %f2352;
	ld.shared.f32 	%f2355, [%r309+8384];
	fma.rn.f32 	%f2356, %f2355, %f308, %f2354;
	ld.shared.f32 	%f2357, [%r309+8388];
	fma.rn.f32 	%f2358, %f2357, %f311, %f2356;
	ld.shared.f32 	%f2359, [%r309+8392];
	fma.rn.f32 	%f2360, %f2359, %f314, %f2358;
	ld.shared.f32 	%f2361, [%r309+8396];
	fma.rn.f32 	%f2362, %f2361, %f317, %f2360;
	ld.shared.f32 	%f2363, [%r309+8400];
	fma.rn.f32 	%f2364, %f2363, %f320, %f2362;
	ld.shared.f32 	%f2365, [%r309+8404];
	fma.rn.f32 	%f2366, %f2365, %f323, %f2364;
	ld.shared.f32 	%f2367, [%r309+8408];
	fma.rn.f32 	%f2368, %f2367, %f326, %f2366;
	ld.shared.f32 	%f2369, [%r309+8412];
	fma.rn.f32 	%f2370, %f2369, %f329, %f2368;
	ld.shared.f32 	%f2371, [%r309+8416];
	fma.rn.f32 	%f2372, %f2371, %f332, %f2370;
	ld.shared.f32 	%f2373, [%r309+8420];
	fma.rn.f32 	%f2374, %f2373, %f335, %f2372;
	ld.shared.f32 	%f2375, [%r309+8424];
	fma.rn.f32 	%f2376, %f2375, %f338, %f2374;
	ld.shared.f32 	%f2377, [%r309+8428];
	fma.rn.f32 	%f2378, %f2377, %f341, %f2376;
	ld.shared.f32 	%f2379, [%r309+8432];
	fma.rn.f32 	%f2380, %f2379, %f344, %f2378;
	ld.shared.f32 	%f2381, [%r309+8436];
	fma.rn.f32 	%f2382, %f2381, %f347, %f2380;
	ld.shared.f32 	%f2383, [%r309+8440];
	fma.rn.f32 	%f2384, %f2383, %f350, %f2382;
	ld.shared.f32 	%f2385, [%r309+8444];
	fma.rn.f32 	%f4338, %f2385, %f353, %f2384;
	ld.shared.f32 	%f2386, [%r309+8704];
	fma.rn.f32 	%f2387, %f2386, %f164, %f4337;
	ld.shared.f32 	%f2388, [%r309+8708];
	fma.rn.f32 	%f2389, %f2388, %f167, %f2387;
	ld.shared.f32 	%f2390, [%r309+8712];
	fma.rn.f32 	%f2391, %f2390, %f170, %f2389;
	ld.shared.f32 	%f2392, [%r309+8716];
	fma.rn.f32 	%f2393, %f2392, %f173, %f2391;
	ld.shared.f32 	%f2394, [%r309+8720];
	fma.rn.f32 	%f2395, %f2394, %f176, %f2393;
	ld.shared.f32 	%f2396, [%r309+8724];
	fma.rn.f32 	%f2397, %f2396, %f179, %f2395;
	ld.shared.f32 	%f2398, [%r309+8728];
	fma.rn.f32 	%f2399, %f2398, %f182, %f2397;
	ld.shared.f32 	%f2400, [%r309+8732];
	fma.rn.f32 	%f2401, %f2400, %f185, %f2399;
	ld.shared.f32 	%f2402, [%r309+8736];
	fma.rn.f32 	%f2403, %f2402, %f188, %f2401;
	ld.shared.f32 	%f2404, [%r309+8740];
	fma.rn.f32 	%f2405, %f2404, %f191, %f2403;
	ld.shared.f32 	%f2406, [%r309+8744];
	fma.rn.f32 	%f2407, %f2406, %f194, %f2405;
	ld.shared.f32 	%f2408, [%r309+8748];
	fma.rn.f32 	%f2409, %f2408, %f197, %f2407;
	ld.shared.f32 	%f2410, [%r309+8752];
	fma.rn.f32 	%f2411, %f2410, %f200, %f2409;
	ld.shared.f32 	%f2412, [%r309+8756];
	fma.rn.f32 	%f2413, %f2412, %f203, %f2411;
	ld.shared.f32 	%f2414, [%r309+8760];
	fma.rn.f32 	%f2415, %f2414, %f206, %f2413;
	ld.shared.f32 	%f2416, [%r309+8764];
	fma.rn.f32 	%f2417, %f2416, %f209, %f2415;
	ld.shared.f32 	%f2418, [%r309+8768];
	fma.rn.f32 	%f2419, %f2418, %f212, %f2417;
	ld.shared.f32 	%f2420, [%r309+8772];
	fma.rn.f32 	%f2421, %f2420, %f215, %f2419;
	ld.shared.f32 	%f2422, [%r309+8776];
	fma.rn.f32 	%f2423, %f2422, %f218, %f2421;
	ld.shared.f32 	%f2424, [%r309+8780];
	fma.rn.f32 	%f2425, %f2424, %f221, %f2423;
	ld.shared.f32 	%f2426, [%r309+8784];
	fma.rn.f32 	%f2427, %f2426, %f224, %f2425;
	ld.shared.f32 	%f2428, [%r309+8788];
	fma.rn.f32 	%f2429, %f2428, %f227, %f2427;
	ld.shared.f32 	%f2430, [%r309+8792];
	fma.rn.f32 	%f2431, %f2430, %f230, %f2429;
	ld.shared.f32 	%f2432, [%r309+8796];
	fma.rn.f32 	%f2433, %f2432, %f233, %f2431;
	ld.shared.f32 	%f2434, [%r309+8800];
	fma.rn.f32 	%f2435, %f2434, %f236, %f2433;
	ld.shared.f32 	%f2436, [%r309+8804];
	fma.rn.f32 	%f2437, %f2436, %f239, %f2435;
	ld.shared.f32 	%f2438, [%r309+8808];
	fma.rn.f32 	%f2439, %f2438, %f242, %f2437;
	ld.shared.f32 	%f2440, [%r309+8812];
	fma.rn.f32 	%f2441, %f2440, %f245, %f2439;
	ld.shared.f32 	%f2442, [%r309+8816];
	fma.rn.f32 	%f2443, %f2442, %f248, %f2441;
	ld.shared.f32 	%f2444, [%r309+8820];
	fma.rn.f32 	%f2445, %f2444, %f251, %f2443;
	ld.shared.f32 	%f2446, [%r309+8824];
	fma.rn.f32 	%f2447, %f2446, %f254, %f2445;
	ld.shared.f32 	%f2448, [%r309+8828];
	fma.rn.f32 	%f2449, %f2448, %f257, %f2447;
	ld.shared.f32 	%f2450, [%r309+8832];
	fma.rn.f32 	%f2451, %f2450, %f260, %f2449;
	ld.shared.f32 	%f2452, [%r309+8836];
	fma.rn.f32 	%f2453, %f2452, %f263, %f2451;
	ld.shared.f32 	%f2454, [%r309+8840];
	fma.rn.f32 	%f2455, %f2454, %f266, %f2453;
	ld.shared.f32 	%f2456, [%r309+8844];
	fma.rn.f32 	%f2457, %f2456, %f269, %f2455;
	ld.shared.f32 	%f2458, [%r309+8848];
	fma.rn.f32 	%f2459, %f2458, %f272, %f2457;
	ld.shared.f32 	%f2460, [%r309+8852];
	fma.rn.f32 	%f2461, %f2460, %f275, %f2459;
	ld.shared.f32 	%f2462, [%r309+8856];
	fma.rn.f32 	%f2463, %f2462, %f278, %f2461;
	ld.shared.f32 	%f2464, [%r309+8860];
	fma.rn.f32 	%f2465, %f2464, %f281, %f2463;
	ld.shared.f32 	%f2466, [%r309+8864];
	fma.rn.f32 	%f2467, %f2466, %f284, %f2465;
	ld.shared.f32 	%f2468, [%r309+8868];
	fma.rn.f32 	%f2469, %f2468, %f287, %f2467;
	ld.shared.f32 	%f2470, [%r309+8872];
	fma.rn.f32 	%f2471, %f2470, %f290, %f2469;
	ld.shared.f32 	%f2472, [%r309+8876];
	fma.rn.f32 	%f2473, %f2472, %f293, %f2471;
	ld.shared.f32 	%f2474, [%r309+8880];
	fma.rn.f32 	%f2475, %f2474, %f296, %f2473;
	ld.shared.f32 	%f2476, [%r309+8884];
	fma.rn.f32 	%f2477, %f2476, %f299, %f2475;
	ld.shared.f32 	%f2478, [%r309+8888];
	fma.rn.f32 	%f2479, %f2478, %f302, %f2477;
	ld.shared.f32 	%f2480, [%r309+8892];
	fma.rn.f32 	%f2481, %f2480, %f305, %f2479;
	ld.shared.f32 	%f2482, [%r309+8896];
	fma.rn.f32 	%f2483, %f2482, %f308, %f2481;
	ld.shared.f32 	%f2484, [%r309+8900];
	fma.rn.f32 	%f2485, %f2484, %f311, %f2483;
	ld.shared.f32 	%f2486, [%r309+8904];
	fma.rn.f32 	%f2487, %f2486, %f314, %f2485;
	ld.shared.f32 	%f2488, [%r309+8908];
	fma.rn.f32 	%f2489, %f2488, %f317, %f2487;
	ld.shared.f32 	%f2490, [%r309+8912];
	fma.rn.f32 	%f2491, %f2490, %f320, %f2489;
	ld.shared.f32 	%f2492, [%r309+8916];
	fma.rn.f32 	%f2493, %f2492, %f323, %f2491;
	ld.shared.f32 	%f2494, [%r309+8920];
	fma.rn.f32 	%f2495, %f2494, %f326, %f2493;
	ld.shared.f32 	%f2496, [%r309+8924];
	fma.rn.f32 	%f2497, %f2496, %f329, %f2495;
	ld.shared.f32 	%f2498, [%r309+8928];
	fma.rn.f32 	%f2499, %f2498, %f332, %f2497;
	ld.shared.f32 	%f2500, [%r309+8932];
	fma.rn.f32 	%f2501, %f2500, %f335, %f2499;
	ld.shared.f32 	%f2502, [%r309+8936];
	fma.rn.f32 	%f2503, %f2502, %f338, %f2501;
	ld.shared.f32 	%f2504, [%r309+8940];
	fma.rn.f32 	%f2505, %f2504, %f341, %f2503;
	ld.shared.f32 	%f2506, [%r309+8944];
	fma.rn.f32 	%f2507, %f2506, %f344, %f2505;
	ld.shared.f32 	%f2508, [%r309+8948];
	fma.rn.f32 	%f2509, %f2508, %f347, %f2507;
	ld.shared.f32 	%f2510, [%r309+8952];
	fma.rn.f32 	%f2511, %f2510, %f350, %f2509;
	ld.shared.f32 	%f2512, [%r309+8956];
	fma.rn.f32 	%f4337, %f2512, %f353, %f2511;
	ld.shared.f32 	%f2513, [%r309+9216];
	fma.rn.f32 	%f2514, %f2513, %f164, %f4336;
	ld.shared.f32 	%f2515, [%r309+9220];
	fma.rn.f32 	%f2516, %f2515, %f167, %f2514;
	ld.shared.f32 	%f2517, [%r309+9224];
	fma.rn.f32 	%f2518, %f2517, %f170, %f2516;
	ld.shared.f32 	%f2519, [%r309+9228];
	fma.rn.f32 	%f2520, %f2519, %f173, %f2518;
	ld.shared.f32 	%f2521, [%r309+9232];
	fma.rn.f32 	%f2522, %f2521, %f176, %f2520;
	ld.shared.f32 	%f2523, [%r309+9236];
	fma.rn.f32 	%f2524, %f2523, %f179, %f2522;
	ld.shared.f32 	%f2525, [%r309+9240];
	fma.rn.f32 	%f2526, %f2525, %f182, %f2524;
	ld.shared.f32 	%f2527, [%r309+9244];
	fma.rn.f32 	%f2528, %f2527, %f185, %f2526;
	ld.shared.f32 	%f2529, [%r309+9248];
	fma.rn.f32 	%f2530, %f2529, %f188, %f2528;
	ld.shared.f32 	%f2531, [%r309+9252];
	fma.rn.f32 	%f2532, %f2531, %f191, %f2530;
	ld.shared.f32 	%f2533, [%r309+9256];
	fma.rn.f32 	%f2534, %f2533, %f194, %f2532;
	ld.shared.f32 	%f2535, [%r309+9260];
	fma.rn.f32 	%f2536, %f2535, %f197, %f2534;
	ld.shared.f32 	%f2537, [%r309+9264];
	fma.rn.f32 	%f2538, %f2537, %f200, %f2536;
	ld.shared.f32 	%f2539, [%r309+9268];
	fma.rn.f32 	%f2540, %f2539, %f203, %f2538;
	ld.shared.f32 	%f2541, [%r309+9272];
	fma.rn.f32 	%f2542, %f2541, %f206, %f2540;
	ld.shared.f32 	%f2543, [%r309+9276];
	fma.rn.f32 	%f2544, %f2543, %f209, %f2542;
	ld.shared.f32 	%f2545, [%r309+9280];
	fma.rn.f32 	%f2546, %f2545, %f212, %f2544;
	ld.shared.f32 	%f2547, [%r309+9284];
	fma.rn.f32 	%f2548, %f2547, %f215, %f2546;
	ld.shared.f32 	%f2549, [%r309+9288];
	fma.rn.f32 	%f2550, %f2549, %f218, %f2548;
	ld.shared.f32 	%f2551, [%r309+9292];
	fma.rn.f32 	%f2552, %f2551, %f221, %f2550;
	ld.shared.f32 	%f2553, [%r309+9296];
	fma.rn.f32 	%f2554, %f2553, %f224, %f2552;
	ld.shared.f32 	%f2555, [%r309+9300];
	fma.rn.f32 	%f2556, %f2555, %f227, %f2554;
	ld.shared.f32 	%f2557, [%r309+9304];
	fma.rn.f32 	%f2558, %f2557, %f230, %f2556;
	ld.shared.f32 	%f2559, [%r309+9308];
	fma.rn.f32 	%f2560, %f2559, %f233, %f2558;
	ld.shared.f32 	%f2561, [%r309+9312];
	fma.rn.f32 	%f2562, %f2561, %f236, %f2560;
	ld.shared.f32 	%f2563, [%r309+9316];
	fma.rn.f32 	%f2564, %f2563, %f239, %f2562;
	ld.shared.f32 	%f2565, [%r309+9320];
	fma.rn.f32 	%f2566, %f2565, %f242, %f2564;
	ld.shared.f32 	%f2567, [%r309+9324];
	fma.rn.f32 	%f2568, %f2567, %f245, %f2566;
	ld.shared.f32 	%f2569, [%r309+9328];
	fma.rn.f32 	%f2570, %f2569, %f248, %f2568;
	ld.shared.f32 	%f2571, [%r309+9332];
	fma.rn.f32 	%f2572, %f2571, %f251, %f2570;
	ld.shared.f32 	%f2573, [%r309+9336];
	fma.rn.f32 	%f2574, %f2573, %f254, %f2572;
	ld.shared.f32 	%f2575, [%r309+9340];
	fma.rn.f32 	%f2576, %f2575, %f257, %f2574;
	ld.shared.f32 	%f2577, [%r309+9344];
	fma.rn.f32 	%f2578, %f2577, %f260, %f2576;
	ld.shared.f32 	%f2579, [%r309+9348];
	fma.rn.f32 	%f2580, %f2579, %f263, %f2578;
	ld.shared.f32 	%f2581, [%r309+9352];
	fma.rn.f32 	%f2582, %f2581, %f266, %f2580;
	ld.shared.f32 	%f2583, [%r309+9356];
	fma.rn.f32 	%f2584, %f2583, %f269, %f2582;
	ld.shared.f32 	%f2585, [%r309+9360];
	fma.rn.f32 	%f2586, %f2585, %f272, %f2584;
	ld.shared.f32 	%f2587, [%r309+9364];
	fma.rn.f32 	%f2588, %f2587, %f275, %f2586;
	ld.shared.f32 	%f2589, [%r309+9368];
	fma.rn.f32 	%f2590, %f2589, %f278, %f2588;
	ld.shared.f32 	%f2591, [%r309+9372];
	fma.rn.f32 	%f2592, %f2591, %f281, %f2590;
	ld.shared.f32 	%f2593, [%r309+9376];
	fma.rn.f32 	%f2594, %f2593, %f284, %f2592;
	ld.shared.f32 	%f2595, [%r309+9380];
	fma.rn.f32 	%f2596, %f2595, %f287, %f2594;
	ld.shared.f32 	%f2597, [%r309+9384];
	fma.rn.f32 	%f2598, %f2597, %f290, %f2596;
	ld.shared.f32 	%f2599, [%r309+9388];
	fma.rn.f32 	%f2600, %f2599, %f293, %f2598;
	ld.shared.f32 	%f2601, [%r309+9392];
	fma.rn.f32 	%f2602, %f2601, %f296, %f2600;
	ld.shared.f32 	%f2603, [%r309+9396];
	fma.rn.f32 	%f2604, %f2603, %f299, %f2602;
	ld.shared.f32 	%f2605, [%r309+9400];
	fma.rn.f32 	%f2606, %f2605, %f302, %f2604;
	ld.shared.f32 	%f2607, [%r309+9404];
	fma.rn.f32 	%f2608, %f2607, %f305, %f2606;
	ld.shared.f32 	%f2609, [%r309+9408];
	fma.rn.f32 	%f2610, %f2609, %f308, %f2608;
	ld.shared.f32 	%f2611, [%r309+9412];
	fma.rn.f32 	%f2612, %f2611, %f311, %f2610;
	ld.shared.f32 	%f2613, [%r309+9416];
	fma.rn.f32 	%f2614, %f2613, %f314, %f2612;
	ld.shared.f32 	%f2615, [%r309+9420];
	fma.rn.f32 	%f2616, %f2615, %f317, %f2614;
	ld.shared.f32 	%f2617, [%r309+9424];
	fma.rn.f32 	%f2618, %f2617, %f320, %f2616;
	ld.shared.f32 	%f2619, [%r309+9428];
	fma.rn.f32 	%f2620, %f2619, %f323, %f2618;
	ld.shared.f32 	%f2621, [%r309+9432];
	fma.rn.f32 	%f2622, %f2621, %f326, %f2620;
	ld.shared.f32 	%f2623, [%r309+9436];
	fma.rn.f32 	%f2624, %f2623, %f329, %f2622;
	ld.shared.f32 	%f2625, [%r309+9440];
	fma.rn.f32 	%f2626, %f2625, %f332, %f2624;
	ld.shared.f32 	%f2627, [%r309+9444];
	fma.rn.f32 	%f2628, %f2627, %f335, %f2626;
	ld.shared.f32 	%f2629, [%r309+9448];
	fma.rn.f32 	%f2630, %f2629, %f338, %f2628;
	ld.shared.f32 	%f2631, [%r309+9452];
	fma.rn.f32 	%f2632, %f2631, %f341, %f2630;
	ld.shared.f32 	%f2633, [%r309+9456];
	fma.rn.f32 	%f2634, %f2633, %f344, %f2632;
	ld.shared.f32 	%f2635, [%r309+9460];
	fma.rn.f32 	%f2636, %f2635, %f347, %f2634;
	ld.shared.f32 	%f2637, [%r309+9464];
	fma.rn.f32 	%f2638, %f2637, %f350, %f2636;
	ld.shared.f32 	%f2639, [%r309+9468];
	fma.rn.f32 	%f4336, %f2639, %f353, %f2638;
	ld.shared.f32 	%f2640, [%r309+9728];
	fma.rn.f32 	%f2641, %f2640, %f164, %f4335;
	ld.shared.f32 	%f2642, [%r309+9732];
	fma.rn.f32 	%f2643, %f2642, %f167, %f2641;
	ld.shared.f32 	%f2644, [%r309+9736];
	fma.rn.f32 	%f2645, %f2644, %f170, %f2643;
	ld.shared.f32 	%f2646, [%r309+9740];
	fma.rn.f32 	%f2647, %f2646, %f173, %f2645;
	ld.shared.f32 	%f2648, [%r309+9744];
	fma.rn.f32 	%f2649, %f2648, %f176, %f2647;
	ld.shared.f32 	%f2650, [%r309+9748];
	fma.rn.f32 	%f2651, %f2650, %f179, %f2649;
	ld.shared.f32 	%f2652, [%r309+9752];
	fma.rn.f32 	%f2653, %f2652, %f182, %f2651;
	ld.shared.f32 	%f2654, [%r309+9756];
	fma.rn.f32 	%f2655, %f2654, %f185, %f2653;
	ld.shared.f32 	%f2656, [%r309+9760];
	fma.rn.f32 	%f2657, %f2656, %f188, %f2655;
	ld.shared.f32 	%f2658, [%r309+9764];
	fma.rn.f32 	%f2659, %f2658, %f191, %f2657;
	ld.shared.f32 	%f2660, [%r309+9768];
	fma.rn.f32 	%f2661, %f2660, %f194, %f2659;
	ld.shared.f32 	%f2662, [%r309+9772];
	fma.rn.f32 	%f2663, %f2662, %f197, %f2661;
	ld.shared.f32 	%f2664, [%r309+9776];
	fma.rn.f32 	%f2665, %f2664, %f200, %f2663;
	ld.shared.f32 	%f2666, [%r309+9780];
	fma.rn.f32 	%f2667, %f2666, %f203, %f2665;
	ld.shared.f32 	%f2668, [%r309+9784];
	fma.rn.f32 	%f2669, %f2668, %f206, %f2667;
	ld.shared.f32 	%f2670, [%r309+9788];
	fma.rn.f32 	%f2671, %f2670, %f209, %f2669;
	ld.shared.f32 	%f2672, [%r309+9792];
	fma.rn.f32 	%f2673, %f2672, %f212, %f2671;
	ld.shared.f32 	%f2674, [%r309+9796];
	fma.rn.f32 	%f2675, %f2674, %f215, %f2673;
	ld.shared.f32 	%f2676, [%r309+9800];
	fma.rn.f32 	%f2677, %f2676, %f218, %f2675;
	ld.shared.f32 	%f2678, [%r309+9804];
	fma.rn.f32 	%f2679, %f2678, %f221, %f2677;
	ld.shared.f32 	%f2680, [%r309+9808];
	fma.rn.f32 	%f2681, %f2680, %f224, %f2679;
	ld.shared.f32 	%f2682, [%r309+9812];
	fma.rn.f32 	%f2683, %f2682, %f227, %f2681;
	ld.shared.f32 	%f2684, [%r309+9816];
	fma.rn.f32 	%f2685, %f2684, %f230, %f2683;
	ld.shared.f32 	%f2686, [%r309+9820];
	fma.rn.f32 	%f2687, %f2686, %f233, %f2685;
	ld.shared.f32 	%f2688, [%r309+9824];
	fma.rn.f32 	%f2689, %f2688, %f236, %f2687;
	ld.shared.f32 	%f2690, [%r309+9828];
	fma.rn.f32 	%f2691, %f2690, %f239, %f2689;
	ld.shared.f32 	%f2692, [%r309+9832];
	fma.rn.f32 	%f2693, %f2692, %f242, %f2691;
	ld.shared.f32 	%f2694, [%r309+9836];
	fma.rn.f32 	%f2695, %f2694, %f245, %f2693;
	ld.shared.f32 	%f2696, [%r309+9840];
	fma.rn.f32 	%f2697, %f2696, %f248, %f2695;
	ld.shared.f32 	%f2698, [%r309+9844];
	fma.rn.f32 	%f2699, %f2698, %f251, %f2697;
	ld.shared.f32 	%f2700, [%r309+9848];
	fma.rn.f32 	%f2701, %f2700, %f254, %f2699;
	ld.shared.f32 	%f2702, [%r309+9852];
	fma.rn.f32 	%f2703, %f2702, %f257, %f2701;
	ld.shared.f32 	%f2704, [%r309+9856];
	fma.rn.f32 	%f2705, %f2704, %f260, %f2703;
	ld.shared.f32 	%f2706, [%r309+9860];
	fma.rn.f32 	%f2707, %f2706, %f263, %f2705;
	ld.shared.f32 	%f2708, [%r309+9864];
	fma.rn.f32 	%f2709, %f2708, %f266, %f2707;
	ld.shared.f32 	%f2710, [%r309+9868];
	fma.rn.f32 	%f2711, %f2710, %f269, %f2709;
	ld.shared.f32 	%f2712, [%r309+9872];
	fma.rn.f32 	%f2713, %f2712, %f272, %f2711;
	ld.shared.f32 	%f2714, [%r309+9876];
	fma.rn.f32 	%f2715, %f2714, %f275, %f2713;
	ld.shared.f32 	%f2716, [%r309+9880];
	fma.rn.f32 	%f2717, %f2716, %f278, %f2715;
	ld.shared.f32 	%f2718, [%r309+9884];
	fma.rn.f32 	%f2719, %f2718, %f281, %f2717;
	ld.shared.f32 	%f2720, [%r309+9888];
	fma.rn.f32 	%f2721, %f2720, %f284, %f2719;
	ld.shared.f32 	%f2722, [%r309+9892];
	fma.rn.f32 	%f2723, %f2722, %f287, %f2721;
	ld.shared.f32 	%f2724, [%r309+9896];
	fma.rn.f32 	%f2725, %f2724, %f290, %f2723;
	ld.shared.f32 	%f2726, [%r309+9900];
	fma.rn.f32 	%f2727, %f2726, %f293, %f2725;
	ld.shared.f32 	%f2728, [%r309+9904];
	fma.rn.f32 	%f2729, %f2728, %f296, %f2727;
	ld.shared.f32 	%f2730, [%r309+9908];
	fma.rn.f32 	%f2731, %f2730, %f299, %f2729;
	ld.shared.f32 	%f2732, [%r309+9912];
	fma.rn.f32 	%f2733, %f2732, %f302, %f2731;
	ld.shared.f32 	%f2734, [%r309+9916];
	fma.rn.f32 	%f2735, %f2734, %f305, %f2733;
	ld.shared.f32 	%f2736, [%r309+9920];
	fma.rn.f32 	%f2737, %f2736, %f308, %f2735;
	ld.shared.f32 	%f2738, [%r309+9924];
	fma.rn.f32 	%f2739, %f2738, %f311, %f2737;
	ld.shared.f32 	%f2740, [%r309+9928];
	fma.rn.f32 	%f2741, %f2740, %f314, %f2739;
	ld.shared.f32 	%f2742, [%r309+9932];
	fma.rn.f32 	%f2743, %f2742, %f317, %f2741;
	ld.shared.f32 	%f2744, [%r309+9936];
	fma.rn.f32 	%f2745, %f2744, %f320, %f2743;
	ld.shared.f32 	%f2746, [%r309+9940];
	fma.rn.f32 	%f2747, %f2746, %f323, %f2745;
	ld.shared.f32 	%f2748, [%r309+9944];
	fma.rn.f32 	%f2749, %f2748, %f326, %f2747;
	ld.shared.f32 	%f2750, [%r309+9948];
	fma.rn.f32 	%f2751, %f2750, %f329, %f2749;
	ld.shared.f32 	%f2752, [%r309+9952];
	fma.rn.f32 	%f2753, %f2752, %f332, %f2751;
	ld.shared.f32 	%f2754, [%r309+9956];
	fma.rn.f32 	%f2755, %f2754, %f335, %f2753;
	ld.shared.f32 	%f2756, [%r309+9960];
	fma.rn.f32 	%f2757, %f2756, %f338, %f2755;
	ld.shared.f32 	%f2758, [%r309+9964];
	fma.rn.f32 	%f2759, %f2758, %f341, %f2757;
	ld.shared.f32 	%f2760, [%r309+9968];
	fma.rn.f32 	%f2761, %f2760, %f344, %f2759;
	ld.shared.f32 	%f2762, [%r309+9972];
	fma.rn.f32 	%f2763, %f2762, %f347, %f2761;
	ld.shared.f32 	%f2764, [%r309+9976];
	fma.rn.f32 	%f2765, %f2764, %f350, %f2763;
	ld.shared.f32 	%f2766, [%r309+9980];
	fma.rn.f32 	%f4335, %f2766, %f353, %f2765;
	ld.shared.f32 	%f2767, [%r309+10240];
	fma.rn.f32 	%f2768, %f2767, %f164, %f4334;
	ld.shared.f32 	%f2769, [%r309+10244];
	fma.rn.f32 	%f2770, %f2769, %f167, %f2768;
	ld.shared.f32 	%f2771, [%r309+10248];
	fma.rn.f32 	%f2772, %f2771, %f170, %f2770;
	ld.shared.f32 	%f2773, [%r309+10252];
	fma.rn.f32 	%f2774, %f2773, %f173, %f2772;
	ld.shared.f32 	%f2775, [%r309+10256];
	fma.rn.f32 	%f2776, %f2775, %f176, %f2774;
	ld.shared.f32 	%f2777, [%r309+10260];
	fma.rn.f32 	%f2778, %f2777, %f179, %f2776;
	ld.shared.f32 	%f2779, [%r309+10264];
	fma.rn.f32 	%f2780, %f2779, %f182, %f2778;
	ld.shared.f32 	%f2781, [%r309+10268];
	fma.rn.f32 	%f2782, %f2781, %f185, %f2780;
	ld.shared.f32 	%f2783, [%r309+10272];
	fma.rn.f32 	%f2784, %f2783, %f188, %f2782;
	ld.shared.f32 	%f2785, [%r309+10276];
	fma.rn.f32 	%f2786, %f2785, %f191, %f2784;
	ld.shared.f32 	%f2787, [%r309+10280];
	fma.rn.f32 	%f2788, %f2787, %f194, %f2786;
	ld.shared.f32 	%f2789, [%r309+10284];
	fma.rn.f32 	%f2790, %f2789, %f197, %f2788;
	ld.shared.f32 	%f2791, [%r309+10288];
	fma.rn.f32 	%f2792, %f2791, %f200, %f2790;
	ld.shared.f32 	%f2793, [%r309+10292];
	fma.rn.f32 	%f2794, %f2793, %f203, %f2792;
	ld.shared.f32 	%f2795, [%r309+10296];
	fma.rn.f32 	%f2796, %f2795, %f206, %f2794;
	ld.shared.f32 	%f2797, [%r309+10300];
	fma.rn.f32 	%f2798, %f2797, %f209, %f2796;
	ld.shared.f32 	%f2799, [%r309+10304];
	fma.rn.f32 	%f2800, %f2799, %f212, %f2798;
	ld.shared.f32 	%f2801, [%r309+10308];
	fma.rn.f32 	%f2802, %f2801, %f215, %f2800;
	ld.shared.f32 	%f2803, [%r309+10312];
	fma.rn.f32 	%f2804, %f2803, %f218, %f2802;
	ld.shared.f32 	%f2805, [%r309+10316];
	fma.rn.f32 	%f2806, %f2805, %f221, %f2804;
	ld.shared.f32 	%f2807, [%r309+10320];
	fma.rn.f32 	%f2808, %f2807, %f224, %f2806;
	ld.shared.f32 	%f2809, [%r309+10324];
	fma.rn.f32 	%f2810, %f2809, %f227, %f2808;
	ld.shared.f32 	%f2811, [%r309+10328];
	fma.rn.f32 	%f2812, %f2811, %f230, %f2810;
	ld.shared.f32 	%f2813, [%r309+10332];
	fma.rn.f32 	%f2814, %f2813, %f233, %f2812;
	ld.shared.f32 	%f2815, [%r309+10336];
	fma.rn.f32 	%f2816, %f2815, %f236, %f2814;
	ld.shared.f32 	%f2817, [%r309+10340];
	fma.rn.f32 	%f2818, %f2817, %f239, %f2816;
	ld.shared.f32 	%f2819, [%r309+10344];
	fma.rn.f32 	%f2820, %f2819, %f242, %f2818;
	ld.shared.f32 	%f2821, [%r309+10348];
	fma.rn.f32 	%f2822, %f2821, %f245, %f2820;
	ld.shared.f32 	%f2823, [%r309+10352];
	fma.rn.f32 	%f2824, %f2823, %f248, %f2822;
	ld.shared.f32 	%f2825, [%r309+10356];
	fma.rn.f32 	%f2826, %f2825, %f251, %f2824;
	ld.shared.f32 	%f2827, [%r309+10360];
	fma.rn.f32 	%f2828, %f2827, %f254, %f2826;
	ld.shared.f32 	%f2829, [%r309+10364];
	fma.rn.f32 	%f2830, %f2829, %f257, %f2828;
	ld.shared.f32 	%f2831, [%r309+10368];
	fma.rn.f32 	%f2832, %f2831, %f260, %f2830;
	ld.shared.f32 	%f2833, [%r309+10372];
	fma.rn.f32 	%f2834, %f2833, %f263, %f2832;
	ld.shared.f32 	%f2835, [%r309+10376];
	fma.rn.f32 	%f2836, %f2835, %f266, %f2834;
	ld.shared.f32 	%f2837, [%r309+10380];
	fma.rn.f32 	%f2838, %f2837, %f269, %f2836;
	ld.shared.f32 	%f2839, [%r309+10384];
	fma.rn.f32 	%f2840, %f2839, %f272, %f2838;
	ld.shared.f32 	%f2841, [%r309+10388];
	fma.rn.f32 	%f2842, %f2841, %f275, %f2840;
	ld.shared.f32 	%f2843, [%r309+10392];
	fma.rn.f32 	%f2844, %f2843, %f278, %f2842;
	ld.shared.f32 	%f2845, [%r309+10396];
	fma.rn.f32 	%f2846, %f2845, %f281, %f2844;
	ld.shared.f32 	%f2847, [%r309+10400];
	fma.rn.f32 	%f2848, %f2847, %f284, %f2846;
	ld.shared.f32 	%f2849, [%r309+10404];
	fma.rn.f32 	%f2850, %f2849, %f287, %f2848;
	ld.shared.f32 	%f2851, [%r309+10408];
	fma.rn.f32 	%f2852, %f2851, %f290, %f2850;
	ld.shared.f32 	%f2853, [%r309+10412];
	fma.rn.f32 	%f2854, %f2853, %f293, %f2852;
	ld.shared.f32 	%f2855, [%r309+10416];
	fma.rn.f32 	%f2856, %f2855, %f296, %f2854;
	ld.shared.f32 	%f2857, [%r309+10420];
	fma.rn.f32 	%f2858, %f2857, %f299, %f2856;
	ld.shared.f32 	%f2859, [%r309+10424];
	fma.rn.f32 	%f2860, %f2859, %f302, %f2858;
	ld.shared.f32 	%f2861, [%r309+10428];
	fma.rn.f32 	%f2862, %f2861, %f305, %f2860;
	ld.shared.f32 	%f2863, [%r309+10432];
	fma.rn.f32 	%f2864, %f2863, %f308, %f2862;
	ld.shared.f32 	%f2865, [%r309+10436];
	fma.rn.f32 	%f2866, %f2865, %f311, %f2864;
	ld.shared.f32 	%f2867, [%r309+10440];
	fma.rn.f32 	%f2868, %f2867, %f314, %f2866;
	ld.shared.f32 	%f2869, [%r309+10444];
	fma.rn.f32 	%f2870, %f2869, %f317, %f2868;
	ld.shared.f32 	%f2871, [%r309+10448];
	fma.rn.f32 	%f2872, %f2871, %f320, %f2870;
	ld.shared.f32 	%f2873, [%r309+10452];
	fma.rn.f32 	%f2874, %f2873, %f323, %f2872;
	ld.shared.f32 	%f2875, [%r309+10456];
	fma.rn.f32 	%f2876, %f2875, %f326, %f2874;
	ld.shared.f32 	%f2877, [%r309+10460];
	fma.rn.f32 	%f2878, %f2877, %f329, %f2876;
	ld.shared.f32 	%f2879, [%r309+10464];
	fma.rn.f32 	%f2880, %f2879, %f332, %f2878;
	ld.shared.f32 	%f2881, [%r309+10468];
	fma.rn.f32 	%f2882, %f2881, %f335, %f2880;
	ld.shared.f32 	%f2883, [%r309+10472];
	fma.rn.f32 	%f2884, %f2883, %f338, %f2882;
	ld.shared.f32 	%f2885, [%r309+10476];
	fma.rn.f32 	%f2886, %f2885, %f341, %f2884;
	ld.shared.f32 	%f2887, [%r309+10480];
	fma.rn.f32 	%f2888, %f2887, %f344, %f2886;
	ld.shared.f32 	%f2889, [%r309+10484];
	fma.rn.f32 	%f2890, %f2889, %f347, %f2888;
	ld.shared.f32 	%f2891, [%r309+10488];
	fma.rn.f32 	%f2892, %f2891, %f350, %f2890;
	ld.shared.f32 	%f2893, [%r309+10492];
	fma.rn.f32 	%f4334, %f2893, %f353, %f2892;
	ld.shared.f32 	%f2894, [%r309+10752];
	fma.rn.f32 	%f2895, %f2894, %f164, %f4333;
	ld.shared.f32 	%f2896, [%r309+10756];
	fma.rn.f32 	%f2897, %f2896, %f167, %f2895;
	ld.shared.f32 	%f2898, [%r309+10760];
	fma.rn.f32 	%f2899, %f2898, %f170, %f2897;
	ld.shared.f32 	%f2900, [%r309+10764];
	fma.rn.f32 	%f2901, %f2900, %f173, %f2899;
	ld.shared.f32 	%f2902, [%r309+10768];
	fma.rn.f32 	%f2903, %f2902, %f176, %f2901;
	ld.shared.f32 	%f2904, [%r309+10772];
	fma.rn.f32 	%f2905, %f2904, %f179, %f2903;
	ld.shared.f32 	%f2906, [%r309+10776];
	fma.rn.f32 	%f2907, %f2906, %f182, %f2905;
	ld.shared.f32 	%f2908, [%r309+10780];
	fma.rn.f32 	%f2909, %f2908, %f185, %f2907;
	ld.shared.f32 	%f2910, [%r309+10784];
	fma.rn.f32 	%f2911, %f2910, %f188, %f2909;
	ld.shared.f32 	%f2912, [%r309+10788];
	fma.rn.f32 	%f2913, %f2912, %f191, %f2911;
	ld.shared.f32 	%f2914, [%r309+10792];
	fma.rn.f32 	%f2915, %f2914, %f194, %f2913;
	ld.shared.f32 	%f2916, [%r309+10796];
	fma.rn.f32 	%f2917, %f2916, %f197, %f2915;
	ld.shared.f32 	%f2918, [%r309+10800];
	fma.rn.f32 	%f2919, %f2918, %f200, %f2917;
	ld.shared.f32 	%f2920, [%r309+10804];
	fma.rn.f32 	%f2921, %f2920, %f203, %f2919;
	ld.shared.f32 	%f2922, [%r309+10808];
	fma.rn.f32 	%f2923, %f2922, %f206, %f2921;
	ld.shared.f32 	%f2924, [%r309+10812];
	fma.rn.f32 	%f2925, %f2924, %f209, %f2923;
	ld.shared.f32 	%f2926, [%r309+10816];
	fma.rn.f32 	%f2927, %f2926, %f212, %f2925;
	ld.shared.f32 	%f2928, [%r309+10820];
	fma.rn.f32 	%f2929, %f2928, %f215, %f2927;
	ld.shared.f32 	%f2930, [%r309+10824];
	fma.rn.f32 	%f2931, %f2930, %f218, %f2929;
	ld.shared.f32 	%f2932, [%r309+10828];
	fma.rn.f32 	%f2933, %f2932, %f221, %f2931;
	ld.shared.f32 	%f2934, [%r309+10832];
	fma.rn.f32 	%f2935, %f2934, %f224, %f2933;
	ld.shared.f32 	%f2936, [%r309+10836];
	fma.rn.f32 	%f2937, %f2936, %f227, %f2935;
	ld.shared.f32 	%f2938, [%r309+10840];
	fma.rn.f32 	%f2939, %f2938, %f230, %f2937;
	ld.shared.f32 	%f2940, [%r309+10844];
	fma.rn.f32 	%f2941, %f2940, %f233, %f2939;
	ld.shared.f32 	%f2942, [%r309+10848];
	fma.rn.f32 	%f2943, %f2942, %f236, %f2941;
	ld.shared.f32 	%f2944, [%r309+10852];
	fma.rn.f32 	%f2945, %f2944, %f239, %f2943;
	ld.shared.f32 	%f2946, [%r309+10856];
	fma.rn.f32 	%f2947, %f2946, %f242, %f2945;
	ld.shared.f32 	%f2948, [%r309+10860];
	fma.rn.f32 	%f2949, %f2948, %f245, %f2947;
	ld.shared.f32 	%f2950, [%r309+10864];
	fma.rn.f32 	%f2951, %f2950, %f248, %f2949;
	ld.shared.f32 	%f2952, [%r309+10868];
	fma.rn.f32 	%f2953, %f2952, %f251, %f2951;
	ld.shared.f32 	%f2954, [%r309+10872];
	fma.rn.f32 	%f2955, %f2954, %f254, %f2953;
	ld.shared.f32 	%f2956, [%r309+10876];
	fma.rn.f32 	%f2957, %f2956, %f257, %f2955;
	ld.shared.f32 	%f2958, [%r309+10880];
	fma.rn.f32 	%f2959, %f2958, %f260, %f2957;
	ld.shared.f32 	%f2960, [%r309+10884];
	fma.rn.f32 	%f2961, %f2960, %f263, %f2959;
	ld.shared.f32 	%f2962, [%r309+10888];
	fma.rn.f32 	%f2963, %f2962, %f266, %f2961;
	ld.shared.f32 	%f2964, [%r309+10892];
	fma.rn.f32 	%f2965, %f2964, %f269, %f2963;
	ld.shared.f32 	%f2966, [%r309+10896];
	fma.rn.f32 	%f2967, %f2966, %f272, %f2965;
	ld.shared.f32 	%f2968, [%r309+10900];
	fma.rn.f32 	%f2969, %f2968, %f275, %f2967;
	ld.shared.f32 	%f2970, [%r309+10904];
	fma.rn.f32 	%f2971, %f2970, %f278, %f2969;
	ld.shared.f32 	%f2972, [%r309+10908];
	fma.rn.f32 	%f2973, %f2972, %f281, %f2971;
	ld.shared.f32 	%f2974, [%r309+10912];
	fma.rn.f32 	%f2975, %f2974, %f284, %f2973;
	ld.shared.f32 	%f2976, [%r309+10916];
	fma.rn.f32 	%f2977, %f2976, %f287, %f2975;
	ld.shared.f32 	%f2978, [%r309+10920];
	fma.rn.f32 	%f2979, %f2978, %f290, %f2977;
	ld.shared.f32 	%f2980, [%r309+10924];
	fma.rn.f32 	%f2981, %f2980, %f293, %f2979;
	ld.shared.f32 	%f2982, [%r309+10928];
	fma.rn.f32 	%f2983, %f2982, %f296, %f2981;
	ld.shared.f32 	%f2984, [%r309+10932];
	fma.rn.f32 	%f2985, %f2984, %f299, %f2983;
	ld.shared.f32 	%f2986, [%r309+10936];
	fma.rn.f32 	%f2987, %f2986, %f302, %f2985;
	ld.shared.f32 	%f2988, [%r309+10940];
	fma.rn.f32 	%f2989, %f2988, %f305, %f2987;
	ld.shared.f32 	%f2990, [%r309+10944];
	fma.rn.f32 	%f2991, %f2990, %f308, %f2989;
	ld.shared.f32 	%f2992, [%r309+10948];
	fma.rn.f32 	%f2993, %f2992, %f311, %f2991;
	ld.shared.f32 	%f2994, [%r309+10952];
	fma.rn.f32 	%f2995, %f2994, %f314, %f2993;
	ld.shared.f32 	%f2996, [%r309+10956];
	fma.rn.f32 	%f2997, %f2996, %f317, %f2995;
	ld.shared.f32 	%f2998, [%r309+10960];
	fma.rn.f32 	%f2999, %f2998, %f320, %f2997;
	ld.shared.f32 	%f3000, [%r309+10964];
	fma.rn.f32 	%f3001, %f3000, %f323, %f2999;
	ld.shared.f32 	%f3002, [%r309+10968];
	fma.rn.f32 	%f3003, %f3002, %f326, %f3001;
	ld.shared.f32 	%f3004, [%r309+10972];
	fma.rn.f32 	%f3005, %f3004, %f329, %f3003;
	ld.shared.f32 	%f3006, [%r309+10976];
	fma.rn.f32 	%f3007, %f3006, %f332, %f3005;
	ld.shared.f32 	%f3008, [%r309+10980];
	fma.rn.f32 	%f3009, %f3008, %f335, %f3007;
	ld.shared.f32 	%f3010, [%r309+10984];
	fma.rn.f32 	%f3011, %f3010, %f338, %f3009;
	ld.shared.f32 	%f3012, [%r309+10988];
	fma.rn.f32 	%f3013, %f3012, %f341, %f3011;
	ld.shared.f32 	%f3014, [%r309+10992];
	fma.rn.f32 	%f3015, %f3014, %f344, %f3013;
	ld.shared.f32 	%f3016, [%r309+10996];
	fma.rn.f32 	%f3017, %f3016, %f347, %f3015;
	ld.shared.f32 	%f3018, [%r309+11000];
	fma.rn.f32 	%f3019, %f3018, %f350, %f3017;
	ld.shared.f32 	%f3020, [%r309+11004];
	fma.rn.f32 	%f4333, %f3020, %f353, %f3019;
	ld.shared.f32 	%f3021, [%r309+11264];
	fma.rn.f32 	%f3022, %f3021, %f164, %f4332;
	ld.shared.f32 	%f3023, [%r309+11268];
	fma.rn.f32 	%f3024, %f3023, %f167, %f3022;
	ld.shared.f32 	%f3025, [%r309+11272];
	fma.rn.f32 	%f3026, %f3025, %f170, %f3024;
	ld.shared.f32 	%f3027, [%r309+11276];
	fma.rn.f32 	%f3028, %f3027, %f173, %f3026;
	ld.shared.f32 	%f3029, [%r309+11280];
	fma.rn.f32 	%f3030, %f3029, %f176, %f3028;
	ld.shared.f32 	%f3031, [%r309+11284];
	fma.rn.f32 	%f3032, %f3031, %f179, %f3030;
	ld.shared.f32 	%f3033, [%r309+11288];
	fma.rn.f32 	%f3034, %f3033, %f182, %f3032;
	ld.shared.f32 	%f3035, [%r309+11292];
	fma.rn.f32 	%f3036, %f3035, %f185, %f3034;
	ld.shared.f32 	%f3037, [%r309+11296];
	fma.rn.f32 	%f3038, %f3037, %f188, %f3036;
	ld.shared.f32 	%f3039, [%r309+11300];
	fma.rn.f32 	%f3040, %f3039, %f191, %f3038;
	ld.shared.f32 	%f3041, [%r309+11304];
	fma.rn.f32 	%f3042, %f3041, %f194, %f3040;
	ld.shared.f32 	%f3043, [%r309+11308];
	fma.rn.f32 	%f3044, %f3043, %f197, %f3042;
	ld.shared.f32 	%f3045, [%r309+11312];
	fma.rn.f32 	%f3046, %f3045, %f200, %f3044;
	ld.shared.f32 	%f3047, [%r309+11316];
	fma.rn.f32 	%f3048, %f3047, %f203, %f3046;
	ld.shared.f32 	%f3049, [%r309+11320];
	fma.rn.f32 	%f3050, %f3049, %f206, %f3048;
	ld.shared.f32 	%f3051, [%r309+11324];
	fma.rn.f32 	%f3052, %f3051, %f209, %f3050;
	ld.shared.f32 	%f3053, [%r309+11328];
	fma.rn.f32 	%f3054, %f3053, %f212, %f3052;
	ld.shared.f32 	%f3055, [%r309+11332];
	fma.rn.f32 	%f3056, %f3055, %f215, %f3054;
	ld.shared.f32 	%f3057, [%r309+11336];
	fma.rn.f32 	%f3058, %f3057, %f218, %f3056;
	ld.shared.f32 	%f3059, [%r309+11340];
	fma.rn.f32 	%f3060, %f3059, %f221, %f3058;
	ld.shared.f32 	%f3061, [%r309+11344];
	fma.rn.f32 	%f3062, %f3061, %f224, %f3060;
	ld.shared.f32 	%f3063, [%r309+11348];
	fma.rn.f32 	%f3064, %f3063, %f227, %f3062;
	ld.shared.f32 	%f3065, [%r309+11352];
	fma.rn.f32 	%f3066, %f3065, %f230, %f3064;
	ld.shared.f32 	%f3067, [%r309+11356];
	fma.rn.f32 	%f3068, %f3067, %f233, %f3066;
	ld.shared.f32 	%f3069, [%r309+11360];
	fma.rn.f32 	%f3070, %f3069, %f236, %f3068;
	ld.shared.f32 	%f3071, [%r309+11364];
	fma.rn.f32 	%f3072, %f3071, %f239, %f3070;
	ld.shared.f32 	%f3073, [%r309+11368];
	fma.rn.f32 	%f3074, %f3073, %f242, %f3072;
	ld.shared.f32 	%f3075, [%r309+11372];
	fma.rn.f32 	%f3076, %f3075, %f245, %f3074;
	ld.shared.f32 	%f3077, [%r309+11376];
	fma.rn.f32 	%f3078, %f3077, %f248, %f3076;
	ld.shared.f32 	%f3079, [%r309+11380];
	fma.rn.f32 	%f3080, %f3079, %f251, %f3078;
	ld.shared.f32 	%f3081, [%r309+11384];
	fma.rn.f32 	%f3082, %f3081, %f254, %f3080;
	ld.shared.f32 	%f3083, [%r309+11388];
	fma.rn.f32 	%f3084, %f3083, %f257, %f3082;
	ld.shared.f32 	%f3085, [%r309+11392];
	fma.rn.f32 	%f3086, %f3085, %f260, %f3084;
	ld.shared.f32 	%f3087, [%r309+11396];
	fma.rn.f32 	%f3088, %f3087, %f263, %f3086;
	ld.shared.f32 	%f3089, [%r309+11400];
	fma.rn.f32 	%f3090, %f3089, %f266, %f3088;
	ld.shared.f32 	%f3091, [%r309+11404];
	fma.rn.f32 	%f3092, %f3091, %f269, %f3090;
	ld.shared.f32 	%f3093, [%r309+11408];
	fma.rn.f32 	%f3094, %f3093, %f272, %f3092;
	ld.shared.f32 	%f3095, [%r309+11412];
	fma.rn.f32 	%f3096, %f3095, %f275, %f3094;
	ld.shared.f32 	%f3097, [%r309+11416];
	fma.rn.f32 	%f3098, %f3097, %f278, %f3096;
	ld.shared.f32 	%f3099, [%r309+11420];
	fma.rn.f32 	%f3100, %f3099, %f281, %f3098;
	ld.shared.f32 	%f3101, [%r309+11424];
	fma.rn.f32 	%f3102, %f3101, %f284, %f3100;
	ld.shared.f32 	%f3103, [%r309+11428];
	fma.rn.f32 	%f3104, %f3103, %f287, %f3102;
	ld.shared.f32 	%f3105, [%r309+11432];
	fma.rn.f32 	%f3106, %f3105, %f290, %f3104;
	ld.shared.f32 	%f3107, [%r309+11436];
	fma.rn.f32 	%f3108, %f3107, %f293, %f3106;
	ld.shared.f32 	%f3109, [%r309+11440];
	fma.rn.f32 	%f3110, %f3109, %f296, %f3108;
	ld.shared.f32 	%f3111, [%r309+11444];
	fma.rn.f32 	%f3112, %f3111, %f299, %f3110;
	ld.shared.f32 	%f3113, [%r309+11448];
	fma.rn.f32 	%f3114, %f3113, %f302, %f3112;
	ld.shared.f32 	%f3115, [%r309+11452];
	fma.rn.f32 	%f3116, %f3115, %f305, %f3114;
	ld.shared.f32 	%f3117, [%r309+11456];
	fma.rn.f32 	%f3118, %f3117, %f308, %f3116;
	ld.shared.f32 	%f3119, [%r309+11460];
	fma.rn.f32 	%f3120, %f3119, %f311, %f3118;
	ld.shared.f32 	%f3121, [%r309+11464];
	fma.rn.f32 	%f3122, %f3121, %f314, %f3120;
	ld.shared.f32 	%f3123, [%r309+11468];
	fma.rn.f32 	%f3124, %f3123, %f317, %f3122;
	ld.shared.f32 	%f3125, [%r309+11472];
	fma.rn.f32 	%f3126, %f3125, %f320, %f3124;
	ld.shared.f32 	%f3127, [%r309+11476];
	fma.rn.f32 	%f3128, %f3127, %f323, %f3126;
	ld.shared.f32 	%f3129, [%r309+11480];
	fma.rn.f32 	%f3130, %f3129, %f326, %f3128;
	ld.shared.f32 	%f3131, [%r309+11484];
	fma.rn.f32 	%f3132, %f3131, %f329, %f3130;
	ld.shared.f32 	%f3133, [%r309+11488];
	fma.rn.f32 	%f3134, %f3133, %f332, %f3132;
	ld.shared.f32 	%f3135, [%r309+11492];
	fma.rn.f32 	%f3136, %f3135, %f335, %f3134;
	ld.shared.f32 	%f3137, [%r309+11496];
	fma.rn.f32 	%f3138, %f3137, %f338, %f3136;
	ld.shared.f32 	%f3139, [%r309+11500];
	fma.rn.f32 	%f3140, %f3139, %f341, %f3138;
	ld.shared.f32 	%f3141, [%r309+11504];
	fma.rn.f32 	%f3142, %f3141, %f344, %f3140;
	ld.shared.f32 	%f3143, [%r309+11508];
	fma.rn.f32 	%f3144, %f3143, %f347, %f3142;
	ld.shared.f32 	%f3145, [%r309+11512];
	fma.rn.f32 	%f3146, %f3145, %f350, %f3144;
	ld.shared.f32 	%f3147, [%r309+11516];
	fma.rn.f32 	%f4332, %f3147, %f353, %f3146;
	ld.shared.f32 	%f3148, [%r309+11776];
	fma.rn.f32 	%f3149, %f3148, %f164, %f4331;
	ld.shared.f32 	%f3150, [%r309+11780];
	fma.rn.f32 	%f3151, %f3150, %f167, %f3149;
	ld.shared.f32 	%f3152, [%r309+11784];
	fma.rn.f32 	%f3153, %f3152, %f170, %f3151;
	ld.shared.f32 	%f3154, [%r309+11788];
	fma.rn.f32 	%f3155, %f3154, %f173, %f3153;
	ld.shared.f32 	%f3156, [%r309+11792];
	fma.rn.f32 	%f3157, %f3156, %f176, %f3155;
	ld.shared.f32 	%f3158, [%r309+11796];
	fma.rn.f32 	%f3159, %f3158, %f179, %f3157;
	ld.shared.f32 	%f3160, [%r309+11800];
	fma.rn.f32 	%f3161, %f3160, %f182, %f3159;
	ld.shared.f32 	%f3162, [%r309+11804];
	fma.rn.f32 	%f3163, %f3162, %f185, %f3161;
	ld.shared.f32 	%f3164, [%r309+11808];
	fma.rn.f32 	%f3165, %f3164, %f188, %f3163;
	ld.shared.f32 	%f3166, [%r309+11812];
	fma.rn.f32 	%f3167, %f3166, %f191, %f3165;
	ld.shared.f32 	%f3168, [%r309+11816];
	fma.rn.f32 	%f3169, %f3168, %f194, %f3167;
	ld.shared.f32 	%f3170, [%r309+11820];
	fma.rn.f32 	%f3171, %f3170, %f197, %f3169;
	ld.shared.f32 	%f3172, [%r309+11824];
	fma.rn.f32 	%f3173, %f3172, %f200, %f3171;
	ld.shared.f32 	%f3174, [%r309+11828];
	fma.rn.f32 	%f3175, %f3174, %f203, %f3173;
	ld.shared.f32 	%f3176, [%r309+11832];
	fma.rn.f32 	%f3177, %f3176, %f206, %f3175;
	ld.shared.f32 	%f3178, [%r309+11836];
	fma.rn.f32 	%f3179, %f3178, %f209, %f3177;
	ld.shared.f32 	%f3180, [%r309+11840];
	fma.rn.f32 	%f3181, %f3180, %f212, %f3179;
	ld.shared.f32 	%f3182, [%r309+11844];
	fma.rn.f32 	%f3183, %f3182, %f215, %f3181;
	ld.shared.f32 	%f3184, [%r309+11848];
	fma.rn.f32 	%f3185, %f3184, %f218, %f3183;
	ld.shared.f32 	%f3186, [%r309+11852];
	fma.rn.f32 	%f3187, %f3186, %f221, %f3185;
	ld.shared.f32 	%f3188, [%r309+11856];
	fma.rn.f32 	%f3189, %f3188, %f224, %f3187;
	ld.shared.f32 	%f3190, [%r309+11860];
	fma.rn.f32 	%f3191, %f3190, %f227, %f3189;
	ld.shared.f32 	%f3192, [%r309+11864];
	fma.rn.f32 	%f3193, %f3192, %f230, %f3191;
	ld.shared.f32 	%f3194, [%r309+11868];
	fma.rn.f32 	%f3195, %f3194, %f233, %f3193;
	ld.shared.f32 	%f3196, [%r309+11872];
	fma.rn.f32 	%f3197, %f3196, %f236, %f3195;
	ld.shared.f32 	%f3198, [%r309+11876];
	fma.rn.f32 	%f3199, %f3198, %f239, %f3197;
	ld.shared.f32 	%f3200, [%r309+11880];
	fma.rn.f32 	%f3201, %f3200, %f242, %f3199;
	ld.shared.f32 	%f3202, [%r309+11884];
	fma.rn.f32 	%f3203, %f3202, %f245, %f3201;
	ld.shared.f32 	%f3204, [%r309+11888];
	fma.rn.f32 	%f3205, %f3204, %f248, %f3203;
	ld.shared.f32 	%f3206, [%r309+11892];
	fma.rn.f32 	%f3207, %f3206, %f251, %f3205;
	ld.shared.f32 	%f3208, [%r309+11896];
	fma.rn.f32 	%f3209, %f3208, %f254, %f3207;
	ld.shared.f32 	%f3210, [%r309+11900];
	fma.rn.f32 	%f3211, %f3210, %f257, %f3209;
	ld.shared.f32 	%f3212, [%r309+11904];
	fma.rn.f32 	%f3213, %f3212, %f260, %f3211;
	ld.shared.f32 	%f3214, [%r309+11908];
	fma.rn.f32 	%f3215, %f3214, %f263, %f3213;
	ld.shared.f32 	%f3216, [%r309+11912];
	fma.rn.f32 	%f3217, %f3216, %f266, %f3215;
	ld.shared.f32 	%f3218, [%r309+11916];
	fma.rn.f32 	%f3219, %f3218, %f269, %f3217;
	ld.shared.f32 	%f3220, [%r309+11920];
	fma.rn.f32 	%f3221, %f3220, %f272, %f3219;
	ld.shared.f32 	%f3222, [%r309+11924];
	fma.rn.f32 	%f3223, %f3222, %f275, %f3221;
	ld.shared.f32 	%f3224, [%r309+11928];
	fma.rn.f32 	%f3225, %f3224, %f278, %f3223;
	ld.shared.f32 	%f3226, [%r309+11932];
	fma.rn.f32 	%f3227, %f3226, %f281, %f3225;
	ld.shared.f32 	%f3228, [%r309+11936];
	fma.rn.f32 	%f3229, %f3228, %f284, %f3227;
	ld.shared.f32 	%f3230, [%r309+11940];
	fma.rn.f32 	%f3231, %f3230, %f287, %f3229;
	ld.shared.f32 	%f3232, [%r309+11944];
	fma.rn.f32 	%f3233, %f3232, %f290, %f3231;
	ld.shared.f32 	%f3234, [%r309+11948];
	fma.rn.f32 	%f3235, %f3234, %f293, %f3233;
	ld.shared.f32 	%f3236, [%r309+11952];
	fma.rn.f32 	%f3237, %f3236, %f296, %f3235;
	ld.shared.f32 	%f3238, [%r309+11956];
	fma.rn.f32 	%f3239, %f3238, %f299, %f3237;
	ld.shared.f32 	%f3240, [%r309+11960];
	fma.rn.f32 	%f3241, %f3240, %f302, %f3239;
	ld.shared.f32 	%f3242, [%r309+11964];
	fma.rn.f32 	%f3243, %f3242, %f305, %f3241;
	ld.shared.f32 	%f3244, [%r309+11968];
	fma.rn.f32 	%f3245, %f3244, %f308, %f3243;
	ld.shared.f32 	%f3246, [%r309+11972];
	fma.rn.f32 	%f3247, %f3246, %f311, %f3245;
	ld.shared.f32 	%f3248, [%r309+11976];
	fma.rn.f32 	%f3249, %f3248, %f314, %f3247;
	ld.shared.f32 	%f3250, [%r309+11980];
	fma.rn.f32 	%f3251, %f3250, %f317, %f3249;
	ld.shared.f32 	%f3252, [%r309+11984];
	fma.rn.f32 	%f3253, %f3252, %f320, %f3251;
	ld.shared.f32 	%f3254, [%r309+11988];
	fma.rn.f32 	%f3255, %f3254, %f323, %f3253;
	ld.shared.f32 	%f3256, [%r309+11992];
	fma.rn.f32 	%f3257, %f3256, %f326, %f3255;
	ld.shared.f32 	%f3258, [%r309+11996];
	fma.rn.f32 	%f3259, %f3258, %f329, %f3257;
	ld.shared.f32 	%f3260, [%r309+12000];
	fma.rn.f32 	%f3261, %f3260, %f332, %f3259;
	ld.shared.f32 	%f3262, [%r309+12004];
	fma.rn.f32 	%f3263, %f3262, %f335, %f3261;
	ld.shared.f32 	%f3264, [%r309+12008];
	fma.rn.f32 	%f3265, %f3264, %f338, %f3263;
	ld.shared.f32 	%f3266, [%r309+12012];
	fma.rn.f32 	%f3267, %f3266, %f341, %f3265;
	ld.shared.f32 	%f3268, [%r309+12016];
	fma.rn.f32 	%f3269, %f3268, %f344, %f3267;
	ld.shared.f32 	%f3270, [%r309+12020];
	fma.rn.f32 	%f3271, %f3270, %f347, %f3269;
	ld.shared.f32 	%f3272, [%r309+12024];
	fma.rn.f32 	%f3273, %f3272, %f350, %f3271;
	ld.shared.f32 	%f3274, [%r309+12028];
	fma.rn.f32 	%f4331, %f3274, %f353, %f3273;
	ld.shared.f32 	%f3275, [%r309+12288];
	fma.rn.f32 	%f3276, %f3275, %f164, %f4330;
	ld.shared.f32 	%f3277, [%r309+12292];
	fma.rn.f32 	%f3278, %f3277, %f167, %f3276;
	ld.shared.f32 	%f3279, [%r309+12296];
	fma.rn.f32 	%f3280, %f3279, %f170, %f3278;
	ld.shared.f32 	%f3281, [%r309+12300];
	fma.rn.f32 	%f3282, %f3281, %f173, %f3280;
	ld.shared.f32 	%f3283, [%r309+12304];
	fma.rn.f32 	%f3284, %f3283, %f176, %f3282;
	ld.shared.f32 	%f3285, [%r309+12308];
	fma.rn.f32 	%f3286, %f3285, %f179, %f3284;
	ld.shared.f32 	%f3287, [%r309+12312];
	fma.rn.f32 	%f3288, %f3287, %f182, %f3286;
	ld.shared.f32 	%f3289, [%r309+12316];
	fma.rn.f32 	%f3290, %f3289, %f185, %f3288;
	ld.shared.f32 	%f3291, [%r309+12320];
	fma.rn.f32 	%f3292, %f3291, %f188, %f3290;
	ld.shared.f32 	%f3293, [%r309+12324];
	fma.rn.f32 	%f3294, %f3293, %f191, %f3292;
	ld.shared.f32 	%f3295, [%r309+12328];
	fma.rn.f32 	%f3296, %f3295, %f194, %f3294;
	ld.shared.f32 	%f3297, [%r309+12332];
	fma.rn.f32 	%f3298, %f3297, %f197, %f3296;
	ld.shared.f32 	%f3299, [%r309+12336];
	fma.rn.f32 	%f3300, %f3299, %f200, %f3298;
	ld.shared.f32 	%f3301, [%r309+12340];
	fma.rn.f32 	%f3302, %f3301, %f203, %f3300;
	ld.shared.f32 	%f3303, [%r309+12344];
	fma.rn.f32 	%f3304, %f3303, %f206, %f3302;
	ld.shared.f32 	%f3305, [%r309+12348];
	fma.rn.f32 	%f3306, %f3305, %f209, %f3304;
	ld.shared.f32 	%f3307, [%r309+12352];
	fma.rn.f32 	%f3308, %f3307, %f212, %f3306;
	ld.shared.f32 	%f3309, [%r309+12356];
	fma.rn.f32 	%f3310, %f3309, %f215, %f3308;
	ld.shared.f32 	%f3311, [%r309+12360];
	fma.rn.f32 	%f3312, %f3311, %f218, %f3310;
	ld.shared.f32 	%f3313, [%r309+12364];
	fma.rn.f32 	%f3314, %f3313, %f221, %f3312;
	ld.shared.f32 	%f3315, [%r309+12368];
	fma.rn.f32 	%f3316, %f3315, %f224, %f3314;
	ld.shared.f32 	%f3317, [%r309+12372];
	fma.rn.f32 	%f3318, %f3317, %f227, %f3316;
	ld.shared.f32 	%f3319, [%r309+12376];
	fma.rn.f32 	%f3320, %f3319, %f230, %f3318;
	ld.shared.f32 	%f3321, [%r309+12380];
	fma.rn.f32 	%f3322, %f3321, %f233, %f3320;
	ld.shared.f32 	%f3323, [%r309+12384];
	fma.rn.f32 	%f3324, %f3323, %f236, %f3322;
	ld.shared.f32 	%f3325, [%r309+12388];
	fma.rn.f32 	%f3326, %f3325, %f239, %f3324;
	ld.shared.f32 	%f3327, [%r309+12392];
	fma.rn.f32 	%f3328, %f3327, %f242, %f3326;
	ld.shared.f32 	%f3329, [%r309+12396];
	fma.rn.f32 	%f3330, %f3329, %f245, %f3328;
	ld.shared.f32 	%f3331, [%r309+12400];
	fma.rn.f32 	%f3332, %f3331, %f248, %f3330;
	ld.shared.f32 	%f3333, [%r309+12404];
	fma.rn.f32 	%f3334, %f3333, %f251, %f3332;
	ld.shared.f32 	%f3335, [%r309+12408];
	fma.rn.f32 	%f3336, %f3335, %f254, %f3334;
	ld.shared.f32 	%f3337, [%r309+12412];
	fma.rn.f32 	%f3338, %f3337, %f257, %f3336;
	ld.shared.f32 	%f3339, [%r309+12416];
	fma.rn.f32 	%f3340, %f3339, %f260, %f3338;
	ld.shared.f32 	%f3341, [%r309+12420];
	fma.rn.f32 	%f3342, %f3341, %f263, %f3340;
	ld.shared.f32 	%f3343, [%r309+12424];
	fma.rn.f32 	%f3344, %f3343, %f266, %f3342;
	ld.shared.f32 	%f3345, [%r309+12428];
	fma.rn.f32 	%f3346, %f3345, %f269, %f3344;
	ld.shared.f32 	%f3347, [%r309+12432];
	fma.rn.f32 	%f3348, %f3347, %f272, %f3346;
	ld.shared.f32 	%f3349, [%r309+12436];
	fma.rn.f32 	%f3350, %f3349, %f275, %f3348;
	ld.shared.f32 	%f3351, [%r309+12440];
	fma.rn.f32 	%f3352, %f3351, %f278, %f3350;
	ld.shared.f32 	%f3353, [%r309+12444];
	fma.rn.f32 	%f3354, %f3353, %f281, %f3352;
	ld.shared.f32 	%f3355, [%r309+12448];
	fma.rn.f32 	%f3356, %f3355, %f284, %f3354;
	ld.shared.f32 	%f3357, [%r309+12452];
	fma.rn.f32 	%f3358, %f3357, %f287, %f3356;
	ld.shared.f32 	%f3359, [%r309+12456];
	fma.rn.f32 	%f3360, %f3359, %f290, %f3358;
	ld.shared.f32 	%f3361, [%r309+12460];
	fma.rn.f32 	%f3362, %f3361, %f293, %f3360;
	ld.shared.f32 	%f3363, [%r309+12464];
	fma.rn.f32 	%f3364, %f3363, %f296, %f3362;
	ld.shared.f32 	%f3365, [%r309+12468];
	fma.rn.f32 	%f3366, %f3365, %f299, %f3364;
	ld.shared.f32 	%f3367, [%r309+12472];
	fma.rn.f32 	%f3368, %f3367, %f302, %f3366;
	ld.shared.f32 	%f3369, [%r309+12476];
	fma.rn.f32 	%f3370, %f3369, %f305, %f3368;
	ld.shared.f32 	%f3371, [%r309+12480];
	fma.rn.f32 	%f3372, %f3371, %f308, %f3370;
	ld.shared.f32 	%f3373, [%r309+12484];
	fma.rn.f32 	%f3374, %f3373, %f311, %f3372;
	ld.shared.f32 	%f3375, [%r309+12488];
	fma.rn.f32 	%f3376, %f3375, %f314, %f3374;
	ld.shared.f32 	%f3377, [%r309+12492];
	fma.rn.f32 	%f3378, %f3377, %f317, %f3376;
	ld.shared.f32 	%f3379, [%r309+12496];
	fma.rn.f32 	%f3380, %f3379, %f320, %f3378;
	ld.shared.f32 	%f3381, [%r309+12500];
	fma.rn.f32 	%f3382, %f3381, %f323, %f3380;
	ld.shared.f32 	%f3383, [%r309+12504];
	fma.rn.f32 	%f3384, %f3383, %f326, %f3382;
	ld.shared.f32 	%f3385, [%r309+12508];
	fma.rn.f32 	%f3386, %f3385, %f329, %f3384;
	ld.shared.f32 	%f3387, [%r309+12512];
	fma.rn.f32 	%f3388, %f3387, %f332, %f3386;
	ld.shared.f32 	%f3389, [%r309+12516];
	fma.rn.f32 	%f3390, %f3389, %f335, %f3388;
	ld.shared.f32 	%f3391, [%r309+12520];
	fma.rn.f32 	%f3392, %f3391, %f338, %f3390;
	ld.shared.f32 	%f3393, [%r309+12524];
	fma.rn.f32 	%f3394, %f3393, %f341, %f3392;
	ld.shared.f32 	%f3395, [%r309+12528];
	fma.rn.f32 	%f3396, %f3395, %f344, %f3394;
	ld.shared.f32 	%f3397, [%r309+12532];
	fma.rn.f32 	%f3398, %f3397, %f347, %f3396;
	ld.shared.f32 	%f3399, [%r309+12536];
	fma.rn.f32 	%f3400, %f3399, %f350, %f3398;
	ld.shared.f32 	%f3401, [%r309+12540];
	fma.rn.f32 	%f4330, %f3401, %f353, %f3400;
	ld.shared.f32 	%f3402, [%r309+12800];
	fma.rn.f32 	%f3403, %f3402, %f164, %f4329;
	ld.shared.f32 	%f3404, [%r309+12804];
	fma.rn.f32 	%f3405, %f3404, %f167, %f3403;
	ld.shared.f32 	%f3406, [%r309+12808];
	fma.rn.f32 	%f3407, %f3406, %f170, %f3405;
	ld.shared.f32 	%f3408, [%r309+12812];
	fma.rn.f32 	%f3409, %f3408, %f173, %f3407;
	ld.shared.f32 	%f3410, [%r309+12816];
	fma.rn.f32 	%f3411, %f3410, %f176, %f3409;
	ld.shared.f32 	%f3412, [%r309+12820];
	fma.rn.f32 	%f3413, %f3412, %f179, %f3411;
	ld.shared.f32 	%f3414, [%r309+12824];
	fma.rn.f32 	%f3415, %f3414, %f182, %f3413;
	ld.shared.f32 	%f3416, [%r309+12828];
	fma.rn.f32 	%f3417, %f3416, %f185, %f3415;
	ld.shared.f32 	%f3418, [%r309+12832];
	fma.rn.f32 	%f3419, %f3418, %f188, %f3417;
	ld.shared.f32 	%f3420, [%r309+12836];
	fma.rn.f32 	%f3421, %f3420, %f191, %f3419;
	ld.shared.f32 	%f3422, [%r309+12840];
	fma.rn.f32 	%f3423, %f3422, %f194, %f3421;
	ld.shared.f32 	%f3424, [%r309+12844];
	fma.rn.f32 	%f3425, %f3424, %f197, %f3423;
	ld.shared.f32 	%f3426, [%r309+12848];
	fma.rn.f32 	%f3427, %f3426, %f200, %f3425;
	ld.shared.f32 	%f3428, [%r309+12852];
	fma.rn.f32 	%f3429, %f3428, %f203, %f3427;
	ld.shared.f32 	%f3430, [%r309+12856];
	fma.rn.f32 	%f3431, %f3430, %f206, %f3429;
	ld.shared.f32 	%f3432, [%r309+12860];
	fma.rn.f32 	%f3433, %f3432, %f209, %f3431;
	ld.shared.f32 	%f3434, [%r309+12864];
	fma.rn.f32 	%f3435, %f3434, %f212, %f3433;
	ld.shared.f32 	%f3436, [%r309+12868];
	fma.rn.f32 	%f3437, %f3436, %f215, %f3435;
	ld.shared.f32 	%f3438, [%r309+12872];
	fma.rn.f32 	%f3439, %f3438, %f218, %f3437;
	ld.shared.f32 	%f3440, [%r309+12876];
	fma.rn.f32 	%f3441, %f3440, %f221, %f3439;
	ld.shared.f32 	%f3442, [%r309+12880];
	fma.rn.f32 	%f3443, %f3442, %f224, %f3441;
	ld.shared.f32 	%f3444, [%r309+12884];
	fma.rn.f32 	%f3445, %f3444, %f227, %f3443;
	ld.shared.f32 	%f3446, [%r309+12888];
	fma.rn.f32 	%f3447, %f3446, %f230, %f3445;
	ld.shared.f32 	%f3448, [%r309+12892];
	fma.rn.f32 	%f3449, %f3448, %f233, %f3447;
	ld.shared.f32 	%f3450, [%r309+12896];
	fma.rn.f32 	%f3451, %f3450, %f236, %f3449;
	ld.shared.f32 	%f3452, [%r309+12900];
	fma.rn.f32 	%f3453, %f3452, %f239, %f3451;
	ld.shared.f32 	%f3454, [%r309+12904];
	fma.rn.f32 	%f3455, %f3454, %f242, %f3453;
	ld.shared.f32 	%f3456, [%r309+12908];
	fma.rn.f32 	%f3457, %f3456, %f245, %f3455;
	ld.shared.f32 	%f3458, [%r309+12912];
	fma.rn.f32 	%f3459, %f3458, %f248, %f3457;
	ld.shared.f32 	%f3460, [%r309+12916];
	fma.rn.f32 	%f3461, %f3460, %f251, %f3459;
	ld.shared.f32 	%f3462, [%r309+12920];
	fma.rn.f32 	%f3463, %f3462, %f254, %f3461;
	ld.shared.f32 	%f3464, [%r309+12924];
	fma.rn.f32 	%f3465, %f3464, %f257, %f3463;
	ld.shared.f32 	%f3466, [%r309+12928];
	fma.rn.f32 	%f3467, %f3466, %f260, %f3465;
	ld.shared.f32 	%f3468, [%r309+12932];
	fma.rn.f32 	%f3469, %f3468, %f263, %f3467;
	ld.shared.f32 	%f3470, [%r309+12936];
	fma.rn.f32 	%f3471, %f3470, %f266, %f3469;
	ld.shared.f32 	%f3472, [%r309+12940];
	fma.rn.f32 	%f3473, %f3472, %f269, %f3471;
	ld.shared.f32 	%f3474, [%r309+12944];
	fma.rn.f32 	%f3475, %f3474, %f272, %f3473;
	ld.shared.f32 	%f3476, [%r309+12948];
	fma.rn.f32 	%f3477, %f3476, %f275, %f3475;
	ld.shared.f32 	%f3478, [%r309+12952];
	fma.rn.f32 	%f3479, %f3478, %f278, %f3477;
	ld.shared.f32 	%f3480, [%r309+12956];
	fma.rn.f32 	%f3481, %f3480, %f281, %f3479;
	ld.shared.f32 	%f3482, [%r309+12960];
	fma.rn.f32 	%f3483, %f3482, %f284, %f3481;
	ld.shared.f32 	%f3484, [%r309+12964];
	fma.rn.f32 	%f3485, %f3484, %f287, %f3483;
	ld.shared.f32 	%f3486, [%r309+12968];
	fma.rn.f32 	%f3487, %f3486, %f290, %f3485;
	ld.shared.f32 	%f3488, [%r309+12972];
	fma.rn.f32 	%f3489, %f3488, %f293, %f3487;
	ld.shared.f32 	%f3490, [%r309+12976];
	fma.rn.f32 	%f3491, %f3490, %f296, %f3489;
	ld.shared.f32 	%f3492, [%r309+12980];
	fma.rn.f32 	%f3493, %f3492, %f299, %f3491;
	ld.shared.f32 	%f3494, [%r309+12984];
	fma.rn.f32 	%f3495, %f3494, %f302, %f3493;
	ld.shared.f32 	%f3496, [%r309+12988];
	fma.rn.f32 	%f3497, %f3496, %f305, %f3495;
	ld.shared.f32 	%f3498, [%r309+12992];
	fma.rn.f32 	%f3499, %f3498, %f308, %f3497;
	ld.shared.f32 	%f3500, [%r309+12996];
	fma.rn.f32 	%f3501, %f3500, %f311, %f3499;
	ld.shared.f32 	%f3502, [%r309+13000];
	fma.rn.f32 	%f3503, %f3502, %f314, %f3501;
	ld.shared.f32 	%f3504, [%r309+13004];
	fma.rn.f32 	%f3505, %f3504, %f317, %f3503;
	ld.shared.f32 	%f3506, [%r309+13008];
	fma.rn.f32 	%f3507, %f3506, %f320, %f3505;
	ld.shared.f32 	%f3508, [%r309+13012];
	fma.rn.f32 	%f3509, %f3508, %f323, %f3507;
	ld.shared.f32 	%f3510, [%r309+13016];
	fma.rn.f32 	%f3511, %f3510, %f326, %f3509;
	ld.shared.f32 	%f3512, [%r309+13020];
	fma.rn.f32 	%f3513, %f3512, %f329, %f3511;
	ld.shared.f32 	%f3514, [%r309+13024];
	fma.rn.f32 	%f3515, %f3514, %f332, %f3513;
	ld.shared.f32 	%f3516, [%r309+13028];
	fma.rn.f32 	%f3517, %f3516, %f335, %f3515;
	ld.shared.f32 	%f3518, [%r309+13032];
	fma.rn.f32 	%f3519, %f3518, %f338, %f3517;
	ld.shared.f32 	%f3520, [%r309+13036];
	fma.rn.f32 	%f3521, %f3520, %f341, %f3519;
	ld.shared.f32 	%f3522, [%r309+13040];
	fma.rn.f32 	%f3523, %f3522, %f344, %f3521;
	ld.shared.f32 	%f3524, [%r309+13044];
	fma.rn.f32 	%f3525, %f3524, %f347, %f3523;
	ld.shared.f32 	%f3526, [%r309+13048];
	fma.rn.f32 	%f3527, %f3526, %f350, %f3525;
	ld.shared.f32 	%f3528, [%r309+13052];
	fma.rn.f32 	%f4329, %f3528, %f353, %f3527;
	ld.shared.f32 	%f3529, [%r309+13312];
	fma.rn.f32 	%f3530, %f3529, %f164, %f4328;
	ld.shared.f32 	%f3531, [%r309+13316];
	fma.rn.f32 	%f3532, %f3531, %f167, %f3530;
	ld.shared.f32 	%f3533, [%r309+13320];
	fma.rn.f32 	%f3534, %f3533, %f170, %f3532;
	ld.shared.f32 	%f3535, [%r309+13324];
	fma.rn.f32 	%f3536, %f3535, %f173, %f3534;
	ld.shared.f32 	%f3537, [%r309+13328];
	fma.rn.f32 	%f3538, %f3537, %f176, %f3536;
	ld.shared.f32 	%f3539, [%r309+13332];
	fma.rn.f32 	%f3540, %f3539, %f179, %f3538;
	ld.shared.f32 	%f3541, [%r309+13336];
	fma.rn.f32 	%f3542, %f3541, %f182, %f3540;
	ld.shared.f32 	%f3543, [%r309+13340];
	fma.rn.f32 	%f3544, %f3543, %f185, %f3542;
	ld.shared.f32 	%f3545, [%r309+13344];
	fma.rn.f32 	%f3546, %f3545, %f188, %f3544;
	ld.shared.f32 	%f3547, [%r309+13348];
	fma.rn.f32 	%f3548, %f3547, %f191, %f3546;
	ld.shared.f32 	%f3549, [%r309+13352];
	fma.rn.f32 	%f3550, %f3549, %f194, %f3548;
	ld.shared.f32 	%f3551, [%r309+13356];
	fma.rn.f32 	%f3552, %f3551, %f197, %f3550;
	ld.shared.f32 	%f3553, [%r309+13360];
	fma.rn.f32 	%f3554, %f3553, %f200, %f3552;
	ld.shared.f32 	%f3555, [%r309+13364];
	fma.rn.f32 	%f3556, %f3555, %f203, %f3554;
	ld.shared.f32 	%f3557, [%r309+13368];
	fma.rn.f32 	%f3558, %f3557, %f206, %f3556;
	ld.shared.f32 	%f3559, [%r309+13372];
	fma.rn.f32 	%f3560, %f3559, %f209, %f3558;
	ld.shared.f32 	%f3561, [%r309+13376];
	fma.rn.f32 	%f3562, %f3561, %f212, %f3560;
	ld.shared.f32 	%f3563, [%r309+13380];
	fma.rn.f32 	%f3564, %f3563, %f215, %f3562;
	ld.shared.f32 	%f3565, [%r309+13384];
	fma.rn.f32 	%f3566, %f3565, %f218, %f3564;
	ld.shared.f32 	%f3567, [%r309+13388];
	fma.rn.f32 	%f3568, %f3567, %f221, %f3566;
	ld.shared.f32 	%f3569, [%r309+13392];
	fma.rn.f32 	%f3570, %f3569, %f224, %f3568;
	ld.shared.f32 	%f3571, [%r309+13396];
	fma.rn.f32 	%f3572, %f3571, %f227, %f3570;
	ld.shared.f32 	%f3573, [%r309+13400];
	fma.rn.f32 	%f3574, %f3573, %f230, %f3572;
	ld.shared.f32 	%f3575, [%r309+13404];
	fma.rn.f32 	%f3576, %f3575, %f233, %f3574;
	ld.shared.f32 	%f3577, [%r309+13408];
	fma.rn.f32 	%f3578, %f3577, %f236, %f3576;
	ld.shared.f32 	%f3579, [%r309+13412];
	fma.rn.f32 	%f3580, %f3579, %f239, %f3578;
	ld.shared.f32 	%f3581, [%r309+13416];
	fma.rn.f32 	%f3582, %f3581, %f242, %f3580;
	ld.shared.f32 	%f3583, [%r309+13420];
	fma.rn.f32 	%f3584, %f3583, %f245, %f3582;
	ld.shared.f32 	%f3585, [%r309+13424];
	fma.rn.f32 	%f3586, %f3585, %f248, %f3584;
	ld.shared.f32 	%f3587, [%r309+13428];
	fma.rn.f32 	%f3588, %f3587, %f251, %f3586;
	ld.shared.f32 	%f3589, [%r309+13432];
	fma.rn.f32 	%f3590, %f3589, %f254, %f3588;
	ld.shared.f32 	%f3591, [%r309+13436];
	fma.rn.f32 	%f3592, %f3591, %f257, %f3590;
	ld.shared.f32 	%f3593, [%r309+13440];
	fma.rn.f32 	%f3594, %f3593, %f260, %f3592;
	ld.shared.f32 	%f3595, [%r309+13444];
	fma.rn.f32 	%f3596, %f3595, %f263, %f3594;
	ld.shared.f32 	%f3597, [%r309+13448];
	fma.rn.f32 	%f3598, %f3597, %f266, %f3596;
	ld.shared.f32 	%f3599, [%r309+13452];
	fma.rn.f32 	%f3600, %f3599, %f269, %f3598;
	ld.shared.f32 	%f3601, [%r309+13456];
	fma.rn.f32 	%f3602, %f3601, %f272, %f3600;
	ld.shared.f32 	%f3603, [%r309+13460];
	fma.rn.f32 	%f3604, %f3603, %f275, %f3602;
	ld.shared.f32 	%f3605, [%r309+13464];
	fma.rn.f32 	%f3606, %f3605, %f278, %f3604;
	ld.shared.f32 	%f3607, [%r309+13468];
	fma.rn.f32 	%f3608, %f3607, %f281, %f3606;
	ld.shared.f32 	%f3609, [%r309+13472];
	fma.rn.f32 	%f3610, %f3609, %f284, %f3608;
	ld.shared.f32 	%f3611, [%r309+13476];
	fma.rn.f32 	%f3612, %f3611, %f287, %f3610;
	ld.shared.f32 	%f3613, [%r309+13480];
	fma.rn.f32 	%f3614, %f3613, %f290, %f3612;
	ld.shared.f32 	%f3615, [%r309+13484];
	fma.rn.f32 	%f3616, %f3615, %f293, %f3614;
	ld.shared.f32 	%f3617, [%r309+13488];
	fma.rn.f32 	%f3618, %f3617, %f296, %f3616;
	ld.shared.f32 	%f3619, [%r309+13492];
	fma.rn.f32 	%f3620, %f3619, %f299, %f3618;
	ld.shared.f32 	%f3621, [%r309+13496];
	fma.rn.f32 	%f3622, %f3621, %f302, %f3620;
	ld.shared.f32 	%f3623, [%r309+13500];
	fma.rn.f32 	%f3624, %f3623, %f305, %f3622;
	ld.shared.f32 	%f3625, [%r309+13504];
	fma.rn.f32 	%f3626, %f3625, %f308, %f3624;
	ld.shared.f32 	%f3627, [%r309+13508];
	fma.rn.f32 	%f3628, %f3627, %f311, %f3626;
	ld.shared.f32 	%f3629, [%r309+13512];
	fma.rn.f32 	%f3630, %f3629, %f314, %f3628;
	ld.shared.f32 	%f3631, [%r309+13516];
	fma.rn.f32 	%f3632, %f3631, %f317, %f3630;
	ld.shared.f32 	%f3633, [%r309+13520];
	fma.rn.f32 	%f3634, %f3633, %f320, %f3632;
	ld.shared.f32 	%f3635, [%r309+13524];
	fma.rn.f32 	%f3636, %f3635, %f323, %f3634;
	ld.shared.f32 	%f3637, [%r309+13528];
	fma.rn.f32 	%f3638, %f3637, %f326, %f3636;
	ld.shared.f32 	%f3639, [%r309+13532];
	fma.rn.f32 	%f3640, %f3639, %f329, %f3638;
	ld.shared.f32 	%f3641, [%r309+13536];
	fma.rn.f32 	%f3642, %f3641, %f332, %f3640;
	ld.shared.f32 	%f3643, [%r309+13540];
	fma.rn.f32 	%f3644, %f3643, %f335, %f3642;
	ld.shared.f32 	%f3645, [%r309+13544];
	fma.rn.f32 	%f3646, %f3645, %f338, %f3644;
	ld.shared.f32 	%f3647, [%r309+13548];
	fma.rn.f32 	%f3648, %f3647, %f341, %f3646;
	ld.shared.f32 	%f3649, [%r309+13552];
	fma.rn.f32 	%f3650, %f3649, %f344, %f3648;
	ld.shared.f32 	%f3651, [%r309+13556];
	fma.rn.f32 	%f3652, %f3651, %f347, %f3650;
	ld.shared.f32 	%f3653, [%r309+13560];
	fma.rn.f32 	%f3654, %f3653, %f350, %f3652;
	ld.shared.f32 	%f3655, [%r309+13564];
	fma.rn.f32 	%f4328, %f3655, %f353, %f3654;
	ld.shared.f32 	%f3656, [%r309+13824];
	fma.rn.f32 	%f3657, %f3656, %f164, %f4327;
	ld.shared.f32 	%f3658, [%r309+13828];
	fma.rn.f32 	%f3659, %f3658, %f167, %f3657;
	ld.shared.f32 	%f3660, [%r309+13832];
	fma.rn.f32 	%f3661, %f3660, %f170, %f3659;
	ld.shared.f32 	%f3662, [%r309+13836];
	fma.rn.f32 	%f3663, %f3662, %f173, %f3661;
	ld.shared.f32 	%f3664, [%r309+13840];
	fma.rn.f32 	%f3665, %f3664, %f176, %f3663;
	ld.shared.f32 	%f3666, [%r309+13844];
	fma.rn.f32 	%f3667, %f3666, %f179, %f3665;
	ld.shared.f32 	%f3668, [%r309+13848];
	fma.rn.f32 	%f3669, %f3668, %f182, %f3667;
	ld.shared.f32 	%f3670, [%r309+13852];
	fma.rn.f32 	%f3671, %f3670, %f185, %f3669;
	ld.shared.f32 	%f3672, [%r309+13856];
	fma.rn.f32 	%f3673, %f3672, %f188, %f3671;
	ld.shared.f32 	%f3674, [%r309+13860];
	fma.rn.f32 	%f3675, %f3674, %f191, %f3673;
	ld.shared.f32 	%f3676, [%r309+13864];
	fma.rn.f32 	%f3677, %f3676, %f194, %f3675;
	ld.shared.f32 	%f3678, [%r309+13868];
	fma.rn.f32 	%f3679, %f3678, %f197, %f3677;
	ld.shared.f32 	%f3680, [%r309+13872];
	fma.rn.f32 	%f3681, %f3680, %f200, %f3679;
	ld.shared.f32 	%f3682, [%r309+13876];
	fma.rn.f32 	%f3683, %f3682, %f203, %f3681;
	ld.shared.f32 	%f3684, [%r309+13880];
	fma.rn.f32 	%f3685, %f3684, %f206, %f3683;
	ld.shared.f32 	%f3686, [%r309+13884];
	fma.rn.f32 	%f3687, %f3686, %f209, %f3685;
	ld.shared.f32 	%f3688, [%r309+13888];
	fma.rn.f32 	%f3689, %f3688, %f212, %f3687;
	ld.shared.f32 	%f3690, [%r309+13892];
	fma.rn.f32 	%f3691, %f3690, %f215, %f3689;
	ld.shared.f32 	%f3692, [%r309+13896];
	fma.rn.f32 	%f3693, %f3692, %f218, %f3691;
	ld.shared.f32 	%f3694, [%r309+13900];
	fma.rn.f32 	%f3695, %f3694, %f221, %f3693;
	ld.shared.f32 	%f3696, [%r309+13904];
	fma.rn.f32 	%f3697, %f3696, %f224, %f3695;
	ld.shared.f32 	%f3698, [%r309+13908];
	fma.rn.f32 	%f3699, %f3698, %f227, %f3697;
	ld.shared.f32 	%f3700, [%r309+13912];
	fma.rn.f32 	%f3701, %f3700, %f230, %f3699;
	ld.shared.f32 	%f3702, [%r309+13916];
	fma.rn.f32 	%f3703, %f3702, %f233, %f3701;
	ld.shared.f32 	%f3704, [%r309+13920];
	fma.rn.f32 	%f3705, %f3704, %f236, %f3703;
	ld.shared.f32 	%f3706, [%r309+13924];
	fma.rn.f32 	%f3707, %f3706, %f239, %f3705;
	ld.shared.f32 	%f3708, [%r309+13928];
	fma.rn.f32 	%f3709, %f3708, %f242, %f3707;
	ld.shared.f32 	%f3710, [%r309+13932];
	fma.rn.f32 	%f3711, %f3710, %f245, %f3709;
	ld.shared.f32 	%f3712, [%r309+13936];
	fma.rn.f32 	%f3713, %f3712, %f248, %f3711;
	ld.shared.f32 	%f3714, [%r309+13940];
	fma.rn.f32 	%f3715, %f3714, %f251, %f3713;
	ld.shared.f32 	%f3716, [%r309+13944];
	fma.rn.f32 	%f3717, %f3716, %f254, %f3715;
	ld.shared.f32 	%f3718, [%r309+13948];
	fma.rn.f32 	%f3719, %f3718, %f257, %f3717;
	ld.shared.f32 	%f3720, [%r309+13952];
	fma.rn.f32 	%f3721, %f3720, %f260, %f3719;
	ld.shared.f32 	%f3722, [%r309+13956];
	fma.rn.f32 	%f3723, %f3722, %f263, %f3721;
	ld.shared.f32 	%f3724, [%r309+13960];
	fma.rn.f32 	%f3725, %f3724, %f266, %f3723;
	ld.shared.f32 	%f3726, [%r309+13964];
	fma.rn.f32 	%f3727, %f3726, %f269, %f3725;
	ld.shared.f32 	%f3728, [%r309+13968];
	fma.rn.f32 	%f3729, %f3728, %f272, %f3727;
	ld.shared.f32 	%f3730, [%r309+13972];
	fma.rn.f32 	%f3731, %f3730, %f275, %f3729;
	ld.shared.f32 	%f3732, [%r309+13976];
	fma.rn.f32 	%f3733, %f3732, %f278, %f3731;
	ld.shared.f32 	%f3734, [%r309+13980];
	fma.rn.f32 	%f3735, %f3734, %f281, %f3733;
	ld.shared.f32 	%f3736, [%r309+13984];
	fma.rn.f32 	%f3737, %f3736, %f284, %f3735;
	ld.shared.f32 	%f3738, [%r309+13988];
	fma.rn.f32 	%f3739, %f3738, %f287, %f3737;
	ld.shared.f32 	%f3740, [%r309+13992];
	fma.rn.f32 	%f3741, %f3740, %f290, %f3739;
	ld.shared.f32 	%f3742, [%r309+13996];
	fma.rn.f32 	%f3743, %f3742, %f293, %f3741;
	ld.shared.f32 	%f3744, [%r309+14000];
	fma.rn.f32 	%f3745, %f3744, %f296, %f3743;
	ld.shared.f32 	%f3746, [%r309+14004];
	fma.rn.f32 	%f3747, %f3746, %f299, %f3745;
	ld.shared.f32 	%f3748, [%r309+14008];
	fma.rn.f32 	%f3749, %f3748, %f302, %f3747;
	ld.shared.f32 	%f3750, [%r309+14012];
	fma.rn.f32 	%f3751, %f3750, %f305, %f3749;
	ld.shared.f32 	%f3752, [%r309+14016];
	fma.rn.f32 	%f3753, %f3752, %f308, %f3751;
	ld.shared.f32 	%f3754, [%r309+14020];
	fma.rn.f32 	%f3755, %f3754, %f311, %f3753;
	ld.shared.f32 	%f3756, [%r309+14024];
	fma.rn.f32 	%f3757, %f3756, %f314, %f3755;
	ld.shared.f32 	%f3758, [%r309+14028];
	fma.rn.f32 	%f3759, %f3758, %f317, %f3757;
	ld.shared.f32 	%f3760, [%r309+14032];
	fma.rn.f32 	%f3761, %f3760, %f320, %f3759;
	ld.shared.f32 	%f3762, [%r309+14036];
	fma.rn.f32 	%f3763, %f3762, %f323, %f3761;
	ld.shared.f32 	%f3764, [%r309+14040];
	fma.rn.f32 	%f3765, %f3764, %f326, %f3763;
	ld.shared.f32 	%f3766, [%r309+14044];
	fma.rn.f32 	%f3767, %f3766, %f329, %f3765;
	ld.shared.f32 	%f3768, [%r309+14048];
	fma.rn.f32 	%f3769, %f3768, %f332, %f3767;
	ld.shared.f32 	%f3770, [%r309+14052];
	fma.rn.f32 	%f3771, %f3770, %f335, %f3769;
	ld.shared.f32 	%f3772, [%r309+14056];
	fma.rn.f32 	%f3773, %f3772, %f338, %f3771;
	ld.shared.f32 	%f3774, [%r309+14060];
	fma.rn.f32 	%f3775, %f3774, %f341, %f3773;
	ld.shared.f32 	%f3776, [%r309+14064];
	fma.rn.f32 	%f3777, %f3776, %f344, %f3775;
	ld.shared.f32 	%f3778, [%r309+14068];
	fma.rn.f32 	%f3779, %f3778, %f347, %f3777;
	ld.shared.f32 	%f3780, [%r309+14072];
	fma.rn.f32 	%f3781, %f3780, %f350, %f3779;
	ld.shared.f32 	%f3782, [%r309+14076];
	fma.rn.f32 	%f4327, %f3782, %f353, %f3781;
	ld.shared.f32 	%f3783, [%r309+14336];
	fma.rn.f32 	%f3784, %f3783, %f164, %f4326;
	ld.shared.f32 	%f3785, [%r309+14340];
	fma.rn.f32 	%f3786, %f3785, %f167, %f3784;
	ld.shared.f32 	%f3787, [%r309+14344];
	fma.rn.f32 	%f3788, %f3787, %f170, %f3786;
	ld.shared.f32 	%f3789, [%r309+14348];
	fma.rn.f32 	%f3790, %f3789, %f173, %f3788;
	ld.shared.f32 	%f3791, [%r309+14352];
	fma.rn.f32 	%f3792, %f3791, %f176, %f3790;
	ld.shared.f32 	%f3793, [%r309+14356];
	fma.rn.f32 	%f3794, %f3793, %f179, %f3792;
	ld.shared.f32 	%f3795, [%r309+14360];
	fma.rn.f32 	%f3796, %f3795, %f182, %f3794;
	ld.shared.f32 	%f3797, [%r309+14364];
	fma.rn.f32 	%f3798, %f3797, %f185, %f3796;
	ld.shared.f32 	%f3799, [%r309+14368];
	fma.rn.f32 	%f3800, %f3799, %f188, %f3798;
	ld.shared.f32 	%f3801, [%r309+14372];
	fma.rn.f32 	%f3802, %f3801, %f191, %f3800;
	ld.shared.f32 	%f3803, [%r309+14376];
	fma.rn.f32 	%f3804, %f3803, %f194, %f3802;
	ld.shared.f32 	%f3805, [%r309+14380];
	fma.rn.f32 	%f3806, %f3805, %f197, %f3804;
	ld.shared.f32 	%f3807, [%r309+14384];
	fma.rn.f32 	%f3808, %f3807, %f200, %f3806;
	ld.shared.f32 	%f3809, [%r309+14388];
	fma.rn.f32 	%f3810, %f3809, %f203, %f3808;
	ld.shared.f32 	%f3811, [%r309+14392];
	fma.rn.f32 	%f3812, %f3811, %f206, %f3810;
	ld.shared.f32 	%f3813, [%r309+14396];
	fma.rn.f32 	%f3814, %f3813, %f209, %f3812;
	ld.shared.f32 	%f3815, [%r309+14400];
	fma.rn.f32 	%f3816, %f3815, %f212, %f3814;
	ld.shared.f32 	%f3817, [%r309+14404];
	fma.rn.f32 	%f3818, %f3817, %f215, %f3816;
	ld.shared.f32 	%f3819, [%r309+14408];
	fma.rn.f32 	%f3820, %f3819, %f218, %f3818;
	ld.shared.f32 	%f3821, [%r309+14412];
	fma.rn.f32 	%f3822, %f3821, %f221, %f3820;
	ld.shared.f32 	%f3823, [%r309+14416];
	fma.rn.f32 	%f3824, %f3823, %f224, %f3822;
	ld.shared.f32 	%f3825, [%r309+14420];
	fma.rn.f32 	%f3826, %f3825, %f227, %f3824;
	ld.shared.f32 	%f3827, [%r309+14424];
	fma.rn.f32 	%f3828, %f3827, %f230, %f3826;
	ld.shared.f32 	%f3829, [%r309+14428];
	fma.rn.f32 	%f3830, %f3829, %f233, %f3828;
	ld.shared.f32 	%f3831, [%r309+14432];
	fma.rn.f32 	%f3832, %f3831, %f236, %f3830;
	ld.shared.f32 	%f3833, [%r309+14436];
	fma.rn.f32 	%f3834, %f3833, %f239, %f3832;
	ld.shared.f32 	%f3835, [%r309+14440];
	fma.rn.f32 	%f3836, %f3835, %f242, %f3834;
	ld.shared.f32 	%f3837, [%r309+14444];
	fma.rn.f32 	%f3838, %f3837, %f245, %f3836;
	ld.shared.f32 	%f3839, [%r309+14448];
	fma.rn.f32 	%f3840, %f3839, %f248, %f3838;
	ld.shared.f32 	%f3841, [%r309+14452];
	fma.rn.f32 	%f3842, %f3841, %f251, %f3840;
	ld.shared.f32 	%f3843, [%r309+14456];
	fma.rn.f32 	%f3844, %f3843, %f254, %f3842;
	ld.shared.f32 	%f3845, [%r309+14460];
	fma.rn.f32 	%f3846, %f3845, %f257, %f3844;
	ld.shared.f32 	%f3847, [%r309+14464];
	fma.rn.f32 	%f3848, %f3847, %f260, %f3846;
	ld.shared.f32 	%f3849, [%r309+14468];
	fma.rn.f32 	%f3850, %f3849, %f263, %f3848;
	ld.shared.f32 	%f3851, [%r309+14472];
	fma.rn.f32 	%f3852, %f3851, %f266, %f3850;
	ld.shared.f32 	%f3853, [%r309+14476];
	fma.rn.f32 	%f3854, %f3853, %f269, %f3852;
	ld.shared.f32 	%f3855, [%r309+14480];
	fma.rn.f32 	%f3856, %f3855, %f272, %f3854;
	ld.shared.f32 	%f3857, [%r309+14484];
	fma.rn.f32 	%f3858, %f3857, %f275, %f3856;
	ld.shared.f32 	%f3859, [%r309+14488];
	fma.rn.f32 	%f3860, %f3859, %f278, %f3858;
	ld.shared.f32 	%f3861, [%r309+14492];
	fma.rn.f32 	%f3862, %f3861, %f281, %f3860;
	ld.shared.f32 	%f3863, [%r309+14496];
	fma.rn.f32 	%f3864, %f3863, %f284, %f3862;
	ld.shared.f32 	%f3865, [%r309+14500];
	fma.rn.f32 	%f3866, %f3865, %f287, %f3864;
	ld.shared.f32 	%f3867, [%r309+14504];
	fma.rn.f32 	%f3868, %f3867, %f290, %f3866;
	ld.shared.f32 	%f3869, [%r309+14508];
	fma.rn.f32 	%f3870, %f3869, %f293, %f3868;
	ld.shared.f32 	%f3871, [%r309+14512];
	fma.rn.f32 	%f3872, %f3871, %f296, %f3870;
	ld.shared.f32 	%f3873, [%r309+14516];
	fma.rn.f32 	%f3874, %f3873, %f299, %f3872;
	ld.shared.f32 	%f3875, [%r309+14520];
	fma.rn.f32 	%f3876, %f3875, %f302, %f3874;
	ld.shared.f32 	%f3877, [%r309+14524];
	fma.rn.f32 	%f3878, %f3877, %f305, %f3876;
	ld.shared.f32 	%f3879, [%r309+14528];
	fma.rn.f32 	%f3880, %f3879, %f308, %f3878;
	ld.shared.f32 	%f3881, [%r309+14532];
	fma.rn.f32 	%f3882, %f3881, %f311, %f3880;
	ld.shared.f32 	%f3883, [%r309+14536];
	fma.rn.f32 	%f3884, %f3883, %f314, %f3882;
	ld.shared.f32 	%f3885, [%r309+14540];
	fma.rn.f32 	%f3886, %f3885, %f317, %f3884;
	ld.shared.f32 	%f3887, [%r309+14544];
	fma.rn.f32 	%f3888, %f3887, %f320, %f3886;
	ld.shared.f32 	%f3889, [%r309+14548];
	fma.rn.f32 	%f3890, %f3889, %f323, %f3888;
	ld.shared.f32 	%f3891, [%r309+14552];
	fma.rn.f32 	%f3892, %f3891, %f326, %f3890;
	ld.shared.f32 	%f3893, [%r309+14556];
	fma.rn.f32 	%f3894, %f3893, %f329, %f3892;
	ld.shared.f32 	%f3895, [%r309+14560];
	fma.rn.f32 	%f3896, %f3895, %f332, %f3894;
	ld.shared.f32 	%f3897, [%r309+14564];
	fma.rn.f32 	%f3898, %f3897, %f335, %f3896;
	ld.shared.f32 	%f3899, [%r309+14568];
	fma.rn.f32 	%f3900, %f3899, %f338, %f3898;
	ld.shared.f32 	%f3901, [%r309+14572];
	fma.rn.f32 	%f3902, %f3901, %f341, %f3900;
	ld.shared.f32 	%f3903, [%r309+14576];
	fma.rn.f32 	%f3904, %f3903, %f344, %f3902;
	ld.shared.f32 	%f3905, [%r309+14580];
	fma.rn.f32 	%f3906, %f3905, %f347, %f3904;
	ld.shared.f32 	%f3907, [%r309+14584];
	fma.rn.f32 	%f3908, %f3907, %f350, %f3906;
	ld.shared.f32 	%f3909, [%r309+14588];
	fma.rn.f32 	%f4326, %f3909, %f353, %f3908;
	ld.shared.f32 	%f3910, [%r309+14848];
	fma.rn.f32 	%f3911, %f3910, %f164, %f4325;
	ld.shared.f32 	%f3912, [%r309+14852];
	fma.rn.f32 	%f3913, %f3912, %f167, %f3911;
	ld.shared.f32 	%f3914, [%r309+14856];
	fma.rn.f32 	%f3915, %f3914, %f170, %f3913;
	ld.shared.f32 	%f3916, [%r309+14860];
	fma.rn.f32 	%f3917, %f3916, %f173, %f3915;
	ld.shared.f32 	%f3918, [%r309+14864];
	fma.rn.f32 	%f3919, %f3918, %f176, %f3917;
	ld.shared.f32 	%f3920, [%r309+14868];
	fma.rn.f32 	%f3921, %f3920, %f179, %f3919;
	ld.shared.f32 	%f3922, [%r309+14872];
	fma.rn.f32 	%f3923, %f3922, %f182, %f3921;
	ld.shared.f32 	%f3924, [%r309+14876];
	fma.rn.f32 	%f3925, %f3924, %f185, %f3923;
	ld.shared.f32 	%f3926, [%r309+14880];
	fma.rn.f32 	%f3927, %f3926, %f188, %f3925;
	ld.shared.f32 	%f3928, [%r309+14884];
	fma.rn.f32 	%f3929, %f3928, %f191, %f3927;
	ld.shared.f32 	%f3930, [%r309+14888];
	fma.rn.f32 	%f3931, %f3930, %f194, %f3929;
	ld.shared.f32 	%f3932, [%r309+14892];
	fma.rn.f32 	%f3933, %f3932, %f197, %f3931;
	ld.shared.f32 	%f3934, [%r309+14896];
	fma.rn.f32 	%f3935, %f3934, %f200, %f3933;
	ld.shared.f32 	%f3936, [%r309+14900];
	fma.rn.f32 	%f3937, %f3936, %f203, %f3935;
	ld.shared.f32 	%f3938, [%r309+14904];
	fma.rn.f32 	%f3939, %f3938, %f206, %f3937;
	ld.shared.f32 	%f3940, [%r309+14908];
	fma.rn.f32 	%f3941, %f3940, %f209, %f3939;
	ld.shared.f32 	%f3942, [%r309+14912];
	fma.rn.f32 	%f3943, %f3942, %f212, %f3941;
	ld.shared.f32 	%f3944, [%r309+14916];
	fma.rn.f32 	%f3945, %f3944, %f215, %f3943;
	ld.shared.f32 	%f3946, [%r309+14920];
	fma.rn.f32 	%f3947, %f3946, %f218, %f3945;
	ld.shared.f32 	%f3948, [%r309+14924];
	fma.rn.f32 	%f3949, %f3948, %f221, %f3947;
	ld.shared.f32 	%f3950, [%r309+14928];
	fma.rn.f32 	%f3951, %f3950, %f224, %f3949;
	ld.shared.f32 	%f3952, [%r309+14932];
	fma.rn.f32 	%f3953, %f3952, %f227, %f3951;
	ld.shared.f32 	%f3954, [%r309+14936];
	fma.rn.f32 	%f3955, %f3954, %f230, %f3953;
	ld.shared.f32 	%f3956, [%r309+14940];
	fma.rn.f32 	%f3957, %f3956, %f233, %f3955;
	ld.shared.f32 	%f3958, [%r309+14944];
	fma.rn.f32 	%f3959, %f3958, %f236, %f3957;
	ld.shared.f32 	%f3960, [%r309+14948];
	fma.rn.f32 	%f3961, %f3960, %f239, %f3959;
	ld.shared.f32 	%f3962, [%r309+14952];
	fma.rn.f32 	%f3963, %f3962, %f242, %f3961;
	ld.shared.f32 	%f3964, [%r309+14956];
	fma.rn.f32 	%f3965, %f3964, %f245, %f3963;
	ld.shared.f32 	%f3966, [%r309+14960];
	fma.rn.f32 	%f3967, %f3966, %f248, %f3965;
	ld.shared.f32 	%f3968, [%r309+14964];
	fma.rn.f32 	%f3969, %f3968, %f251, %f3967;
	ld.shared.f32 	%f3970, [%r309+14968];
	fma.rn.f32 	%f3971, %f3970, %f254, %f3969;
	ld.shared.f32 	%f3972, [%r309+14972];
	fma.rn.f32 	%f3973, %f3972, %f257, %f3971;
	ld.shared.f32 	%f3974, [%r309+14976];
	fma.rn.f32 	%f3975, %f3974, %f260, %f3973;
	ld.shared.f32 	%f3976, [%r309+14980];
	fma.rn.f32 	%f3977, %f3976, %f263, %f3975;
	ld.shared.f32 	%f3978, [%r309+14984];
	fma.rn.f32 	%f3979, %f3978, %f266, %f3977;
	ld.shared.f32 	%f3980, [%r309+14988];
	fma.rn.f32 	%f3981, %f3980, %f269, %f3979;
	ld.shared.f32 	%f3982, [%r309+14992];
	fma.rn.f32 	%f3983, %f3982, %f272, %f3981;
	ld.shared.f32 	%f3984, [%r309+14996];
	fma.rn.f32 	%f3985, %f3984, %f275, %f3983;
	ld.shared.f32 	%f3986, [%r309+15000];
	fma.rn.f32 	%f3987, %f3986, %f278, %f3985;
	ld.shared.f32 	%f3988, [%r309+15004];
	fma.rn.f32 	%f3989, %f3988, %f281, %f3987;
	ld.shared.f32 	%f3990, [%r309+15008];
	fma.rn.f32 	%f3991, %f3990, %f284, %f3989;
	ld.shared.f32 	%f3992, [%r309+15012];
	fma.rn.f32 	%f3993, %f3992, %f287, %f3991;
	ld.shared.f32 	%f3994, [%r309+15016];
	fma.rn.f32 	%f3995, %f3994, %f290, %f3993;
	ld.shared.f32 	%f3996, [%r309+15020];
	fma.rn.f32 	%f3997, %f3996, %f293, %f3995;
	ld.shared.f32 	%f3998, [%r309+15024];
	fma.rn.f32 	%f3999, %f3998, %f296, %f3997;
	ld.shared.f32 	%f4000, [%r309+15028];
	fma.rn.f32 	%f4001, %f4000, %f299, %f3999;
	ld.shared.f32 	%f4002, [%r309+15032];
	fma.rn.f32 	%f4003, %f4002, %f302, %f4001;
	ld.shared.f32 	%f4004, [%r309+15036];
	fma.rn.f32 	%f4005, %f4004, %f305, %f4003;
	ld.shared.f32 	%f4006, [%r309+15040];
	fma.rn.f32 	%f4007, %f4006, %f308, %f4005;
	ld.shared.f32 	%f4008, [%r309+15044];
	fma.rn.f32 	%f4009, %f4008, %f311, %f4007;
	ld.shared.f32 	%f4010, [%r309+15048];
	fma.rn.f32 	%f4011, %f4010, %f314, %f4009;
	ld.shared.f32 	%f4012, [%r309+15052];
	fma.rn.f32 	%f4013, %f4012, %f317, %f4011;
	ld.shared.f32 	%f4014, [%r309+15056];
	fma.rn.f32 	%f4015, %f4014, %f320, %f4013;
	ld.shared.f32 	%f4016, [%r309+15060];
	fma.rn.f32 	%f4017, %f4016, %f323, %f4015;
	ld.shared.f32 	%f4018, [%r309+15064];
	fma.rn.f32 	%f4019, %f4018, %f326, %f4017;
	ld.shared.f32 	%f4020, [%r309+15068];
	fma.rn.f32 	%f4021, %f4020, %f329, %f4019;
	ld.shared.f32 	%f4022, [%r309+15072];
	fma.rn.f32 	%f4023, %f4022, %f332, %f4021;
	ld.shared.f32 	%f4024, [%r309+15076];
	fma.rn.f32 	%f4025, %f4024, %f335, %f4023;
	ld.shared.f32 	%f4026, [%r309+15080];
	fma.rn.f32 	%f4027, %f4026, %f338, %f4025;
	ld.shared.f32 	%f4028, [%r309+15084];
	fma.rn.f32 	%f4029, %f4028, %f341, %f4027;
	ld.shared.f32 	%f4030, [%r309+15088];
	fma.rn.f32 	%f4031, %f4030, %f344, %f4029;
	ld.shared.f32 	%f4032, [%r309+15092];
	fma.rn.f32 	%f4033, %f4032, %f347, %f4031;
	ld.shared.f32 	%f4034, [%r309+15096];
	fma.rn.f32 	%f4035, %f4034, %f350, %f4033;
	ld.shared.f32 	%f4036, [%r309+15100];
	fma.rn.f32 	%f4325, %f4036, %f353, %f4035;
	ld.shared.f32 	%f4037, [%r309+15360];
	fma.rn.f32 	%f4038, %f4037, %f164, %f4324;
	ld.shared.f32 	%f4039, [%r309+15364];
	fma.rn.f32 	%f4040, %f4039, %f167, %f4038;
	ld.shared.f32 	%f4041, [%r309+15368];
	fma.rn.f32 	%f4042, %f4041, %f170, %f4040;
	ld.shared.f32 	%f4043, [%r309+15372];
	fma.rn.f32 	%f4044, %f4043, %f173, %f4042;
	ld.shared.f32 	%f4045, [%r309+15376];
	fma.rn.f32 	%f4046, %f4045, %f176, %f4044;
	ld.shared.f32 	%f4047, [%r309+15380];
	fma.rn.f32 	%f4048, %f4047, %f179, %f4046;
	ld.shared.f32 	%f4049, [%r309+15384];
	fma.rn.f32 	%f4050, %f4049, %f182, %f4048;
	ld.shared.f32 	%f4051, [%r309+15388];
	fma.rn.f32 	%f4052, %f4051, %f185, %f4050;
	ld.shared.f32 	%f4053, [%r309+15392];
	fma.rn.f32 	%f4054, %f4053, %f188, %f4052;
	ld.shared.f32 	%f4055, [%r309+15396];
	fma.rn.f32 	%f4056, %f4055, %f191, %f4054;
	ld.shared.f32 	%f4057, [%r309+15400];
	fma.rn.f32 	%f4058, %f4057, %f194, %f4056;
	ld.shared.f32 	%f4059, [%r309+15404];
	fma.rn.f32 	%f4060, %f4059, %f197, %f4058;
	ld.shared.f32 	%f4061, [%r309+15408];
	fma.rn.f32 	%f4062, %f4061, %f200, %f4060;
	ld.shared.f32 	%f4063, [%r309+15412];
	fma.rn.f32 	%f4064, %f4063, %f203, %f4062;
	ld.shared.f32 	%f4065, [%r309+15416];
	fma.rn.f32 	%f4066, %f4065, %f206, %f4064;
	ld.shared.f32 	%f4067, [%r309+15420];
	fma.rn.f32 	%f4068, %f4067, %f209, %f4066;
	ld.shared.f32 	%f4069, [%r309+15424];
	fma.rn.f32 	%f4070, %f4069, %f212, %f4068;
	ld.shared.f32 	%f4071, [%r309+15428];
	fma.rn.f32 	%f4072, %f4071, %f215, %f4070;
	ld.shared.f32 	%f4073, [%r309+15432];
	fma.rn.f32 	%f4074, %f4073, %f218, %f4072;
	ld.shared.f32 	%f4075, [%r309+15436];
	fma.rn.f32 	%f4076, %f4075, %f221, %f4074;
	ld.shared.f32 	%f4077, [%r309+15440];
	fma.rn.f32 	%f4078, %f4077, %f224, %f4076;
	ld.shared.f32 	%f4079, [%r309+15444];
	fma.rn.f32 	%f4080, %f4079, %f227, %f4078;
	ld.shared.f32 	%f4081, [%r309+15448];
	fma.rn.f32 	%f4082, %f4081, %f230, %f4080;
	ld.shared.f32 	%f4083, [%r309+15452];
	fma.rn.f32 	%f4084, %f4083, %f233, %f4082;
	ld.shared.f32 	%f4085, [%r309+15456];
	fma.rn.f32 	%f4086, %f4085, %f236, %f4084;
	ld.shared.f32 	%f4087, [%r309+15460];
	fma.rn.f32 	%f4088, %f4087, %f239, %f4086;
	ld.shared.f32 	%f4089, [%r309+15464];
	fma.rn.f32 	%f4090, %f4089, %f242, %f4088;
	ld.shared.f32 	%f4091, [%r309+15468];
	fma.rn.f32 	%f4092, %f4091, %f245, %f4090;
	ld.shared.f32 	%f4093, [%r309+15472];
	fma.rn.f32 	%f4094, %f4093, %f248, %f4092;
	ld.shared.f32 	%f4095, [%r309+15476];
	fma.rn.f32 	%f4096, %f4095, %f251, %f4094;
	ld.shared.f32 	%f4097, [%r309+15480];
	fma.rn.f32 	%f4098, %f4097, %f254, %f4096;
	ld.shared.f32 	%f4099, [%r309+15484];
	fma.rn.f32 	%f4100, %f4099, %f257, %f4098;
	ld.shared.f32 	%f4101, [%r309+15488];
	fma.rn.f32 	%f4102, %f4101, %f260, %f4100;
	ld.shared.f32 	%f4103, [%r309+15492];
	fma.rn.f32 	%f4104, %f4103, %f263, %f4102;
	ld.shared.f32 	%f4105, [%r309+15496];
	fma.rn.f32 	%f4106, %f4105, %f266, %f4104;
	ld.shared.f32 	%f4107, [%r309+15500];
	fma.rn.f32 	%f4108, %f4107, %f269, %f4106;
	ld.shared.f32 	%f4109, [%r309+15504];
	fma.rn.f32 	%f4110, %f4109, %f272, %f4108;
	ld.shared.f32 	%f4111, [%r309+15508];
	fma.rn.f32 	%f4112, %f4111, %f275, %f4110;
	ld.shared.f32 	%f4113, [%r309+15512];
	fma.rn.f32 	%f4114, %f4113, %f278, %f4112;
	ld.shared.f32 	%f4115, [%r309+15516];
	fma.rn.f32 	%f4116, %f4115, %f281, %f4114;
	ld.shared.f32 	%f4117, [%r309+15520];
	fma.rn.f32 	%f4118, %f4117, %f284, %f4116;
	ld.shared.f32 	%f4119, [%r309+15524];
	fma.rn.f32 	%f4120, %f4119, %f287, %f4118;
	ld.shared.f32 	%f4121, [%r309+15528];
	fma.rn.f32 	%f4122, %f4121, %f290, %f4120;
	ld.shared.f32 	%f4123, [%r309+15532];
	fma.rn.f32 	%f4124, %f4123, %f293, %f4122;
	ld.shared.f32 	%f4125, [%r309+15536];
	fma.rn.f32 	%f4126, %f4125, %f296, %f4124;
	ld.shared.f32 	%f4127, [%r309+15540];
	fma.rn.f32 	%f4128, %f4127, %f299, %f4126;
	ld.shared.f32 	%f4129, [%r309+15544];
	fma.rn.f32 	%f4130, %f4129, %f302, %f4128;
	ld.shared.f32 	%f4131, [%r309+15548];
	fma.rn.f32 	%f4132, %f4131, %f305, %f4130;
	ld.shared.f32 	%f4133, [%r309+15552];
	fma.rn.f32 	%f4134, %f4133, %f308, %f4132;
	ld.shared.f32 	%f4135, [%r309+15556];
	fma.rn.f32 	%f4136, %f4135, %f311, %f4134;
	ld.shared.f32 	%f4137, [%r309+15560];
	fma.rn.f32 	%f4138, %f4137, %f314, %f4136;
	ld.shared.f32 	%f4139, [%r309+15564];
	fma.rn.f32 	%f4140, %f4139, %f317, %f4138;
	ld.shared.f32 	%f4141, [%r309+15568];
	fma.rn.f32 	%f4142, %f4141, %f320, %f4140;
	ld.shared.f32 	%f4143, [%r309+15572];
	fma.rn.f32 	%f4144, %f4143, %f323, %f4142;
	ld.shared.f32 	%f4145, [%r309+15576];
	fma.rn.f32 	%f4146, %f4145, %f326, %f4144;
	ld.shared.f32 	%f4147, [%r309+15580];
	fma.rn.f32 	%f4148, %f4147, %f329, %f4146;
	ld.shared.f32 	%f4149, [%r309+15584];
	fma.rn.f32 	%f4150, %f4149, %f332, %f4148;
	ld.shared.f32 	%f4151, [%r309+15588];
	fma.rn.f32 	%f4152, %f4151, %f335, %f4150;
	ld.shared.f32 	%f4153, [%r309+15592];
	fma.rn.f32 	%f4154, %f4153, %f338, %f4152;
	ld.shared.f32 	%f4155, [%r309+15596];
	fma.rn.f32 	%f4156, %f4155, %f341, %f4154;
	ld.shared.f32 	%f4157, [%r309+15600];
	fma.rn.f32 	%f4158, %f4157, %f344, %f4156;
	ld.shared.f32 	%f4159, [%r309+15604];
	fma.rn.f32 	%f4160, %f4159, %f347, %f4158;
	ld.shared.f32 	%f4161, [%r309+15608];
	fma.rn.f32 	%f4162, %f4161, %f350, %f4160;
	ld.shared.f32 	%f4163, [%r309+15612];
	fma.rn.f32 	%f4324, %f4163, %f353, %f4162;
	ld.shared.f32 	%f4164, [%r309+15872];
	fma.rn.f32 	%f4165, %f4164, %f164, %f4323;
	ld.shared.f32 	%f4166, [%r309+15876];
	fma.rn.f32 	%f4167, %f4166, %f167, %f4165;
	ld.shared.f32 	%f4168, [%r309+15880];
	fma.rn.f32 	%f4169, %f4168, %f170, %f4167;
	ld.shared.f32 	%f4170, [%r309+15884];
	fma.rn.f32 	%f4171, %f4170, %f173, %f4169;
	ld.shared.f32 	%f4172, [%r309+15888];
	fma.rn.f32 	%f4173, %f4172, %f176, %f4171;
	ld.shared.f32 	%f4174, [%r309+15892];
	fma.rn.f32 	%f4175, %f4174, %f179, %f4173;
	ld.shared.f32 	%f4176, [%r309+15896];
	fma.rn.f32 	%f4177, %f4176, %f182, %f4175;
	ld.shared.f32 	%f4178, [%r309+15900];
	fma.rn.f32 	%f4179, %f4178, %f185, %f4177;
	ld.shared.f32 	%f4180, [%r309+15904];
	fma.rn.f32 	%f4181, %f4180, %f188, %f4179;
	ld.shared.f32 	%f4182, [%r309+15908];
	fma.rn.f32 	%f4183, %f4182, %f191, %f4181;
	ld.shared.f32 	%f4184, [%r309+15912];
	fma.rn.f32 	%f4185, %f4184, %f194, %f4183;
	ld.shared.f32 	%f4186, [%r309+15916];
	fma.rn.f32 	%f4187, %f4186, %f197, %f4185;
	ld.shared.f32 	%f4188, [%r309+15920];
	fma.rn.f32 	%f4189, %f4188, %f200, %f4187;
	ld.shared.f32 	%f4190, [%r309+15924];
	fma.rn.f32 	%f4191, %f4190, %f203, %f4189;
	ld.shared.f32 	%f4192, [%r309+15928];
	fma.rn.f32 	%f4193, %f4192, %f206, %f4191;
	ld.shared.f32 	%f4194, [%r309+15932];
	fma.rn.f32 	%f4195, %f4194, %f209, %f4193;
	ld.shared.f32 	%f4196, [%r309+15936];
	fma.rn.f32 	%f4197, %f4196, %f212, %f4195;
	ld.shared.f32 	%f4198, [%r309+15940];
	fma.rn.f32 	%f4199, %f4198, %f215, %f4197;
	ld.shared.f32 	%f4200, [%r309+15944];
	fma.rn.f32 	%f4201, %f4200, %f218, %f4199;
	ld.shared.f32 	%f4202, [%r309+15948];
	fma.rn.f32 	%f4203, %f4202, %f221, %f4201;
	ld.shared.f32 	%f4204, [%r309+15952];
	fma.rn.f32 	%f4205, %f4204, %f224, %f4203;
	ld.shared.f32 	%f4206, [%r309+15956];
	fma.rn.f32 	%f4207, %f4206, %f227, %f4205;
	ld.shared.f32 	%f4208, [%r309+15960];
	fma.rn.f32 	%f4209, %f4208, %f230, %f4207;
	ld.shared.f32 	%f4210, [%r309+15964];
	fma.rn.f32 	%f4211, %f4210, %f233, %f4209;
	ld.shared.f32 	%f4212, [%r309+15968];
	fma.rn.f32 	%f4213, %f4212, %f236, %f4211;
	ld.shared.f32 	%f4214, [%r309+15972];
	fma.rn.f32 	%f4215, %f4214, %f239, %f4213;
	ld.shared.f32 	%f4216, [%r309+15976];
	fma.rn.f32 	%f4217, %f4216, %f242, %f4215;
	ld.shared.f32 	%f4218, [%r309+15980];
	fma.rn.f32 	%f4219, %f4218, %f245, %f4217;
	ld.shared.f32 	%f4220, [%r309+15984];
	fma.rn.f32 	%f4221, %f4220, %f248, %f4219;
	ld.shared.f32 	%f4222, [%r309+15988];
	fma.rn.f32 	%f4223, %f4222, %f251, %f4221;
	ld.shared.f32 	%f4224, [%r309+15992];
	fma.rn.f32 	%f4225, %f4224, %f254, %f4223;
	ld.shared.f32 	%f4226, [%r309+15996];
	fma.rn.f32 	%f4227, %f4226, %f257, %f4225;
	ld.shared.f32 	%f4228, [%r309+16000];
	fma.rn.f32 	%f4229, %f4228, %f260, %f4227;
	ld.shared.f32 	%f4230, [%r309+16004];
	fma.rn.f32 	%f4231, %f4230, %f263, %f4229;
	ld.shared.f32 	%f4232, [%r309+16008];
	fma.rn.f32 	%f4233, %f4232, %f266, %f4231;
	ld.shared.f32 	%f4234, [%r309+16012];
	fma.rn.f32 	%f4235, %f4234, %f269, %f4233;
	ld.shared.f32 	%f4236, [%r309+16016];
	fma.rn.f32 	%f4237, %f4236, %f272, %f4235;
	ld.shared.f32 	%f4238, [%r309+16020];
	fma.rn.f32 	%f4239, %f4238, %f275, %f4237;
	ld.shared.f32 	%f4240, [%r309+16024];
	fma.rn.f32 	%f4241, %f4240, %f278, %f4239;
	ld.shared.f32 	%f4242, [%r309+16028];
	fma.rn.f32 	%f4243, %f4242, %f281, %f4241;
	ld.shared.f32 	%f4244, [%r309+16032];
	fma.rn.f32 	%f4245, %f4244, %f284, %f4243;
	ld.shared.f32 	%f4246, [%r309+16036];
	fma.rn.f32 	%f4247, %f4246, %f287, %f4245;
	ld.shared.f32 	%f4248, [%r309+16040];
	fma.rn.f32 	%f4249, %f4248, %f290, %f4247;
	ld.shared.f32 	%f4250, [%r309+16044];
	fma.rn.f32 	%f4251, %f4250, %f293, %f4249;
	ld.shared.f32 	%f4252, [%r309+16048];
	fma.rn.f32 	%f4253, %f4252, %f296, %f4251;
	ld.shared.f32 	%f4254, [%r309+16052];
	fma.rn.f32 	%f4255, %f4254, %f299, %f4253;
	ld.shared.f32 	%f4256, [%r309+16056];
	fma.rn.f32 	%f4257, %f4256, %f302, %f4255;
	ld.shared.f32 	%f4258, [%r309+16060];
	fma.rn.f32 	%f4259, %f4258, %f305, %f4257;
	ld.shared.f32 	%f4260, [%r309+16064];
	fma.rn.f32 	%f4261, %f4260, %f308, %f4259;
	ld.shared.f32 	%f4262, [%r309+16068];
	fma.rn.f32 	%f4263, %f4262, %f311, %f4261;
	ld.shared.f32 	%f4264, [%r309+16072];
	fma.rn.f32 	%f4265, %f4264, %f314, %f4263;
	ld.shared.f32 	%f4266, [%r309+16076];
	fma.rn.f32 	%f4267, %f4266, %f317, %f4265;
	ld.shared.f32 	%f4268, [%r309+16080];
	fma.rn.f32 	%f4269, %f4268, %f320, %f4267;
	ld.shared.f32 	%f4270, [%r309+16084];
	fma.rn.f32 	%f4271, %f4270, %f323, %f4269;
	ld.shared.f32 	%f4272, [%r309+16088];
	fma.rn.f32 	%f4273, %f4272, %f326, %f4271;
	ld.shared.f32 	%f4274, [%r309+16092];
	fma.rn.f32 	%f4275, %f4274, %f329, %f4273;
	ld.shared.f32 	%f4276, [%r309+16096];
	fma.rn.f32 	%f4277, %f4276, %f332, %f4275;
	ld.shared.f32 	%f4278, [%r309+16100];
	fma.rn.f32 	%f4279, %f4278, %f335, %f4277;
	ld.shared.f32 	%f4280, [%r309+16104];
	fma.rn.f32 	%f4281, %f4280, %f338, %f4279;
	ld.shared.f32 	%f4282, [%r309+16108];
	fma.rn.f32 	%f4283, %f4282, %f341, %f4281;
	ld.shared.f32 	%f4284, [%r309+16112];
	fma.rn.f32 	%f4285, %f4284, %f344, %f4283;
	ld.shared.f32 	%f4286, [%r309+16116];
	fma.rn.f32 	%f4287, %f4286, %f347, %f4285;
	ld.shared.f32 	%f4288, [%r309+16120];
	fma.rn.f32 	%f4289, %f4288, %f350, %f4287;
	ld.shared.f32 	%f4290, [%r309+16124];
	fma.rn.f32 	%f4323, %f4290, %f353, %f4289;
	bar.sync 	0;
	add.s32 	%r428, %r428, 64;
	add.s32 	%r427, %r427, 64;
	add.s32 	%r426, %r426, 64;
	add.s32 	%r425, %r425, 64;
	add.s32 	%r424, %r424, 64;
	add.s32 	%r423, %r423, 64;
	add.s32 	%r422, %r422, 64;
	add.s32 	%r421, %r421, 64;
	add.s32 	%r420, %r420, 64;
	add.s32 	%r419, %r419, 64;
	add.s32 	%r418, %r418, 64;
	add.s32 	%r417, %r417, 64;
	add.s32 	%r416, %r416, 64;
	add.s32 	%r415, %r415, 64;
	add.s32 	%r414, %r414, 64;
	add.s32 	%r413, %r413, 64;
	add.s32 	%r412, %r412, 64;
	add.s32 	%r411, %r411, 64;
	add.s32 	%r410, %r410, 64;
	add.s32 	%r409, %r409, 64;
	add.s32 	%r408, %r408, 64;
	add.s32 	%r407, %r407, 64;
	add.s32 	%r406, %r406, 64;
	add.s32 	%r405, %r405, 64;
	add.s32 	%r404, %r404, 64;
	add.s32 	%r403, %r403, 64;
	add.s32 	%r402, %r402, 64;
	add.s32 	%r401, %r401, 64;
	add.s32 	%r400, %r400, 64;
	add.s32 	%r399, %r399, 64;
	add.s32 	%r398, %r398, 64;
	add.s32 	%r397, %r397, 64;
	add.s32 	%r396, %r396, 64;
	shl.b32 	%r315, %r362, 6;
	add.s32 	%r395, %r395, %r315;
	add.s32 	%r394, %r394, %r315;
	add.s32 	%r393, %r393, %r315;
	add.s32 	%r392, %r392, %r315;
	add.s32 	%r391, %r391, %r315;
	add.s32 	%r390, %r390, %r315;
	add.s32 	%r389, %r389, %r315;
	add.s32 	%r388, %r388, %r315;
	add.s32 	%r387, %r387, %r315;
	add.s32 	%r386, %r386, %r315;
	add.s32 	%r385, %r385, %r315;
	add.s32 	%r384, %r384, %r315;
	add.s32 	%r383, %r383, %r315;
	add.s32 	%r382, %r382, %r315;
	add.s32 	%r381, %r381, %r315;
	add.s32 	%r380, %r380, %r315;
	add.s32 	%r379, %r379, %r315;
	add.s32 	%r378, %r378, %r315;
	add.s32 	%r377, %r377, %r315;
	add.s32 	%r376, %r376, %r315;
	add.s32 	%r375, %r375, %r315;
	add.s32 	%r374, %r374, %r315;
	add.s32 	%r373, %r373, %r315;
	add.s32 	%r372, %r372, %r315;
	add.s32 	%r371, %r371, %r315;
	add.s32 	%r370, %r370, %r315;
	add.s32 	%r369, %r369, %r315;
	add.s32 	%r368, %r368, %r315;
	add.s32 	%r367, %r367, %r315;
	add.s32 	%r366, %r366, %r315;
	add.s32 	%r365, %r365, %r315;
	add.s32 	%r364, %r364, %r315;
	setp.lt.s32 	%p2, %r428, %r362;
	@%p2 bra 	$L__BB0_2;
$L__BB0_3:
	ld.param.u32 	%r363, [_Z21matmul_shmem_2_kernelILi64ELi2EffEvPKT1_S2_PS0_i_param_3];
	ld.param.u64 	%rd201, [_Z21matmul_shmem_2_kernelILi64ELi2EffEvPKT1_S2_PS0_i_param_2];
	mov.u32 	%r316, %tid.x;
	mov.u32 	%r317, %ctaid.x;
	shl.b32 	%r318, %r317, 6;
	add.s32 	%r319, %r318, %r316;
	mov.u32 	%r320, %tid.y;
	mov.u32 	%r321, %ctaid.y;
	shl.b32 	%r322, %r321, 6;
	add.s32 	%r323, %r322, %r320;
	cvta.to.global.u64 	%rd134, %rd201;
	mad.lo.s32 	%r324, %r323, %r363, %r319;
	mul.wide.s32 	%rd135, %r324, 4;
	add.s64 	%rd136, %rd134, %rd135;
	st.global.f32 	[%rd136], %f4354;
	shl.b32 	%r325, %r363, 1;
	add.s32 	%r326, %r324, %r325;
	mul.wide.s32 	%rd137, %r326, 4;
	add.s64 	%rd138, %rd134, %rd137;
	st.global.f32 	[%rd138], %f4353;
	shl.b32 	%r327, %r363, 2;
	add.s32 	%r328, %r324, %r327;
	mul.wide.s32 	%rd139, %r328, 4;
	add.s64 	%rd140, %rd134, %rd139;
	st.global.f32 	[%rd140], %f4352;
	add.s32 	%r329, %r328, %r325;
	mul.wide.s32 	%rd141, %r329, 4;
	add.s64 	%rd142, %rd134, %rd141;
	st.global.f32 	[%rd142], %f4351;
	shl.b32 	%r330, %r363, 3;
	add.s32 	%r331, %r324, %r330;
	mul.wide.s32 	%rd143, %r331, 4;
	add.s64 	%rd144, %rd134, %rd143;
	st.global.f32 	[%rd144], %f4350;
	add.s32 	%r332, %r331, %r325;
	mul.wide.s32 	%rd145, %r332, 4;
	add.s64 	%rd146, %rd134, %rd145;
	st.global.f32 	[%rd146], %f4349;
	add.s32 	%r333, %r331, %r327;
	mul.wide.s32 	%rd147, %r333, 4;
	add.s64 	%rd148, %rd134, %rd147;
	st.global.f32 	[%rd148], %f4348;
	add.s32 	%r334, %r333, %r325;
	mul.wide.s32 	%rd149, %r334, 4;
	add.s64 	%rd150, %rd134, %rd149;
	st.global.f32 	[%rd150], %f4347;
	shl.b32 	%r335, %r363, 4;
	add.s32 	%r336, %r324, %r335;
	mul.wide.s32 	%rd151, %r336, 4;
	add.s64 	%rd152, %rd134, %rd151;
	st.global.f32 	[%rd152], %f4346;
	add.s32 	%r337, %r336, %r325;
	mul.wide.s32 	%rd153, %r337, 4;
	add.s64 	%rd154, %rd134, %rd153;
	st.global.f32 	[%rd154], %f4345;
	add.s32 	%r338, %r336, %r327;
	mul.wide.s32 	%rd155, %r338, 4;
	add.s64 	%rd156, %rd134, %rd155;
	st.global.f32 	[%rd156], %f4344;
	add.s32 	%r339, %r338, %r325;
	mul.wide.s32 	%rd157, %r339, 4;
	add.s64 	%rd158, %rd134, %rd157;
	st.global.f32 	[%rd158], %f4343;
	add.s32 	%r340, %r336, %r330;
	mul.wide.s32 	%rd159, %r340, 4;
	add.s64 	%rd160, %rd134, %rd159;
	st.global.f32 	[%rd160], %f4342;
	add.s32 	%r341, %r340, %r325;
	mul.wide.s32 	%rd161, %r341, 4;
	add.s64 	%rd162, %rd134, %rd161;
	st.global.f32 	[%rd162], %f4341;
	add.s32 	%r342, %r340, %r327;
	mul.wide.s32 	%rd163, %r342, 4;
	add.s64 	%rd164, %rd134, %rd163;
	st.global.f32 	[%rd164], %f4340;
	add.s32 	%r343, %r342, %r325;
	mul.wide.s32 	%rd165, %r343, 4;
	add.s64 	%rd166, %rd134, %rd165;
	st.global.f32 	[%rd166], %f4339;
	shl.b32 	%r344, %r363, 5;
	add.s32 	%r345, %r324, %r344;
	mul.wide.s32 	%rd167, %r345, 4;
	add.s64 	%rd168, %rd134, %rd167;
	st.global.f32 	[%rd168], %f4338;
	add.s32 	%r346, %r345, %r325;
	mul.wide.s32 	%rd169, %r346, 4;
	add.s64 	%rd170, %rd134, %rd169;
	st.global.f32 	[%rd170], %f4337;
	add.s32 	%r347, %r345, %r327;
	mul.wide.s32 	%rd171, %r347, 4;
	add.s64 	%rd172, %rd134, %rd171;
	st.global.f32 	[%rd172], %f4336;
	add.s32 	%r348, %r347, %r325;
	mul.wide.s32 	%rd173, %r348, 4;
	add.s64 	%rd174, %rd134, %rd173;
	st.global.f32 	[%rd174], %f4335;
	add.s32 	%r349, %r345, %r330;
	mul.wide.s32 	%rd175, %r349, 4;
	add.s64 	%rd176, %rd134, %rd175;
	st.global.f32 	[%rd176], %f4334;
	add.s32 	%r350, %r349, %r325;
	mul.wide.s32 	%rd177, %r350, 4;
	add.s64 	%rd178, %rd134, %rd177;
	st.global.f32 	[%rd178], %f4333;
	add.s32 	%r351, %r349, %r327;
	mul.wide.s32 	%rd179, %r351, 4;
	add.s64 	%rd180, %rd134, %rd179;
	st.global.f32 	[%rd180], %f4332;
	add.s32 	%r352, %r351, %r325;
	mul.wide.s32 	%rd181, %r352, 4;
	add.s64 	%rd182, %rd134, %rd181;
	st.global.f32 	[%rd182], %f4331;
	add.s32 	%r353, %r345, %r335;
	mul.wide.s32 	%rd183, %r353, 4;
	add.s64 	%rd184, %rd134, %rd183;
	st.global.f32 	[%rd184], %f4330;
	add.s32 	%r354, %r353, %r325;
	mul.wide.s32 	%rd185, %r354, 4;
	add.s64 	%rd186, %rd134, %rd185;
	st.global.f32 	[%rd186], %f4329;
	add.s32 	%r355, %r353, %r327;
	mul.wide.s32 	%rd187, %r355, 4;
	add.s64 	%rd188, %rd134, %rd187;
	st.global.f32 	[%rd188], %f4328;
	add.s32 	%r356, %r355, %r325;
	mul.wide.s32 	%rd189, %r356, 4;
	add.s64 	%rd190, %rd134, %rd189;
	st.global.f32 	[%rd190], %f4327;
	add.s32 	%r357, %r353, %r330;
	mul.wide.s32 	%rd191, %r357, 4;
	add.s64 	%rd192, %rd134, %rd191;
	st.global.f32 	[%rd192], %f4326;
	add.s32 	%r358, %r357, %r325;
	mul.wide.s32 	%rd193, %r358, 4;
	add.s64 	%rd194, %rd134, %rd193;
	st.global.f32 	[%rd194], %f4325;
	add.s32 	%r359, %r357, %r327;
	mul.wide.s32 	%rd195, %r359, 4;
	add.s64 	%rd196, %rd134, %rd195;
	st.global.f32 	[%rd196], %f4324;
	add.s32 	%r360, %r359, %r325;
	mul.wide.s32 	%rd197, %r360, 4;
	add.s64 	%rd198, %rd134, %rd197;
	st.global.f32 	[%rd198], %f4323;
	ret;

}
	// .globl	_Z21matmul_shmem_3_kernelILi64ELi2EffEvPKT1_S2_PS0_i
.visible .entry _Z21matmul_shmem_3_kernelILi64ELi2EffEvPKT1_S2_PS0_i(
	.param .u64 .ptr .align 1 _Z21matmul_shmem_3_kernelILi64ELi2EffEvPKT1_S2_PS0_i_param_0,
	.param .u64 .ptr .align 1 _Z21matmul_shmem_3_kernelILi64ELi2EffEvPKT1_S2_PS0_i_param_1,
	.param .u64 .ptr .align 1 _Z21matmul_shmem_3_kernelILi64ELi2EffEvPKT1_S2_PS0_i_param_2,
	.param .u32 _Z21matmul_shmem_3_kernelILi64ELi2EffEvPKT1_S2_PS0_i_param_3
)
{
	.reg .pred 	%p<3>;
	.reg .b32 	%r<432>;
	.reg .b32 	%f<4355>;
	.reg .b64 	%rd<202>;

	ld.param.u32 	%r197, [_Z21matmul_shmem_3_kernelILi64ELi2EffEvPKT1_S2_PS0_i_param_3];
	mov.u32 	%r198, %ctaid.y;
	shl.b32 	%r1, %r198, 6;
	mov.u32 	%r199, %ctaid.x;
	shl.b32 	%r2, %r199, 6;
	setp.lt.s32 	%p1, %r197, 1;
	mov.f32 	%f4323, 0f00000000;
	mov.f32 	%f4324, %f4323;
	mov.f32 	%f4325, %f4323;
	mov.f32 	%f4326, %f4323;
	mov.f32 	%f4327, %f4323;
	mov.f32 	%f4328, %f4323;
	mov.f32 	%f4329, %f4323;
	mov.f32 	%f4330, %f4323;
	mov.f32 	%f4331, %f4323;
	mov.f32 	%f4332, %f4323;
	mov.f32 	%f4333, %f4323;
	mov.f32 	%f4334, %f4323;
	mov.f32 	%f4335, %f4323;
	mov.f32 	%f4336, %f4323;
	mov.f32 	%f4337, %f4323;
	mov.f32 	%f4338, %f4323;
	mov.f32 	%f4339, %f4323;
	mov.f32 	%f4340, %f4323;
	mov.f32 	%f4341, %f4323;
	mov.f32 	%f4342, %f4323;
	mov.f32 	%f4343, %f4323;
	mov.f32 	%f4344, %f4323;
	mov.f32 	%f4345, %f4323;
	mov.f32 	%f4346, %f4323;
	mov.f32 	%f4347, %f4323;
	mov.f32 	%f4348, %f4323;
	mov.f32 	%f4349, %f4323;
	mov.f32 	%f4350, %f4323;
	mov.f32 	%f4351, %f4323;
	mov.f32 	%f4352, %f4323;
	mov.f32 	%f4353, %f4323;
	mov.f32 	%f4354, %f4323;
	@%p1 bra 	$L__BB1_3;
	ld.param.u32 	%r364, [_Z21matmul_shmem_3_kernelILi64ELi2EffEvPKT1_S2_PS0_i_param_3];
	mov.u32 	%r201, %tid.x;
	mov.u32 	%r202, %tid.y;
	mul.lo.s32 	%r203, %r202, %r364;
	shl.b32 	%r204, %r364, 1;
	add.s32 	%r205, %r203, %r204;
	shl.b32 	%r206, %r364, 2;
	add.s32 	%r207, %r206, %r203;
	add.s32 	%r208, %r207, %r204;
	shl.b32 	%r209, %r364, 3;
	add.s32 	%r210, %r209, %r203;
	add.s32 	%r211, %r210, %r204;
	add.s32 	%r212, %r206, %r210;
	add.s32 	%r213, %r212, %r204;
	shl.b32 	%r214, %r364, 4;
	add.s32 	%r215, %r214, %r203;
	add.s32 	%r216, %r215, %r204;
	add.s32 	%r217, %r206, %r215;
	add.s32 	%r218, %r217, %r204;
	add.s32 	%r219, %r209, %r215;
	add.s32 	%r220, %r219, %r204;
	add.s32 	%r221, %r206, %r219;
	add.s32 	%r222, %r221, %r204;
	shl.b32 	%r223, %r364, 5;
	add.s32 	%r224, %r223, %r203;
	add.s32 	%r225, %r224, %r204;
	add.s32 	%r226, %r206, %r224;
	add.s32 	%r227, %r226, %r204;
	add.s32 	%r228, %r209, %r224;
	add.s32 	%r229, %r228, %r204;
	add.s32 	%r230, %r206, %r228;
	add.s32 	%r231, %r230, %r204;
	add.s32 	%r232, %r214, %r224;
	add.s32 	%r233, %r232, %r204;
	add.s32 	%r234, %r206, %r232;
	add.s32 	%r235, %r234, %r204;
	add.s32 	%r236, %r209, %r232;
	add.s32 	%r237, %r236, %r204;
	add.s32 	%r238, %r206, %r236;
	add.s32 	%r239, %r238, %r204;
	add.s32 	%r240, %r202, %r1;
	add.s32 	%r241, %r240, 62;
	mad.lo.s32 	%r430, %r364, %r241, %r201;
	add.s32 	%r242, %r240, 60;
	mad.lo.s32 	%r429, %r364, %r242, %r201;
	add.s32 	%r243, %r240, 58;
	mad.lo.s32 	%r428, %r364, %r243, %r201;
	add.s32 	%r244, %r240, 56;
	mad.lo.s32 	%r427, %r364, %r244, %r201;
	add.s32 	%r245, %r240, 54;
	mad.lo.s32 	%r426, %r364, %r245, %r201;
	add.s32 	%r246, %r240, 52;
	mad.lo.s32 	%r425, %r364, %r246, %r201;
	add.s32 	%r247, %r240, 50;
	mad.lo.s32 	%r424, %r364, %r247, %r201;
	add.s32 	%r248, %r240, 48;
	mad.lo.s32 	%r423, %r364, %r248, %r201;
	add.s32 	%r249, %r240, 46;
	mad.lo.s32 	%r422, %r364, %r249, %r201;
	add.s32 	%r250, %r240, 44;
	mad.lo.s32 	%r421, %r364, %r250, %r201;
	add.s32 	%r251, %r240, 42;
	mad.lo.s32 	%r420, %r364, %r251, %r201;
	add.s32 	%r252, %r240, 40;
	mad.lo.s32 	%r419, %r364, %r252, %r201;
	add.s32 	%r253, %r240, 38;
	mad.lo.s32 	%r418, %r364, %r253, %r201;
	add.s32 	%r254, %r240, 36;
	mad.lo.s32 	%r417, %r364, %r254, %r201;
	add.s32 	%r255, %r240, 34;
	mad.lo.s32 	%r416, %r364, %r255, %r201;
	add.s32 	%r256, %r240, 32;
	mad.lo.s32 	%r415, %r364, %r256, %r201;
	add.s32 	%r257, %r240, 30;
	mad.lo.s32 	%r414, %r364, %r257, %r201;
	add.s32 	%r258, %r240, 28;
	mad.lo.s32 	%r413, %r364, %r258, %r201;
	add.s32 	%r259, %r240, 26;
	mad.lo.s32 	%r412, %r364, %r259, %r201;
	add.s32 	%r260, %r240, 24;
	mad.lo.s32 	%r411, %r364, %r260, %r201;
	add.s32 	%r261, %r240, 22;
	mad.lo.s32 	%r410, %r364, %r261, %r201;
	add.s32 	%r262, %r240, 20;
	mad.lo.s32 	%r409, %r364, %r262, %r201;
	add.s32 	%r263, %r240, 18;
	mad.lo.s32 	%r408, %r364, %r263, %r201;
	add.s32 	%r264, %r240, 16;
	mad.lo.s32 	%r407, %r364, %r264, %r201;
	add.s32 	%r265, %r240, 14;
	mad.lo.s32 	%r406, %r364, %r265, %r201;
	add.s32 	%r266, %r240, 12;
	mad.lo.s32 	%r405, %r364, %r266, %r201;
	add.s32 	%r267, %r240, 10;
	mad.lo.s32 	%r404, %r364, %r267, %r201;
	add.s32 	%r268, %r240, 8;
	mad.lo.s32 	%r403, %r364, %r268, %r201;
	add.s32 	%r269, %r240, 6;
	mad.lo.s32 	%r402, %r364, %r269, %r201;
	add.s32 	%r270, %r240, 4;
	mad.lo.s32 	%r401, %r364, %r270, %r201;
	add.s32 	%r271, %r240, 2;
	mad.lo.s32 	%r400, %r364, %r271, %r201;
	mad.lo.s32 	%r399, %r364, %r240, %r201;
	add.s32 	%r272, %r201, %r239;
	add.s32 	%r398, %r272, %r2;
	add.s32 	%r273, %r201, %r238;
	add.s32 	%r397, %r273, %r2;
	add.s32 	%r274, %r201, %r237;
	add.s32 	%r396, %r274, %r2;
	add.s32 	%r275, %r201, %r236;
	add.s32 	%r395, %r275, %r2;
	add.s32 	%r276, %r201, %r235;
	add.s32 	%r394, %r276, %r2;
	add.s32 	%r277, %r201, %r234;
	add.s32 	%r393, %r277, %r2;
	add.s32 	%r278, %r201, %r233;
	add.s32 	%r392, %r278, %r2;
	add.s32 	%r279, %r201, %r232;
	add.s32 	%r391, %r279, %r2;
	add.s32 	%r280, %r201, %r231;
	add.s32 	%r390, %r280, %r2;
	add.s32 	%r281, %r201, %r230;
	add.s32 	%r389, %r281, %r2;
	add.s32 	%r282, %r201, %r229;
	add.s32 	%r388, %r282, %r2;
	add.s32 	%r283, %r201, %r228;
	add.s32 	%r387, %r283, %r2;
	add.s32 	%r284, %r201, %r227;
	add.s32 	%r386, %r284, %r2;
	add.s32 	%r285, %r201, %r226;
	add.s32 	%r385, %r285, %r2;
	add.s32 	%r286, %r201, %r225;
	add.s32 	%r384, %r286, %r2;
	add.s32 	%r287, %r201, %r224;
	add.s32 	%r383, %r287, %r2;
	add.s32 	%r288, %r201, %r222;
	add.s32 	%r382, %r288, %r2;
	add.s32 	%r289, %r201, %r221;
	add.s32 	%r381, %r289, %r2;
	add.s32 	%r290, %r201, %r220;
	add.s32 	%r380, %r290, %r2;
	add.s32 	%r291, %r201, %r219;
	add.s32 	%r379, %r291, %r2;
	add.s32 	%r292, %r201, %r218;
	add.s32 	%r378, %r292, %r2;
	add.s32 	%r293, %r201, %r217;
	add.s32 	%r377, %r293, %r2;
	add.s32 	%r294, %r201, %r216;
	add.s32 	%r376, %r294, %r2;
	add.s32 	%r295, %r201, %r215;
	add.s32 	%r375, %r295, %r2;
	add.s32 	%r296, %r201, %r213;
	add.s32 	%r374, %r296, %r2;
	add.s32 	%r297, %r201, %r212;
	add.s32 	%r373, %r297, %r2;
	add.s32 	%r298, %r201, %r211;
	add.s32 	%r372, %r298, %r2;
	add.s32 	%r299, %r201, %r210;
	add.s32 	%r371, %r299, %r2;
	add.s32 	%r300, %r201, %r208;
	add.s32 	%r370, %r300, %r2;
	add.s32 	%r301, %r201, %r207;
	add.s32 	%r369, %r301, %r2;
	add.s32 	%r302, %r201, %r205;
	add.s32 	%r368, %r302, %r2;
	add.s32 	%r303, %r201, %r203;
	add.s32 	%r367, %r303, %r2;
	mov.b32 	%r431, 0;
	mov.f32 	%f4323, 0f00000000;
$L__BB1_2:
	ld.param.u32 	%r365, [_Z21matmul_shmem_3_kernelILi64ELi2EffEvPKT1_S2_PS0_i_param_3];
	ld.param.u64 	%rd200, [_Z21matmul_shmem_3_kernelILi64ELi2EffEvPKT1_S2_PS0_i_param_1];
	ld.param.u64 	%rd199, [_Z21matmul_shmem_3_kernelILi64ELi2EffEvPKT1_S2_PS0_i_param_0];
	mul.wide.s32 	%rd4, %r430, 4;
	cvta.to.global.u64 	%rd5, %rd199;
	add.s64 	%rd6, %rd5, %rd4;
	mul.wide.s32 	%rd7, %r429, 4;
	add.s64 	%rd8, %rd5, %rd7;
	mul.wide.s32 	%rd9, %r428, 4;
	add.s64 	%rd10, %rd5, %rd9;
	mul.wide.s32 	%rd11, %r427, 4;
	add.s64 	%rd12, %rd5, %rd11;
	mul.wide.s32 	%rd13, %r426, 4;
	add.s64 	%rd14, %rd5, %rd13;
	mul.wide.s32 	%rd15, %r425, 4;
	add.s64 	%rd16, %rd5, %rd15;
	mul.wide.s32 	%rd17, %r424, 4;
	add.s64 	%rd18, %rd5, %rd17;
	mul.wide.s32 	%rd19, %r423, 4;
	add.s64 	%rd20, %rd5, %rd19;
	mul.wide.s32 	%rd21, %r422, 4;
	add.s64 	%rd22, %rd5, %rd21;
	mul.wide.s32 	%rd23, %r421, 4;
	add.s64 	%rd24, %rd5, %rd23;
	mul.wide.s32 	%rd25, %r420, 4;
	add.s64 	%rd26, %rd5, %rd25;
	mul.wide.s32 	%rd27, %r419, 4;
	add.s64 	%rd28, %rd5, %rd27;
	mul.wide.s32 	%rd29, %r418, 4;
	add.s64 	%rd30, %rd5, %rd29;
	mul.wide.s32 	%rd31, %r417, 4;
	add.s64 	%rd32, %rd5, %rd31;
	mul.wide.s32 	%rd33, %r416, 4;
	add.s64 	%rd34, %rd5, %rd33;
	mul.wide.s32 	%rd35, %r415, 4;
	add.s64 	%rd36, %rd5, %rd35;
	mul.wide.s32 	%rd37, %r414, 4;
	add.s64 	%rd38, %rd5, %rd37;
	mul.wide.s32 	%rd39, %r413, 4;
	add.s64 	%rd40, %rd5, %rd39;
	mul.wide.s32 	%rd41, %r412, 4;
	add.s64 	%rd42, %rd5, %rd41;
	mul.wide.s32 	%rd43, %r411, 4;
	add.s64 	%rd44, %rd5, %rd43;
	mul.wide.s32 	%rd45, %r410, 4;
	add.s64 	%rd46, %rd5, %rd45;
	mul.wide.s32 	%rd47, %r409, 4;
	add.s64 	%rd48, %rd5, %rd47;
	mul.wide.s32 	%rd49, %r408, 4;
	add.s64 	%rd50, %rd5, %rd49;
	mul.wide.s32 	%rd51, %r407, 4;
	add.s64 	%rd52, %rd5, %rd51;
	mul.wide.s32 	%rd53, %r406, 4;
	add.s64 	%rd54, %rd5, %rd53;
	mul.wide.s32 	%rd55, %r405, 4;
	add.s64 	%rd56, %rd5, %rd55;
	mul.wide.s32 	%rd57, %r404, 4;
	add.s64 	%rd58, %rd5, %rd57;
	mul.wide.s32 	%rd59, %r403, 4;
	add.s64 	%rd60, %rd5, %rd59;
	mul.wide.s32 	%rd61, %r402, 4;
	add.s64 	%rd62, %rd5, %rd61;
	mul.wide.s32 	%rd63, %r401, 4;
	add.s64 	%rd64, %rd5, %rd63;
	mul.wide.s32 	%rd65, %r400, 4;
	add.s64 	%rd66, %rd5, %rd65;
	mul.wide.s32 	%rd67, %r399, 4;
	add.s64 	%rd68, %rd5, %rd67;
	mul.wide.s32 	%rd69, %r398, 4;
	cvta.to.global.u64 	%rd70, %rd200;
	add.s64 	%rd71, %rd70, %rd69;
	mul.wide.s32 	%rd72, %r397, 4;
	add.s64 	%rd73, %rd70, %rd72;
	mul.wide.s32 	%rd74, %r396, 4;
	add.s64 	%rd75, %rd70, %rd74;
	mul.wide.s32 	%rd76, %r395, 4;
	add.s64 	%rd77, %rd70, %rd76;
	mul.wide.s32 	%rd78, %r394, 4;
	add.s64 	%rd79, %rd70, %rd78;
	mul.wide.s32 	%rd80, %r393, 4;
	add.s64 	%rd81, %rd70, %rd80;
	mul.wide.s32 	%rd82, %r392, 4;
	add.s64 	%rd83, %rd70, %rd82;
	mul.wide.s32 	%rd84, %r391, 4;
	add.s64 	%rd85, %rd70, %rd84;
	mul.wide.s32 	%rd86, %r390, 4;
	add.s64 	%rd87, %rd70, %rd86;
	mul.wide.s32 	%rd88, %r389, 4;
	add.s64 	%rd89, %rd70, %rd88;
	mul.wide.s32 	%rd90, %r388, 4;
	add.s64 	%rd91, %rd70, %rd90;
	mul.wide.s32 	%rd92, %r387, 4;
	add.s64 	%rd93, %rd70, %rd92;
	mul.wide.s32 	%rd94, %r386, 4;
	add.s64 	%rd95, %rd70, %rd94;
	mul.wide.s32 	%rd96, %r385, 4;
	add.s64 	%rd97, %rd70, %rd96;
	mul.wide.s32 	%rd98, %r384, 4;
	add.s64 	%rd99, %rd70, %rd98;
	mul.wide.s32 	%rd100, %r383, 4;
	add.s64 	%rd101, %rd70, %rd100;
	mul.wide.s32 	%rd102, %r382, 4;
	add.s64 	%rd103, %rd70, %rd102;
	mul.wide.s32 	%rd104, %r381, 4;
	add.s64 	%rd105, %rd70, %rd104;
	mul.wide.s32 	%rd106, %r380, 4;
	add.s64 	%rd107, %rd70, %rd106;
	mul.wide.s32 	%rd108, %r379, 4;
	add.s64 	%rd109, %rd70, %rd108;
	mul.wide.s32 	%rd110, %r378, 4;
	add.s64 	%rd111, %rd70, %rd110;
	mul.wide.s32 	%rd112, %r377, 4;
	add.s64 	%rd113, %rd70, %rd112;
	mul.wide.s32 	%rd114, %r376, 4;
	add.s64 	%rd115, %rd70, %rd114;
	mul.wide.s32 	%rd116, %r375, 4;
	add.s64 	%rd117, %rd70, %rd116;
	mul.wide.s32 	%rd118, %r374, 4;
	add.s64 	%rd119, %rd70, %rd118;
	mul.wide.s32 	%rd120, %r373, 4;
	add.s64 	%rd121, %rd70, %rd120;
	mul.wide.s32 	%rd122, %r372, 4;
	add.s64 	%rd123, %rd70, %rd122;
	mul.wide.s32 	%rd124, %r371, 4;
	add.s64 	%rd125, %rd70, %rd124;
	mul.wide.s32 	%rd126, %r370, 4;
	add.s64 	%rd127, %rd70, %rd126;
	mul.wide.s32 	%rd128, %r369, 4;
	add.s64 	%rd129, %rd70, %rd128;
	mul.wide.s32 	%rd130, %r368, 4;
	add.s64 	%rd131, %rd70, %rd130;
	mul.wide.s32 	%rd132, %r367, 4;
	add.s64 	%rd133, %rd70, %rd132;
	ld.global.f32 	%f99, [%rd68];
	mov.u32 	%r304, %tid.x;
	shl.b32 	%r305, %r304, 2;
	mov.u32 	%r306, %tid.y;
	shl.b32 	%r307, %r306, 8;
	mov.u32 	%r308, shmem;
	add.s32 	%r309, %r308, %r307;
	add.s32 	%r310, %r309, %r305;
	st.shared.f32 	[%r310], %f99;
	ld.global.f32 	%f100, [%rd133];
	mul.lo.s32 	%r311, %r304, 65;
	add.s32 	%r312, %r306, %r311;
	shl.b32 	%r313, %r312, 2;
	add.s32 	%r314, %r308, 16384;
	add.s32 	%r315, %r314, %r313;
	st.shared.f32 	[%r315], %f100;
	ld.global.f32 	%f101, [%rd66];
	st.shared.f32 	[%r310+512], %f101;
	ld.global.f32 	%f102, [%rd131];
	st.shared.f32 	[%r315+8], %f102;
	ld.global.f32 	%f103, [%rd64];
	st.shared.f32 	[%r310+1024], %f103;
	ld.global.f32 	%f104, [%rd129];
	st.shared.f32 	[%r315+16], %f104;
	ld.global.f32 	%f105, [%rd62];
	st.shared.f32 	[%r310+1536], %f105;
	ld.global.f32 	%f106, [%rd127];
	st.shared.f32 	[%r315+24], %f106;
	ld.global.f32 	%f107, [%rd60];
	st.shared.f32 	[%r310+2048], %f107;
	ld.global.f32 	%f108, [%rd125];
	st.shared.f32 	[%r315+32], %f108;
	ld.global.f32 	%f109, [%rd58];
	st.shared.f32 	[%r310+2560], %f109;
	ld.global.f32 	%f110, [%rd123];
	st.shared.f32 	[%r315+40], %f110;
	ld.global.f32 	%f111, [%rd56];
	st.shared.f32 	[%r310+3072], %f111;
	ld.global.f32 	%f112, [%rd121];
	st.shared.f32 	[%r315+48], %f112;
	ld.global.f32 	%f113, [%rd54];
	st.shared.f32 	[%r310+3584], %f113;
	ld.global.f32 	%f114, [%rd119];
	st.shared.f32 	[%r315+56], %f114;
	ld.global.f32 	%f115, [%rd52];
	st.shared.f32 	[%r310+4096], %f115;
	ld.global.f32 	%f116, [%rd117];
	st.shared.f32 	[%r315+64], %f116;
	ld.global.f32 	%f117, [%rd50];
	st.shared.f32 	[%r310+4608], %f117;
	ld.global.f32 	%f118, [%rd115];
	st.shared.f32 	[%r315+72], %f118;
	ld.global.f32 	%f119, [%rd48];
	st.shared.f32 	[%r310+5120], %f119;
	ld.global.f32 	%f120, [%rd113];
	st.shared.f32 	[%r315+80], %f120;
	ld.global.f32 	%f121, [%rd46];
	st.shared.f32 	[%r310+5632], %f121;
	ld.global.f32 	%f122, [%rd111];
	st.shared.f32 	[%r315+88], %f122;
	ld.global.f32 	%f123, [%rd44];
	st.shared.f32 	[%r310+6144], %f123;
	ld.global.f32 	%f124, [%rd109];
	st.shared.f32 	[%r315+96], %f124;
	ld.global.f32 	%f125, [%rd42];
	st.shared.f32 	[%r310+6656], %f125;
	ld.global.f32 	%f126, [%rd107];
	st.shared.f32 	[%r315+104], %f126;
	ld.global.f32 	%f127, [%rd40];
	st.shared.f32 	[%r310+7168], %f127;
	ld.global.f32 	%f128, [%rd105];
	st.shared.f32 	[%r315+112], %f128;
	ld.global.f32 	%f129, [%rd38];
	st.shared.f32 	[%r310+7680], %f129;
	ld.global.f32 	%f130, [%rd103];
	st.shared.f32 	[%r315+120], %f130;
	ld.global.f32 	%f131, [%rd36];
	st.shared.f32 	[%r310+8192], %f131;
	ld.global.f32 	%f132, [%rd101];
	st.shared.f32 	[%r315+128], %f132;
	ld.global.f32 	%f133, [%rd34];
	st.shared.f32 	[%r310+8704], %f133;
	ld.global.f32 	%f134, [%rd99];
	st.shared.f32 	[%r315+136], %f134;
	ld.global.f32 	%f135, [%rd32];
	st.shared.f32 	[%r310+9216], %f135;
	ld.global.f32 	%f136, [%rd97];
	st.shared.f32 	[%r315+144], %f136;
	ld.global.f32 	%f137, [%rd30];
	st.shared.f32 	[%r310+9728], %f137;
	ld.global.f32 	%f138, [%rd95];
	st.shared.f32 	[%r315+152], %f138;
	ld.global.f32 	%f139, [%rd28];
	st.shared.f32 	[%r310+10240], %f139;
	ld.global.f32 	%f140, [%rd93];
	st.shared.f32 	[%r315+160], %f140;
	ld.global.f32 	%f141, [%rd26];
	st.shared.f32 	[%r310+10752], %f141;
	ld.global.f32 	%f142, [%rd91];
	st.shared.f32 	[%r315+168], %f142;
	ld.global.f32 	%f143, [%rd24];
	st.shared.f32 	[%r310+11264], %f143;
	ld.global.f32 	%f144, [%rd89];
	st.shared.f32 	[%r315+176], %f144;
	ld.global.f32 	%f145, [%rd22];
	st.shared.f32 	[%r310+11776], %f145;
	ld.global.f32 	%f146, [%rd87];
	st.shared.f32 	[%r315+184], %f146;
	ld.global.f32 	%f147, [%rd20];
	st.shared.f32 	[%r310+12288], %f147;
	ld.global.f32 	%f148, [%rd85];
	st.shared.f32 	[%r315+192], %f148;
	ld.global.f32 	%f149, [%rd18];
	st.shared.f32 	[%r310+12800], %f149;
	ld.global.f32 	%f150, [%rd83];
	st.shared.f32 	[%r315+200], %f150;
	ld.global.f32 	%f151, [%rd16];
	st.shared.f32 	[%r310+13312], %f151;
	ld.global.f32 	%f152, [%rd81];
	st.shared.f32 	[%r315+208], %f152;
	ld.global.f32 	%f153, [%rd14];
	st.shared.f32 	[%r310+13824], %f153;
	ld.global.f32 	%f154, [%rd79];
	st.shared.f32 	[%r315+216], %f154;
	ld.global.f32 	%f155, [%rd12];
	st.shared.f32 	[%r310+14336], %f155;
	ld.global.f32 	%f156, [%rd77];
	st.shared.f32 	[%r315+224], %f156;
	ld.global.f32 	%f157, [%rd10];
	st.shared.f32 	[%r310+14848], %f157;
	ld.global.f32 	%f158, [%rd75];
	st.shared.f32 	[%r315+232], %f158;
	ld.global.f32 	%f159, [%rd8];
	st.shared.f32 	[%r310+15360], %f159;
	ld.global.f32 	%f160, [%rd73];
	st.shared.f32 	[%r315+240], %f160;
	ld.global.f32 	%f161, [%rd6];
	st.shared.f32 	[%r310+15872], %f161;
	ld.global.f32 	%f162, [%rd71];
	st.shared.f32 	[%r315+248], %f162;
	bar.sync 	0;
	ld.shared.v4.f32 	{%f163, %f164, %f165, %f166}, [%r309];
	shl.b32 	%r316, %r311, 2;
	add.s32 	%r317, %r314, %r316;
	ld.shared.f32 	%f167, [%r317];
	fma.rn.f32 	%f168, %f163, %f167, %f4354;
	ld.shared.f32 	%f169, [%r317+4];
	fma.rn.f32 	%f170, %f164, %f169, %f168;
	ld.shared.f32 	%f171, [%r317+8];
	fma.rn.f32 	%f172, %f165, %f171, %f170;
	ld.shared.f32 	%f173, [%r317+12];
	fma.rn.f32 	%f174, %f166, %f173, %f172;
	ld.shared.v4.f32 	{%f175, %f176, %f177, %f178}, [%r309+16];
	ld.shared.f32 	%f179, [%r317+16];
	fma.rn.f32 	%f180, %f175, %f179, %f174;
	ld.shared.f32 	%f181, [%r317+20];
	fma.rn.f32 	%f182, %f176, %f181, %f180;
	ld.shared.f32 	%f183, [%r317+24];
	fma.rn.f32 	%f184, %f177, %f183, %f182;
	ld.shared.f32 	%f185, [%r317+28];
	fma.rn.f32 	%f186, %f178, %f185, %f184;
	ld.shared.v4.f32 	{%f187, %f188, %f189, %f190}, [%r309+32];
	ld.shared.f32 	%f191, [%r317+32];
	fma.rn.f32 	%f192, %f187, %f191, %f186;
	ld.shared.f32 	%f193, [%r317+36];
	fma.rn.f32 	%f194, %f188, %f193, %f192;
	ld.shared.f32 	%f195, [%r317+40];
	fma.rn.f32 	%f196, %f189, %f195, %f194;
	ld.shared.f32 	%f197, [%r317+44];
	fma.rn.f32 	%f198, %f190, %f197, %f196;
	ld.shared.v4.f32 	{%f199, %f200, %f201, %f202}, [%r309+48];
	ld.shared.f32 	%f203, [%r317+48];
	fma.rn.f32 	%f204, %f199, %f203, %f198;
	ld.shared.f32 	%f205, [%r317+52];
	fma.rn.f32 	%f206, %f200, %f205, %f204;
	ld.shared.f32 	%f207, [%r317+56];
	fma.rn.f32 	%f208, %f201, %f207, %f206;
	ld.shared.f32 	%f209, [%r317+60];
	fma.rn.f32 	%f210, %f202, %f209, %f208;
	ld.shared.v4.f32 	{%f211, %f212, %f213, %f214}, [%r309+64];
	ld.shared.f32 	%f215, [%r317+64];
	fma.rn.f32 	%f216, %f211, %f215, %f210;
	ld.shared.f32 	%f217, [%r317+68];
	fma.rn.f32 	%f218, %f212, %f217, %f216;
	ld.shared.f32 	%f219, [%r317+72];
	fma.rn.f32 	%f220, %f213, %f219, %f218;
	ld.shared.f32 	%f221, [%r317+76];
	fma.rn.f32 	%f222, %f214, %f221, %f220;
	ld.shared.v4.f32 	{%f223, %f224, %f225, %f226}, [%r309+80];
	ld.shared.f32 	%f227, [%r317+80];
	fma.rn.f32 	%f228, %f223, %f227, %f222;
	ld.shared.f32 	%f229, [%r317+84];
	fma.rn.f32 	%f230, %f224, %f229, %f228;
	ld.shared.f32 	%f231, [%r317+88];
	fma.rn.f32 	%f232, %f225, %f231, %f230;
	ld.shared.f32 	%f233, [%r317+92];
	fma.rn.f32 	%f234, %f226, %f233, %f232;
	ld.shared.v4.f32 	{%f235, %f236, %f237, %f238}, [%r309+96];
	ld.shared.f32 	%f239, [%r317+96];
	fma.rn.f32 	%f240, %f235, %f239, %f234;
	ld.shared.f32 	%f241, [%r317+100];
	fma.rn.f32 	%f242, %f236, %f241, %f240;
	ld.shared.f32 	%f243, [%r317+104];
	fma.rn.f32 	%f244, %f237, %f243, %f242;
	ld.shared.f32 	%f245, [%r317+108];
	fma.rn.f32 	%f246, %f238, %f245, %f244;
	ld.shared.v4.f32 	{%f247, %f248, %f249, %f250}, [%r309+112];
	ld.shared.f32 	%f251, [%r317+112];
	fma.rn.f32 	%f252, %f247, %f251, %f246;
	ld.shared.f32 	%f253, [%r317+116];
	fma.rn.f32 	%f254, %f248, %f253, %f252;
	ld.shared.f32 	%f255, [%r317+120];
	fma.rn.f32 	%f256, %f249, %f255, %f254;
	ld.shared.f32 	%f257, [%r317+124];
	fma.rn.f32 	%f258, %f250, %f257, %f256;
	ld.shared.v4.f32 	{%f259, %f260, %f261, %f262}, [%r309+128];
	ld.shared.f32 	%f263, [%r317+128];
	fma.rn.f32 	%f264, %f259, %f263, %f258;
	ld.shared.f32 	%f265, [%r317+132];
	fma.rn.f32 	%f266, %f260, %f265, %f264;
	ld.shared.f32 	%f267, [%r317+136];
	fma.rn.f32 	%f268, %f261, %f267, %f266;
	ld.shared.f32 	%f269, [%r317+140];
	fma.rn.f32 	%f270, %f262, %f269, %f268;
	ld.shared.v4.f32 	{%f271, %f272, %f273, %f274}, [%r309+144];
	ld.shared.f32 	%f275, [%r317+144];
	fma.rn.f32 	%f276, %f271, %f275, %f270;
	ld.shared.f32 	%f277, [%r317+148];
	fma.rn.f32 	%f278, %f272, %f277, %f276;
	ld.shared.f32 	%f279, [%r317+152];
	fma.rn.f32 	%f280, %f273, %f279, %f278;
	ld.shared.f32 	%f281, [%r317+156];
	fma.rn.f32 	%f282, %f274, %f281, %f280;
	ld.shared.v4.f32 	{%f283, %f284, %f285, %f286}, [%r309+160];
	ld.shared.f32 	%f287, [%r317+160];
	fma.rn.f32 	%f288, %f283, %f287, %f282;
	ld.shared.f32 	%f289, [%r317+164];
	fma.rn.f32 	%f290, %f284, %f289, %f288;
	ld.shared.f32 	%f291, [%r317+168];
	fma.rn.f32 	%f292, %f285, %f291, %f290;
	ld.shared.f32 	%f293, [%r317+172];
	fma.rn.f32 	%f294, %f286, %f293, %f292;
	ld.shared.v4.f32 	{%f295, %f296, %f297, %f298}, [%r309+176];
	ld.shared.f32 	%f299, [%r317+176];
	fma.rn.f32 	%f300, %f295, %f299, %f294;
	ld.shared.f32 	%f301, [%r317+180];
	fma.rn.f32 	%f302, %f296, %f301, %f300;
	ld.shared.f32 	%f303, [%r317+184];
	fma.rn.f32 	%f304, %f297, %f303, %f302;
	ld.shared.f32 	%f305, [%r317+188];
	fma.rn.f32 	%f306, %f298, %f305, %f304;
	ld.shared.v4.f32 	{%f307, %f308, %f309, %f310}, [%r309+192];
	ld.shared.f32 	%f311, [%r317+192];
	fma.rn.f32 	%f312, %f307, %f311, %f306;
	ld.shared.f32 	%f313, [%r317+196];
	fma.rn.f32 	%f314, %f308, %f313, %f312;
	ld.shared.f32 	%f315, [%r317+200];
	fma.rn.f32 	%f316, %f309, %f315, %f314;
	ld.shared.f32 	%f317, [%r317+204];
	fma.rn.f32 	%f318, %f310, %f317, %f316;
	ld.shared.v4.f32 	{%f319, %f320, %f321, %f322}, [%r309+208];
	ld.shared.f32 	%f323, [%r317+208];
	fma.rn.f32 	%f324, %f319, %f323, %f318;
	ld.shared.f32 	%f325, [%r317+212];
	fma.rn.f32 	%f326, %f320, %f325, %f324;
	ld.shared.f32 	%f327, [%r317+216];
	fma.rn.f32 	%f328, %f321, %f327, %f326;
	ld.shared.f32 	%f329, [%r317+220];
	fma.rn.f32 	%f330, %f322, %f329, %f328;
	ld.shared.v4.f32 	{%f331, %f332, %f333, %f334}, [%r309+224];
	ld.shared.f32 	%f335, [%r317+224];
	fma.rn.f32 	%f336, %f331, %f335, %f330;
	ld.shared.f32 	%f337, [%r317+228];
	fma.rn.f32 	%f338, %f332, %f337, %f336;
	ld.shared.f32 	%f339, [%r317+232];
	fma.rn.f32 	%f340, %f333, %f339, %f338;
	ld.shared.f32 	%f341, [%r317+236];
	fma.rn.f32 	%f342, %f334, %f341, %f340;
	ld.shared.v4.f32 	{%f343, %f344, %f345, %f346}, [%r309+240];
	ld.shared.f32 	%f347, [%r317+240];
	fma.rn.f32 	%f348, %f343, %f347, %f342;
	ld.shared.f32 	%f349, [%r317+244];
	fma.rn.f32 	%f350, %f344, %f349, %f348;
	ld.shared.f32 	%f351, [%r317+248];
	fma.rn.f32 	%f352, %f345, %f351, %f350;
	ld.shared.f32 	%f353, [%r317+252];
	fma.rn.f32 	%f4354, %f346, %f353, %f352;
	ld.shared.v4.f32 	{%f354, %f355, %f356, %f357}, [%r309+512];
	fma.rn.f32 	%f358, %f354, %f167, %f4353;
	fma.rn.f32 	%f359, %f355, %f169, %f358;
	fma.rn.f32 	%f360, %f356, %f171, %f359;
	fma.rn.f32 	%f361, %f357, %f173, %f360;
	ld.shared.v4.f32 	{%f362, %f363, %f364, %f365}, [%r309+528];
	fma.rn.f32 	%f366, %f362, %f179, %f361;
	fma.rn.f32 	%f367, %f363, %f181, %f366;
	fma.rn.f32 	%f368, %f364, %f183, %f367;
	fma.rn.f32 	%f369, %f365, %f185, %f368;
	ld.shared.v4.f32 	{%f370, %f371, %f372, %f373}, [%r309+544];
	fma.rn.f32 	%f374, %f370, %f191, %f369;
	fma.rn.f32 	%f375, %f371, %f193, %f374;
	fma.rn.f32 	%f376, %f372, %f195, %f375;
	fma.rn.f32 	%f377, %f373, %f197, %f376;
	ld.shared.v4.f32 	{%f378, %f379, %f380, %f381}, [%r309+560];
	fma.rn.f32 	%f382, %f378, %f203, %f377;
	fma.rn.f32 	%f383, %f379, %f205, %f382;
	fma.rn.f32 	%f384, %f380, %f207, %f383;
	fma.rn.f32 	%f385, %f381, %f209, %f384;
	ld.shared.v4.f32 	{%f386, %f387, %f388, %f389}, [%r309+576];
	fma.rn.f32 	%f390, %f386, %f215, %f385;
	fma.rn.f32 	%f391, %f387, %f217, %f390;
	fma.rn.f32 	%f392, %f388, %f219, %f391;
	fma.rn.f32 	%f393, %f389, %f221, %f392;
	ld.shared.v4.f32 	{%f394, %f395, %f396, %f397}, [%r309+592];
	fma.rn.f32 	%f398, %f394, %f227, %f393;
	fma.rn.f32 	%f399, %f395, %f229, %f398;
	fma.rn.f32 	%f400, %f396, %f231, %f399;
	fma.rn.f32 	%f401, %f397, %f233, %f400;
	ld.shared.v4.f32 	{%f402, %f403, %f404, %f405}, [%r309+608];
	fma.rn.f32 	%f406, %f402, %f239, %f401;
	fma.rn.f32 	%f407, %f403, %f241, %f406;
	fma.rn.f32 	%f408, %f404, %f243, %f407;
	fma.rn.f32 	%f409, %f405, %f245, %f408;
	ld.shared.v4.f32 	{%f410, %f411, %f412, %f413}, [%r309+624];
	fma.rn.f32 	%f414, %f410, %f251, %f409;
	fma.rn.f32 	%f415, %f411, %f253, %f414;
	fma.rn.f32 	%f416, %f412, %f255, %f415;
	fma.rn.f32 	%f417, %f413, %f257, %f416;
	ld.shared.v4.f32 	{%f418, %f419, %f420, %f421}, [%r309+640];
	fma.rn.f32 	%f422, %f418, %f263, %f417;
	fma.rn.f32 	%f423, %f419, %f265, %f422;
	fma.rn.f32 	%f424, %f420, %f267, %f423;
	fma.rn.f32 	%f425, %f421, %f269, %f424;
	ld.shared.v4.f32 	{%f426, %f427, %f428, %f429}, [%r309+656];
	fma.rn.f32 	%f430, %f426, %f275, %f425;
	fma.rn.f32 	%f431, %f427, %f277, %f430;
	fma.rn.f32 	%f432, %f428, %f279, %f431;
	fma.rn.f32 	%f433, %f429, %f281, %f432;
	ld.shared.v4.f32 	{%f434, %f435, %f436, %f437}, [%r309+672];
	fma.rn.f32 	%f438, %f434, %f287, %f433;
	fma.rn.f32 	%f439, %f435, %f289, %f438;
	fma.rn.f32 	%f440, %f436, %f291, %f439;
	fma.rn.f32 	%f441, %f437, %f293, %f440;
	ld.shared.v4.f32 	{%f442, %f443, %f444, %f445}, [%r309+688];
	fma.rn.f32 	%f446, %f442, %f299, %f441;
	fma.rn.f32 	%f447, %f443, %f301, %f446;
	fma.rn.f32 	%f448, %f444, %f303, %f447;
	fma.rn.f32 	%f449, %f445, %f305, %f448;
	ld.shared.v4.f32 	{%f450, %f451, %f452, %f453}, [%r309+704];
	fma.rn.f32 	%f454, %f450, %f311, %f449;
	fma.rn.f32 	%f455, %f451, %f313, %f454;
	fma.rn.f32 	%f456, %f452, %f315, %f455;
	fma.rn.f32 	%f457, %f453, %f317, %f456;
	ld.shared.v4.f32 	{%f458, %f459, %f460, %f461}, [%r309+720];
	fma.rn.f32 	%f462, %f458, %f323, %f457;
	fma.rn.f32 	%f463, %f459, %f325, %f462;
	fma.rn.f32 	%f464, %f460, %f327, %f463;
	fma.rn.f32 	%f465, %f461, %f329, %f464;
	ld.shared.v4.f32 	{%f466, %f467, %f468, %f469}, [%r309+736];
	fma.rn.f32 	%f470, %f466, %f335, %f465;
	fma.rn.f32 	%f471, %f467, %f337, %f470;
	fma.rn.f32 	%f472, %f468, %f339, %f471;
	fma.rn.f32 	%f473, %f469, %f341, %f472;
	ld.shared.v4.f32 	{%f474, %f475, %f476, %f477}, [%r309+752];
	fma.rn.f32 	%f478, %f474, %f347, %f473;
	fma.rn.f32 	%f479, %f475, %f349, %f478;
	fma.rn.f32 	%f480, %f476, %f351, %f479;
	fma.rn.f32 	%f4353, %f477, %f353, %f480;
	ld.shared.v4.f32 	{%f481, %f482, %f483, %f484}, [%r309+1024];
	fma.rn.f32 	%f485, %f481, %f167, %f4352;
	fma.rn.f32 	%f486, %f482, %f169, %f485;
	fma.rn.f32 	%f487, %f483, %f171, %f486;
	fma.rn.f32 	%f488, %f484, %f173, %f487;
	ld.shared.v4.f32 	{%f489, %f490, %f491, %f492}, [%r309+1040];
	fma.rn.f32 	%f493, %f489, %f179, %f488;
	fma.rn.f32 	%f494, %f490, %f181, %f493;
	fma.rn.f32 	%f495, %f491, %f183, %f494;
	fma.rn.f32 	%f496, %f492, %f185, %f495;
	ld.shared.v4.f32 	{%f497, %f498, %f499, %f500}, [%r309+1056];
	fma.rn.f32 	%f501, %f497, %f191, %f496;
	fma.rn.f32 	%f502, %f498, %f193, %f501;
	fma.rn.f32 	%f503, %f499, %f195, %f502;
	fma.rn.f32 	%f504, %f500, %f197, %f503;
	ld.shared.v4.f32 	{%f505, %f506, %f507, %f508}, [%r309+1072];
	fma.rn.f32 	%f509, %f505, %f203, %f504;
	fma.rn.f32 	%f510, %f506, %f205, %f509;
	fma.rn.f32 	%f511, %f507, %f207, %f510;
	fma.rn.f32 	%f512, %f508, %f209, %f511;
	ld.shared.v4.f32 	{%f513, %f514, %f515, %f516}, [%r309+1088];
	fma.rn.f32 	%f517, %f513, %f215, %f512;
	fma.rn.f32 	%f518, %f514, %f217, %f517;
	fma.rn.f32 	%f519, %f515, %f219, %f518;
	fma.rn.f32 	%f520, %f516, %f221, %f519;
	ld.shared.v4.f32 	{%f521, %f522, %f523, %f524}, [%r309+1104];
	fma.rn.f32 	%f525, %f521, %f227, %f520;
	fma.rn.f32 	%f526, %f522, %f229, %f525;
	fma.rn.f32 	%f527, %f523, %f231, %f526;
	fma.rn.f32 	%f528, %f524, %f233, %f527;
	ld.shared.v4.f32 	{%f529, %f530, %f531, %f532}, [%r309+1120];
	fma.rn.f32 	%f533, %f529, %f239, %f528;
	fma.rn.f32 	%f534, %f530, %f241, %f533;
	fma.rn.f32 	%f535, %f531, %f243, %f534;
	fma.rn.f32 	%f536, %f532, %f245, %f535;
	ld.shared.v4.f32 	{%f537, %f538, %f539, %f540}, [%r309+1136];
	fma.rn.f32 	%f541, %f537, %f251, %f536;
	fma.rn.f32 	%f542, %f538, %f253, %f541;
	fma.rn.f32 	%f543, %f539, %f255, %f542;
	fma.rn.f32 	%f544, %f540, %f257, %f543;
	ld.shared.v4.f32 	{%f545, %f546, %f547, %f548}, [%r309+1152];
	fma.rn.f32 	%f549, %f545, %f263, %f544;
	fma.rn.f32 	%f550, %f546, %f265, %f549;
	fma.rn.f32 	%f551, %f547, %f267, %f550;
	fma.rn.f32 	%f552, %f548, %f269, %f551;
	ld.shared.v4.f32 	{%f553, %f554, %f555, %f556}, [%r309+1168];
	fma.rn.f32 	%f557, %f553, %f275, %f552;
	fma.rn.f32 	%f558, %f554, %f277, %f557;
	fma.rn.f32 	%f559, %f555, %f279, %f558;
	fma.rn.f32 	%f560, %f556, %f281, %f559;
	ld.shared.v4.f32 	{%f561, %f562, %f563, %f564}, [%r309+1184];
	fma.rn.f32 	%f565, %f561, %f287, %f560;
	fma.rn.f32 	%f566, %f562, %f289, %f565;
	fma.rn.f32 	%f567, %f563, %f291, %f566;
	fma.rn.f32 	%f568, %f564, %f293, %f567;
	ld.shared.v4.f32 	{%f569, %f570, %f571, %f572}, [%r309+1200];
	fma.rn.f32 	%f573, %f569, %f299, %f568;
	fma.rn.f32 	%f574, %f570, %f301, %f573;
	fma.rn.f32 	%f575, %f571, %f303, %f574;
	fma.rn.f32 	%f576, %f572, %f305, %f575;
	ld.shared.v4.f32 	{%f577, %f578, %f579, %f580}, [%r309+1216];
	fma.rn.f32 	%f581, %f577, %f311, %f576;
	fma.rn.f32 	%f582, %f578, %f313, %f581;
	fma.rn.f32 	%f583, %f579, %f315, %f582;
	fma.rn.f32 	%f584, %f580, %f317, %f583;
	ld.shared.v4.f32 	{%f585, %f586, %f587, %f588}, [%r309+1232];
	fma.rn.f32 	%f589, %f585, %f323, %f584;
	fma.rn.f32 	%f590, %f586, %f325, %f589;
	fma.rn.f32 	%f591, %f587, %f327, %f590;
	fma.rn.f32 	%f592, %f588, %f329, %f591;
	ld.shared.v4.f32 	{%f593, %f594, %f595, %f596}, [%r309+1248];
	fma.rn.f32 	%f597, %f593, %f335, %f592;
	fma.rn.f32 	%f598, %f594, %f337, %f597;
	fma.rn.f32 	%f599, %f595, %f339, %f598;
	fma.rn.f32 	%f600, %f596, %f341, %f599;
	ld.shared.v4.f32 	{%f601, %f602, %f603, %f604}, [%r309+1264];
	fma.rn.f32 	%f605, %f601, %f347, %f600;
	fma.rn.f32 	%f606, %f602, %f349, %f605;
	fma.rn.f32 	%f607, %f603, %f351, %f606;
	fma.rn.f32 	%f4352, %f604, %f353, %f607;
	ld.shared.v4.f32 	{%f608, %f609, %f610, %f611}, [%r309+1536];
	fma.rn.f32 	%f612, %f608, %f167, %f4351;
	fma.rn.f32 	%f613, %f609, %f169, %f612;
	fma.rn.f32 	%f614, %f610, %f171, %f613;
	fma.rn.f32 	%f615, %f611, %f173, %f614;
	ld.shared.v4.f32 	{%f616, %f617, %f618, %f619}, [%r309+1552];
	fma.rn.f32 	%f620, %f616, %f179, %f615;
	fma.rn.f32 	%f621, %f617, %f181, %f620;
	fma.rn.f32 	%f622, %f618, %f183, %f621;
	fma.rn.f32 	%f623, %f619, %f185, %f622;
	ld.shared.v4.f32 	{%f624, %f625, %f626, %f627}, [%r309+1568];
	fma.rn.f32 	%f628, %f624, %f191, %f623;
	fma.rn.f32 	%f629, %f625, %f193, %f628;
	fma.rn.f32 	%f630, %f626, %f195, %f629;
	fma.rn.f32 	%f631, %f627, %f197, %f630;
	ld.shared.v4.f32 	{%f632, %f633, %f634, %f635}, [%r309+1584];
	fma.rn.f32 	%f636, %f632, %f203, %f631;
	fma.rn.f32 	%f637, %f633, %f205, %f636;
	fma.rn.f32 	%f638, %f634, %f207, %f637;
	fma.rn.f32 	%f639, %f635, %f209, %f638;
	ld.shared.v4.f32 	{%f640, %f641, %f642, %f643}, [%r309+1600];
	fma.rn.f32 	%f644, %f640, %f215, %f639;
	fma.rn.f32 	%f645, %f641, %f217, %f644;
	fma.rn.f32 	%f646, %f642, %f219, %f645;
	fma.rn.f32 	%f647, %f643, %f221, %f646;
	ld.shared.v4.f32 	{%f648, %f649, %f650, %f651}, [%r309+1616];
	fma.rn.f32 	%f652, %f648, %f227, %f647;
	fma.rn.f32 	%f653, %f649, %f229, %f652;
	fma.rn.f32 	%f654, %f650, %f231, %f653;
	fma.rn.f32 	%f655, %f651, %f233, %f654;
	ld.shared.v4.f32 	{%f656, %f657, %f658, %f659}, [%r309+1632];
	fma.rn.f32 	%f660, %f656, %f239, %f655;
	fma.rn.f32 	%f661, %f657, %f241, %f660;
	fma.rn.f32 	%f662, %f658, %f243, %f661;
	fma.rn.f32 	%f663, %f659, %f245, %f662;
	ld.shared.v4.f32 	{%f664, %f665, %f666, %f667}, [%r309+1648];
	fma.rn.f32 	%f668, %f664, %f251, %f663;
	fma.rn.f32 	%f669, %f665, %f253, %f668;
	fma.rn.f32 	%f670, %f666, %f255, %f669;
	fma.rn.f32 	%f671, %f667, %f257, %f670;
	ld.shared.v4.f32 	{%f672, %f673, %f674, %f675}, [%r309+1664];
	fma.rn.f32 	%f676, %f672, %f263, %f671;
	fma.rn.f32 	%f677, %f673, %f265, %f676;
	fma.rn.f32 	%f678, %f674, %f267, %f677;
	fma.rn.f32 	%f679, %f675, %f269, %f678;
	ld.shared.v4.f32 	{%f680, %f681, %f682, %f683}, [%r309+1680];
	fma.rn.f32 	%f684, %f680, %f275, %f679;
	fma.rn.f32 	%f685, %f681, %f277, %f684;
	fma.rn.f32 	%f686, %f682, %f279, %f685;
	fma.rn.f32 	%f687, %f683, %f281, %f686;
	ld.shared.v4.f32 	{%f688, %f689, %f690, %f691}, [%r309+1696];
	fma.rn.f32 	%f692, %f688, %f287, %f687;
	fma.rn.f32 	%f693, %f689, %f289, %f692;
	fma.rn.f32 	%f694, %f690, %f291, %f693;
	fma.rn.f32 	%f695, %f691, %f293, %f694;
	ld.shared.v4.f32 	{%f696, %f697, %f698, %f699}, [%r309+1712];
	fma.rn.f32 	%f700, %f696, %f299, %f695;
	fma.rn.f32 	%f701, %f697, %f301, %f700;
	fma.rn.f32 	%f702, %f698, %f303, %f701;
	fma.rn.f32 	%f703, %f699, %f305, %f702;
	ld.shared.v4.f32 	{%f704, %f705, %f706, %f707}, [%r309+1728];
	fma.rn.f32 	%f708, %f704, %f311, %f703;
	fma.rn.f32 	%f709, %f705, %f313, %f708;
	fma.rn.f32 	%f710, %f706, %f315, %f709;
	fma.rn.f32 	%f711, %f707, %f317, %f710;
	ld.shared.v4.f32 	{%f712, %f713, %f714, %f715}, [%r309+1744];
	fma.rn.f32 	%f716, %f712, %f323, %f711;
	fma.rn.f32 	%f717, %f713, %f325, %f716;
	fma.rn.f32 	%f718, %f714, %f327, %f717;
	fma.rn.f32 	%f719, %f715, %f329, %f718;
	ld.shared.v4.f32 	{%f720, %f721, %f722, %f723}, [%r309+1760];
	fma.rn.f32 	%f724, %f720, %f335, %f719;
	fma.rn.f32 	%f725, %f721, %f337, %f724;
	fma.rn.f32 	%f726, %f722, %f339, %f725;
	fma.rn.f32 	%f727, %f723, %f341, %f726;
	ld.shared.v4.f32 	{%f728, %f729, %f730, %f731}, [%r309+1776];
	fma.rn.f32 	%f732, %f728, %f347, %f727;
	fma.rn.f32 	%f733, %f729, %f349, %f732;
	fma.rn.f32 	%f734, %f730, %f351, %f733;
	fma.rn.f32 	%f4351, %f731, %f353, %f734;
	ld.shared.v4.f32 	{%f735, %f736, %f737, %f738}, [%r309+2048];
	fma.rn.f32 	%f739, %f735, %f167, %f4350;
	fma.rn.f32 	%f740, %f736, %f169, %f739;
	fma.rn.f32 	%f741, %f737, %f171, %f740;
	fma.rn.f32 	%f742, %f738, %f173, %f741;
	ld.shared.v4.f32 	{%f743, %f744, %f745, %f746}, [%r309+2064];
	fma.rn.f32 	%f747, %f743, %f179, %f742;
	fma.rn.f32 	%f748, %f744, %f181, %f747;
	fma.rn.f32 	%f749, %f745, %f183, %f748;
	fma.rn.f32 	%f750, %f746, %f185, %f749;
	ld.shared.v4.f32 	{%f751, %f752, %f753, %f754}, [%r309+2080];
	fma.rn.f32 	%f755, %f751, %f191, %f750;
	fma.rn.f32 	%f756, %f752, %f193, %f755;
	fma.rn.f32 	%f757, %f753, %f195, %f756;
	fma.rn.f32 	%f758, %f754, %f197, %f757;
	ld.shared.v4.f32 	{%f759, %f760, %f761, %f762}, [%r309+2096];
	fma.rn.f32 	%f763, %f759, %f203, %f758;
	fma.rn.f32 	%f764, %f760, %f205, %f763;
	fma.rn.f32 	%f765, %f761, %f207, %f764;
	fma.rn.f32 	%f766, %f762, %f209, %f765;
	ld.shared.v4.f32 	{%f767, %f768, %f769, %f770}, [%r309+2112];
	fma.rn.f32 	%f771, %f767, %f215, %f766;
	fma.rn.f32 	%f772, %f768, %f217, %f771;
	fma.rn.f32 	%f773, %f769, %f219, %f772;
	fma.rn.f32 	%f774, %f770, %f221, %f773;
	ld.shared.v4.f32 	{%f775, %f776, %f777, %f778}, [%r309+2128];
	fma.rn.f32 	%f779, %f775, %f227, %f774;
	fma.rn.f32 	%f780, %f776, %f229, %f779;
	fma.rn.f32 	%f781, %f777, %f231, %f780;
	fma.rn.f32 	%f782, %f778, %f233, %f781;
	ld.shared.v4.f32 	{%f783, %f784, %f785, %f786}, [%r309+2144];
	fma.rn.f32 	%f787, %f783, %f239, %f782;
	fma.rn.f32 	%f788, %f784, %f241, %f787;
	fma.rn.f32 	%f789, %f785, %f243, %f788;
	fma.rn.f32 	%f790, %f786, %f245, %f789;
	ld.shared.v4.f32 	{%f791, %f792, %f793, %f794}, [%r309+2160];
	fma.rn.f32 	%f795, %f791, %f251, %f790;
	fma.rn.f32 	%f796, %f792, %f253, %f795;
	fma.rn.f32 	%f797, %f793, %f255, %f796;
	fma.rn.f32 	%f798, %f794, %f257, %f797;
	ld.shared.v4.f32 	{%f799, %f800, %f801, %f802}, [%r309+2176];
	fma.rn.f32 	%f803, %f799, %f263, %f798;
	fma.rn.f32 	%f804, %f800, %f265, %f803;
	fma.rn.f32 	%f805, %f801, %f267, %f804;
	fma.rn.f32 	%f806, %f802, %f269, %f805;
	ld.shared.v4.f32 	{%f807, %f808, %f809, %f810}, [%r309+2192];
	fma.rn.f32 	%f811, %f807, %f275, %f806;
	fma.rn.f32 	%f812, %f808, %f277, %f811;
	fma.rn.f32 	%f813, %f809, %f279, %f812;
	fma.rn.f32 	%f814, %f810, %f281, %f813;
	ld.shared.v4.f32 	{%f815, %f816, %f817, %f818}, [%r309+2208];
	fma.rn.f32 	%f819, %f815, %f287, %f814;
	fma.rn.f32 	%f820, %f816, %f289, %f819;
	fma.rn.f32 	%f821, %f817, %f291, %f820;
	fma.rn.f32 	%f822, %f818, %f293, %f821;
	ld.shared.v4.f32 	{%f823, %f824, %f825, %f826}, [%r309+2224];
	fma.rn.f32 	%f827, %f823, %f299, %f822;
	fma.rn.f32 	%f828, %f824, %f301, %f827;
	fma.rn.f32 	%f829, %f825, %f303, %f828;
	fma.rn.f32 	%f830, %f826, %f305, %f829;
	ld.shared.v4.f32 	{%f831, %f832, %f833, %f834}, [%r309+2240];
	fma.rn.f32 	%f835, %f831, %f311, %f830;
	fma.rn.f32 	%f836, %f832, %f313, %f835;
	fma.rn.f32 	%f837, %f833, %f315, %f836;
	fma.rn.f32 	%f838, %f834, %f317, %f837;
	ld.shared.v4.f32 	{%f839, %f840, %f841, %f842}, [%r309+2256];
	fma.rn.f32 	%f843, %f839, %f323, %f838;
	fma.rn.f32 	%f844, %f840, %f325, %f843;
	fma.rn.f32 	%f845, %f841, %f327, %f844;
	fma.rn.f32 	%f846, %f842, %f329, %f845;
	ld.shared.v4.f32 	{%f847, %f848, %f849, %f850}, [%r309+2272];
	fma.rn.f32 	%f851, %f847, %f335, %f846;
	fma.rn.f32 	%f852, %f848, %f337, %f851;
	fma.rn.f32 	%f853, %f849, %f339, %f852;
	fma.rn.f32 	%f854, %f850, %f341, %f853;
	ld.shared.v4.f32 	{%f855, %f856, %f857, %f858}, [%r309+2288];
	fma.rn.f32 	%f859, %f855, %f347, %f854;
	fma.rn.f32 	%f860, %f856, %f349, %f859;
	fma.rn.f32 	%f861, %f857, %f351, %f860;
	fma.rn.f32 	%f4350, %f858, %f353, %f861;
	ld.shared.v4.f32 	{%f862, %f863, %f864, %f865}, [%r309+2560];
	fma.rn.f32 	%f866, %f862, %f167, %f4349;
	fma.rn.f32 	%f867, %f863, %f169, %f866;
	fma.rn.f32 	%f868, %f864, %f171, %f867;
	fma.rn.f32 	%f869, %f865, %f173, %f868;
	ld.shared.v4.f32 	{%f870, %f871, %f872, %f873}, [%r309+2576];
	fma.rn.f32 	%f874, %f870, %f179, %f869;
	fma.rn.f32 	%f875, %f871, %f181, %f874;
	fma.rn.f32 	%f876, %f872, %f183, %f875;
	fma.rn.f32 	%f877, %f873, %f185, %f876;
	ld.shared.v4.f32 	{%f878, %f879, %f880, %f881}, [%r309+2592];
	fma.rn.f32 	%f882, %f878, %f191, %f877;
	fma.rn.f32 	%f883, %f879, %f193, %f882;
	fma.rn.f32 	%f884, %f880, %f195, %f883;
	fma.rn.f32 	%f885, %f881, %f197, %f884;
	ld.shared.v4.f32 	{%f886, %f887, %f888, %f889}, [%r309+2608];
	fma.rn.f32 	%f890, %f886, %f203, %f885;
	fma.rn.f32 	%f891, %f887, %f205, %f890;
	fma.rn.f32 	%f892, %f888, %f207, %f891;
	fma.rn.f32 	%f893, %f889, %f209, %f892;
	ld.shared.v4.f32 	{%f894, %f895, %f896, %f897}, [%r309+2624];
	fma.rn.f32 	%f898, %f894, %f215, %f893;
	fma.rn.f32 	%f899, %f895, %f217, %f898;
	fma.rn.f32 	%f900, %f896, %f219, %f899;
	fma.rn.f32 	%f901, %f897, %f221, %f900;
	ld.shared.v4.f32 	{%f902, %f903, %f904, %f905}, [%r309+2640];
	fma.rn.f32 	%f906, %f902, %f227, %f901;
	fma.rn.f32 	%f907, %f903, %f229, %f906;
	fma.rn.f32 	%f908, %f904, %f231, %f907;
	fma.rn.f32 	%f909, %f905, %f233, %f908;
	ld.shared.v4.f32 	{%f910, %f911, %f912, %f913}, [%r309+2656];
	fma.rn.f32 	%f914, %f910, %f239, %f909;
	fma.rn.f32 	%f915, %f911, %f241, %f914;
	fma.rn.f32 	%f916, %f912, %f243, %f915;
	fma.rn.f32 	%f917, %f913, %f245, %f916;
	ld.shared.v4.f32 	{%f918, %f919, %f920, %f921}, [%r309+2672];
	fma.rn.f32 	%f922, %f918, %f251, %f917;
	fma.rn.f32 	%f923, %f919, %f253, %f922;
	fma.rn.f32 	%f924, %f920, %f255, %f923;
	fma.rn.f32 	%f925, %f921, %f257, %f924;
	ld.shared.v4.f32 	{%f926, %f927, %f928, %f929}, [%r309+2688];
	fma.rn.f32 	%f930, %f926, %f263, %f925;
	fma.rn.f32 	%f931, %f927, %f265, %f930;
	fma.rn.f32 	%f932, %f928, %f267, %f931;
	fma.rn.f32 	%f933, %f929, %f269, %f932;
	ld.shared.v4.f32 	{%f934, %f935, %f936, %f937}, [%r309+2704];
	fma.rn.f32 	%f938, %f934, %f275, %f933;
	fma.rn.f32 	%f939, %f935, %f277, %f938;
	fma.rn.f32 	%f940, %f936, %f279, %f939;
	fma.rn.f32 	%f941, %f937, %f281, %f940;
	ld.shared.v4.f32 	{%f942, %f943, %f944, %f945}, [%r309+2720];
	fma.rn.f32 	%f946, %f942, %f287, %f941;
	fma.rn.f32 	%f947, %f943, %f289, %f946;
	fma.rn.f32 	%f948, %f944, %f291, %f947;
	fma.rn.f32 	%f949, %f945, %f293, %f948;
	ld.shared.v4.f32 	{%f950, %f951, %f952, %f953}, [%r309+2736];
	fma.rn.f32 	%f954, %f950, %f299, %f949;
	fma.rn.f32 	%f955, %f951, %f301, %f954;
	fma.rn.f32 	%f956, %f952, %f303, %f955;
	fma.rn.f32 	%f957, %f953, %f305, %f956;
	ld.shared.v4.f32 	{%f958, %f959, %f960, %f961}, [%r309+2752];
	fma.rn.f32 	%f962, %f958, %f311, %f957;
	fma.rn.f32 	%f963, %f959, %f313, %f962;
	fma.rn.f32 	%f964, %f960, %f315, %f963;
	fma.rn.f32 	%f965, %f961, %f317, %f964;
	ld.shared.v4.f32 	{%f966, %f967, %f968, %f969}, [%r309+2768];
	fma.rn.f32 	%f970, %f966, %f323, %f965;
	fma.rn.f32 	%f971, %f967, %f325, %f970;
	fma.rn.f32 	%f972, %f968, %f327, %f971;
	fma.rn.f32 	%f973, %f969, %f329, %f972;
	ld.shared.v4.f32 	{%f974, %f975, %f976, %f977}, [%r309+2784];
	fma.rn.f32 	%f978, %f974, %f335, %f973;
	fma.rn.f32 	%f979, %f975, %f337, %f978;
	fma.rn.f32 	%f980, %f976, %f339, %f979;
	fma.rn.f32 	%f981, %f977, %f341, %f980;
	ld.shared.v4.f32 	{%f982, %f983, %f984, %f985}, [%r309+2800];
	fma.rn.f32 	%f986, %f982, %f347, %f981;
	fma.rn.f32 	%f987, %f983, %f349, %f986;
	fma.rn.f32 	%f988, %f984, %f351, %f987;
	fma.rn.f32 	%f4349, %f985, %f353, %f988;
	ld.shared.v4.f32 	{%f989, %f990, %f991, %f992}, [%r309+3072];
	fma.rn.f32 	%f993, %f989, %f167, %f4348;
	fma.rn.f32 	%f994, %f990, %f169, %f993;
	fma.rn.f32 	%f995, %f991, %f171, %f994;
	fma.rn.f32 	%f996, %f992, %f173, %f995;
	ld.shared.v4.f32 	{%f997, %f998, %f999, %f1000}, [%r309+3088];
	fma.rn.f32 	%f1001, %f997, %f179, %f996;
	fma.rn.f32 	%f1002, %f998, %f181, %f1001;
	fma.rn.f32 	%f1003, %f999, %f183, %f1002;
	fma.rn.f32 	%f1004, %f1000, %f185, %f1003;
	ld.shared.v4.f32 	{%f1005, %f1006, %f1007, %f1008}, [%r309+3104];
	fma.rn.f32 	%f1009, %f1005, %f191, %f1004;
	fma.rn.f32 	%f1010, %f1006, %f193, %f1009;
	fma.rn.f32 	%f1011, %f1007, %f195, %f1010;
	fma.rn.f32 	%f1012, %f1008, %f197, %f1011;
	ld.shared.v4.f32 	{%f1013, %f1014, %f1015, %f1016}, [%r309+3120];
	fma.rn.f32 	%f1017, %f1013, %f203, %f1012;
	fma.rn.f32 	%f1018, %f1014, %f205, %f1017;
	fma.rn.f32 	%f1019, %f1015, %f207, %f1018;
	fma.rn.f32 	%f1020, %f1016, %f209, %f1019;
	ld.shared.v4.f32 	{%f1021, %f1022, %f1023, %f1024}, [%r309+3136];
	fma.rn.f32 	%f1025, %f1021, %f215, %f1020;
	fma.rn.f32 	%f1026, %f1022, %f217, %f1025;
	fma.rn.f32 	%f1027, %f1023, %f219, %f1026;
	fma.rn.f32 	%f1028, %f1024, %f221, %f1027;
	ld.shared.v4.f32 	{%f1029, %f1030, %f1031, %f1032}, [%r309+3152];
	fma.rn.f32 	%f1033, %f1029, %f227, %f1028;
	fma.rn.f32 	%f1034, %f1030, %f229, %f1033;
	fma.rn.f32 	%f1035, %f1031, %f231, %f1034;
	fma.rn.f32 	%f1036, %f1032, %f233, %f1035;
	ld.shared.v4.f32 	{%f1037, %f1038, %f1039, %f1040}, [%r309+3168];
	fma.rn.f32 	%f1041, %f1037, %f239, %f1036;
	fma.rn.f32 	%f1042, %f1038, %f241, %f1041;
	fma.rn.f32 	%f1043, %f1039, %f243, %f1042;
	fma.rn.f32 	%f1044, %f1040, %f245, %f1043;
	ld.shared.v4.f32 	{%f1045, %f1046, %f1047, %f1048}, [%r309+3184];
	fma.rn.f32 	%f1049, %f1045, %f251, %f1044;
	fma.rn.f32 	%f1050, %f1046, %f253, %f1049;
	fma.rn.f32 	%f1051, %f1047, %f255, %f1050;
	fma.rn.f32 	%f1052, %f1048, %f257, %f1051;
	ld.shared.v4.f32 	{%f1053, %f1054, %f1055, %f1056}, [%r309+3200];
	fma.rn.f32 	%f1057, %f1053, %f263, %f1052;
	fma.rn.f32 	%f1058, %f1054, %f265, %f1057;
	fma.rn.f32 	%f1059, %f1055, %f267, %f1058;
	fma.rn.f32 	%f1060, %f1056, %f269, %f1059;
	ld.shared.v4.f32 	{%f1061, %f1062, %f1063, %f1064}, [%r309+3216];
	fma.rn.f32 	%f1065, %f1061, %f275, %f1060;
	fma.rn.f32 	%f1066, %f1062, %f277, %f1065;
	fma.rn.f32 	%f1067, %f1063, %f279, %f1066;
	fma.rn.f32 	%f1068, %f1064, %f281, %f1067;
	ld.shared.v4.f32 	{%f1069, %f1070, %f1071, %f1072}, [%r309+3232];
	fma.rn.f32 	%f1073, %f1069, %f287, %f1068;
	fma.rn.f32 	%f1074, %f1070, %f289, %f1073;
	fma.rn.f32 	%f1075, %f1071, %f291, %f1074;
	fma.rn.f32 	%f1076, %f1072, %f293, %f1075;
	ld.shared.v4.f32 	{%f1077, %f1078, %f1079, %f1080}, [%r309+3248];
	fma.rn.f32 	%f1081, %f1077, %f299, %f1076;
	fma.rn.f32 	%f1082, %f1078, %f301, %f1081;
	fma.rn.f32 	%f1083, %f1079, %f303, %f1082;
	fma.rn.f32 	%f1084, %f1080, %f305, %f1083;
	ld.shared.v4.f32 	{%f1085, %f1086, %f1087, %f1088}, [%r309+3264];
	fma.rn.f32 	%f1089, %f1085, %f311, %f1084;
	fma.rn.f32 	%f1090, %f1086, %f313, %f1089;
	fma.rn.f32 	%f1091, %f1087, %f315, %f1090;
	fma.rn.f32 	%f1092, %f1088, %f317, %f1091;
	ld.shared.v4.f32 	{%f1093, %f1094, %f1095, %f1096}, [%r309+3280];
	fma.rn.f32 	%f1097, %f1093, %f323, %f1092;
	fma.rn.f32 	%f1098, %f1094, %f325, %f1097;
	fma.rn.f32 	%f1099, %f1095, %f327, %f1098;
	fma.rn.f32 	%f1100, %f1096, %f329, %f1099;
	ld.shared.v4.f32 	{%f1101, %f1102, %f1103, %f1104}, [%r309+3296];
	fma.rn.f32 	%f1105, %f1101, %f335, %f1100;
	fma.rn.f32 	%f1106, %f1102, %f337, %f1105;
	fma.rn.f32 	%f1107, %f1103, %f339, %f1106;
	fma.rn.f32 	%f1108, %f1104, %f341, %f1107;
	ld.shared.v4.f32 	{%f1109, %f1110, %f1111, %f1112}, [%r309+3312];
	fma.rn.f32 	%f1113, %f1109, %f347, %f1108;
	fma.rn.f32 	%f1114, %f1110, %f349, %f1113;
	fma.rn.f32 	%f1115, %f1111, %f351, %f1114;
	fma.rn.f32 	%f4348, %f1112, %f353, %f1115;
	ld.shared.v4.f32 	{%f1116, %f1117, %f1118, %f1119}, [%r309+3584];
	fma.rn.f32 	%f1120, %f1116, %f167, %f4347;
	fma.rn.f32 	%f1121, %f1117, %f169, %f1120;
	fma.rn.f32 	%f1122, %f1118, %f171, %f1121;
	fma.rn.f32 	%f1123, %f1119, %f173, %f1122;
	ld.shared.v4.f32 	{%f1124, %f1125, %f1126, %f1127}, [%r309+3600];
	fma.rn.f32 	%f1128, %f1124, %f179, %f1123;
	fma.rn.f32 	%f1129, %f1125, %f181, %f1128;
	fma.rn.f32 	%f1130, %f1126, %f183, %f1129;
	fma.rn.f32 	%f1131, %f1127, %f185, %f1130;
	ld.shared.v4.f32 	{%f1132, %f1133, %f1134, %f1135}, [%r309+3616];
	fma.rn.f32 	%f1136, %f1132, %f191, %f1131;
	fma.rn.f32 	%f1137, %f1133, %f193, %f1136;
	fma.rn.f32 	%f1138, %f1134, %f195, %f1137;
	fma.rn.f32 	%f1139, %f1135, %f197, %f1138;
	ld.shared.v4.f32 	{%f1140, %f1141, %f1142, %f1143}, [%r309+3632];
	fma.rn.f32 	%f1144, %f1140, %f203, %f1139;
	fma.rn.f32 	%f1145, %f1141, %f205, %f1144;
	fma.rn.f32 	%f1146, %f1142, %f207, %f1145;
	fma.rn.f32 	%f1147, %f1143, %f209, %f1146;
	ld.shared.v4.f32 	{%f1148, %f1149, %f1150, %f1151}, [%r309+3648];
	fma.rn.f32 	%f1152, %f1148, %f215, %f1147;
	fma.rn.f32 	%f1153, %f1149, %f217, %f1152;
	fma.rn.f32 	%f1154, %f1150, %f219, %f1153;
	fma.rn.f32 	%f1155, %f1151, %f221, %f1154;
	ld.shared.v4.f32 	{%f1156, %f1157, %f1158, %f1159}, [%r309+3664];
	fma.rn.f32 	%f1160, %f1156, %f227, %f1155;
	fma.rn.f32 	%f1161, %f1157, %f229, %f1160;
	fma.rn.f32 	%f1162, %f1158, %f231, %f1161;
	fma.rn.f32 	%f1163, %f1159, %f233, %f1162;
	ld.shared.v4.f32 	{%f1164, %f1165, %f1166, %f1167}, [%r309+3680];
	fma.rn.f32 	%f1168, %f1164, %f239, %f1163;
	fma.rn.f32 	%f1169, %f1165, %f241, %f1168;
	fma.rn.f32 	%f1170, %f1166, %f243, %f1169;
	fma.rn.f32 	%f1171, %f1167, %f245, %f1170;
	ld.shared.v4.f32 	{%f1172, %f1173, %f1174, %f1175}, [%r309+3696];
	fma.rn.f32 	%f1176, %f1172, %f251, %f1171;
	fma.rn.f32 	%f1177, %f1173, %f253, %f1176;
	fma.rn.f32 	%f1178, %f1174, %f255, %f1177;
	fma.rn.f32 	%f1179, %f1175, %f257, %f1178;
	ld.shared.v4.f32 	{%f1180, %f1181, %f1182, %f1183}, [%r309+3712];
	fma.rn.f32 	%f1184, %f1180, %f263, %f1179;
	fma.rn.f32 	%f1185, %f1181, %f265, %f1184;
	fma.rn.f32 	%f1186, %f1182, %f267, %f1185;
	fma.rn.f32 	%f1187, %f1183, %f269, %f1186;
	ld.shared.v4.f32 	{%f1188, %f1189, %f1190, %f1191}, [%r309+3728];
	fma.rn.f32 	%f1192, %f1188, %f275, %f1187;
	fma.rn.f32 	%f1193, %f1189, %f277, %f1192;
	fma.rn.f32 	%f1194, %f1190, %f279, %f1193;
	fma.rn.f32 	%f1195, %f1191, %f281, %f1194;
	ld.shared.v4.f32 	{%f1196, %f1197, %f1198, %f1199}, [%r309+3744];
	fma.rn.f32 	%f1200, %f1196, %f287, %f1195;
	fma.rn.f32 	%f1201, %f1197, %f289, %f1200;
	fma.rn.f32 	%f1202, %f1198, %f291, %f1201;
	fma.rn.f32 	%f1203, %f1199, %f293, %f1202;
	ld.shared.v4.f32 	{%f1204, %f1205, %f1206, %f1207}, [%r309+3760];
	fma.rn.f32 	%f1208, %f1204, %f299, %f1203;
	fma.rn.f32 	%f1209, %f1205, %f301, %f1208;
	fma.rn.f32 	%f1210, %f1206, %f303, %f1209;
	fma.rn.f32 	%f1211, %f1207, %f305, %f1210;
	ld.shared.v4.f32 	{%f1212, %f1213, %f1214, %f1215}, [%r309+3776];
	fma.rn.f32 	%f1216, %f1212, %f311, %f1211;
	fma.rn.f32 	%f1217, %f1213, %f313, %f1216;
	fma.rn.f32 	%f1218, %f1214, %f315, %f1217;
	fma.rn.f32 	%f1219, %f1215, %f317, %f1218;
	ld.shared.v4.f32 	{%f1220, %f1221, %f1222, %f1223}, [%r309+3792];
	fma.rn.f32 	%f1224, %f1220, %f323, %f1219;
	fma.rn.f32 	%f1225, %f1221, %f325, %f1224;
	fma.rn.f32 	%f1226, %f1222, %f327, %f1225;
	fma.rn.f32 	%f1227, %f1223, %f329, %f1226;
	ld.shared.v4.f32 	{%f1228, %f1229, %f1230, %f1231}, [%r309+3808];
	fma.rn.f32 	%f1232, %f1228, %f335, %f1227;
	fma.rn.f32 	%f1233, %f1229, %f337, %f1232;
	fma.rn.f32 	%f1234, %f1230, %f339, %f1233;
	fma.rn.f32 	%f1235, %f1231, %f341, %f1234;
	ld.shared.v4.f32 	{%f1236, %f1237, %f1238, %f1239}, [%r309+3824];
	fma.rn.f32 	%f1240, %f1236, %f347, %f1235;
	fma.rn.f32 	%f1241, %f1237, %f349, %f1240;
	fma.rn.f32 	%f1242, %f1238, %f351, %f1241;
	fma.rn.f32 	%f4347, %f1239, %f353, %f1242;
	ld.shared.v4.f32 	{%f1243, %f1244, %f1245, %f1246}, [%r309+4096];
	fma.rn.f32 	%f1247, %f1243, %f167, %f4346;
	fma.rn.f32 	%f1248, %f1244, %f169, %f1247;
	fma.rn.f32 	%f1249, %f1245, %f171, %f1248;
	fma.rn.f32 	%f1250, %f1246, %f173, %f1249;
	ld.shared.v4.f32 	{%f1251, %f1252, %f1253, %f1254}, [%r309+4112];
	fma.rn.f32 	%f1255, %f1251, %f179, %f1250;
	fma.rn.f32 	%f1256, %f1252, %f181, %f1255;
	fma.rn.f32 	%f1257, %f1253, %f183, %f1256;
	fma.rn.f32 	%f1258, %f1254, %f185, %f1257;
	ld.shared.v4.f32 	{%f1259, %f1260, %f1261, %f1262}, [%r309+4128];
	fma.rn.f32 	%f1263, %f1259, %f191, %f1258;
	fma.rn.f32 	%f1264, %f1260, %f193, %f1263;
	fma.rn.f32 	%f1265, %f1261, %f195, %f1264;
	fma.rn.f32 	%f1266, %f1262, %f197, %f1265;
	ld.shared.v4.f32 	{%f1267, %f1268, %f1269, %f1270}, [%r309+4144];
	fma.rn.f32 	%f1271, %f1267, %f203, %f1266;
	fma.rn.f32 	%f1272, %f1268, %f205, %f1271;
	fma.rn.f32 	%f1273, %f1269, %f207, %f1272;
	fma.rn.f32 	%f1274, %f1270, %f209, %f1273;
	ld.shared.v4.f32 	{%f1275, %f1276, %f1277, %f1278}, [%r309+4160];
	fma.rn.f32 	%f1279, %f1275, %f215, %f1274;
	fma.rn.f32 	%f1280, %f1276, %f217, %f1279;
	fma.rn.f32 	%f1281, %f1277, %f219, %f1280;
	fma.rn.f32 	%f1282, %f1278, %f221, %f1281;
	ld.shared.v4.f32 	{%f1283, %f1284, %f1285, %f1286}, [%r309+4176];
	fma.rn.f32 	%f1287, %f1283, %f227, %f1282;
	fma.rn.f32 	%f1288, %f1284, %f229, %f1287;
	fma.rn.f32 	%f1289, %f1285, %f231, %f1288;
	fma.rn.f32 	%f1290, %f1286, %f233, %f1289;
	ld.shared.v4.f32 	{%f1291, %f1292, %f1293, %f1294}, [%r309+4192];
	fma.rn.f32 	%f1295, %f1291, %f239, %f1290;
	fma.rn.f32 	%f1296, %f1292, %f241, %f1295;
	fma.rn.f32 	%f1297, %f1293, %f243, %f1296;
	fma.rn.f32 	%f1298, %f1294, %f245, %f1297;
	ld.shared.v4.f32 	{%f1299, %f1300, %f1301, %f1302}, [%r309+4208];
	fma.rn.f32 	%f1303, %f1299, %f251, %f1298;
	fma.rn.f32 	%f1304, %f1300, %f253, %f1303;
	fma.rn.f32 	%f1305, %f1301, %f255, %f1304;
	fma.rn.f32 	%f1306, %f1302, %f257, %f1305;
	ld.shared.v4.f32 	{%f1307, %f1308, %f1309, %f1310}, [%r309+4224];
	fma.rn.f32 	%f1311, %f1307, %f263, %f1306;
	fma.rn.f32 	%f1312, %f1308, %f265, %f1311;
	fma.rn.f32 	%f1313, %f1309, %f267, %f1312;
	fma.rn.f32 	%f1314, %f1310, %f269, %f1313;
	ld.shared.v4.f32 	{%f1315, %f1316, %f1317, %f1318}, [%r309+4240];
	fma.rn.f32 	%f1319, %f1315, %f275, %f1314;
	fma.rn.f32 	%f1320, %f1316, %f277, %f1319;
	fma.rn.f32 	%f1321, %f1317, %f279, %f1320;
	fma.rn.f32 	%f1322, %f1318, %f281, %f1321;
	ld.shared.v4.f32 	{%f1323, %f1324, %f1325, %f1326}, [%r309+4256];
	fma.rn.f32 	%f1327, %f1323, %f287, %f1322;
	fma.rn.f32 	%f1328, %f1324, %f289, %f1327;
	fma.rn.f32 	%f1329, %f1325, %f291, %f1328;
	fma.rn.f32 	%f1330, %f1326, %f293, %f1329;
	ld.shared.v4.f32 	{%f1331, %f1332, %f1333, %f1334}, [%r309+4272];
	fma.rn.f32 	%f1335, %f1331, %f299, %f1330;
	fma.rn.f32 	%f1336, %f1332, %f301, %f1335;
	fma.rn.f32 	%f1337, %f1333, %f303, %f1336;
	fma.rn.f32 	%f1338, %f1334, %f305, %f1337;
	ld.shared.v4.f32 	{%f1339, %f1340, %f1341, %f1342}, [%r309+4288];
	fma.rn.f32 	%f1343, %f1339, %f311, %f1338;
	fma.rn.f32 	%f1344, %f1340, %f313, %f1343;
	fma.rn.f32 	%f1345, %f1341, %f315, %f1344;
	fma.rn.f32 	%f1346, %f1342, %f317, %f1345;
	ld.shared.v4.f32 	{%f1347, %f1348, %f1349, %f1350}, [%r309+4304];
	fma.rn.f32 	%f1351, %f1347, %f323, %f1346;
	fma.rn.f32 	%f1352, %f1348, %f325, %f1351;
	fma.rn.f32 	%f1353, %f1349, %f327, %f1352;
	fma.rn.f32 	%f1354, %f1350, %f329, %f1353;
	ld.shared.v4.f32 	{%f1355, %f1356, %f1357, %f1358}, [%r309+4320];
	fma.rn.f32 	%f1359, %f1355, %f335, %f1354;
	fma.rn.f32 	%f1360, %f1356, %f337, %f1359;
	fma.rn.f32 	%f1361, %f1357, %f339, %f1360;
	fma.rn.f32 	%f1362, %f1358, %f341, %f1361;
	ld.shared.v4.f32 	{%f1363, %f1364, %f1365, %f1366}, [%r309+4336];
	fma.rn.f32 	%f1367, %f1363, %f347, %f1362;
	fma.rn.f32 	%f1368, %f1364, %f349, %f1367;
	fma.rn.f32 	%f1369, %f1365, %f351, %f1368;
	fma.rn.f32 	%f4346, %f1366, %f353, %f1369;
	ld.shared.v4.f32 	{%f1370, %f1371, %f1372, %f1373}, [%r309+4608];
	fma.rn.f32 	%f1374, %f1370, %f167, %f4345;
	fma.rn.f32 	%f1375, %f1371, %f169, %f1374;
	fma.rn.f32 	%f1376, %f1372, %f171, %f1375;
	fma.rn.f32 	%f1377, %f1373, %f173, %f1376;
	ld.shared.v4.f32 	{%f1378, %f1379, %f1380, %f1381}, [%r309+4624];
	fma.rn.f32 	%f1382, %f1378, %f179, %f1377;
	fma.rn.f32 	%f1383, %f1379, %f181, %f1382;
	fma.rn.f32 	%f1384, %f1380, %f183, %f1383;
	fma.rn.f32 	%f1385, %f1381, %f185, %f1384;
	ld.shared.v4.f32 	{%f1386, %f1387, %f1388, %f1389}, [%r309+4640];
	fma.rn.f32 	%f1390, %f1386, %f191, %f1385;
	fma.rn.f32 	%f1391, %f1387, %f193, %f1390;
	fma.rn.f32 	%f1392, %f1388, %f195, %f1391;
	fma.rn.f32 	%f1393, %f1389, %f197, %f1392;
	ld.shared.v4.f32 	{%f1394, %f1395, %f1396, %f1397}, [%r309+4656];
	fma.rn.f32 	%f1398, %f1394, %f203, %f1393;
	fma.rn.f32 	%f1399, %f1395, %f205, %f1398;
	fma.rn.f32 	%f1400, %f1396, %f207, %f1399;
	fma.rn.f32 	%f1401, %f1397, %f209, %f1400;
	ld.shared.v4.f32 	{%f1402, %f1403, %f1404, %f1405}, [%r309+4672];
	fma.rn.f32 	%f1406, %f1402, %f215, %f1401;
	fma.rn.f32 	%f1407, %f1403, %f217, %f1406;
	fma.rn.f32 	%f1408, %f1404, %f219, %f1407;
	fma.rn.f32 	%f1409, %f1405, %f221, %f1408;
	ld.shared.v4.f32 	{%f1410, %f1411, %f1412, %f1413}, [%r309+4688];
	fma.rn.f32 	%f1414, %f1410, %f227, %f1409;
	fma.rn.f32 	%f1415, %f1411, %f229, %f1414;
	fma.rn.f32 	%f1416, %f1412, %f231, %f1415;
	fma.rn.f32 	%f1417, %f1413, %f233, %f1416;
	ld.shared.v4.f32 	{%f1418, %f1419, %f1420, %f1421}, [%r309+4704];
	fma.rn.f32 	%f1422, %f1418, %f239, %f1417;
	fma.rn.f32 	%f1423, %f1419, %f241, %f1422;
	fma.rn.f32 	%f1424, %f1420, %f243, %f1423;
	fma.rn.f32 	%f1425, %f1421, %f245, %f1424;
	ld.shared.v4.f32 	{%f1426, %f1427, %f1428, %f1429}, [%r309+4720];
	fma.rn.f32 	%f1430, %f1426, %f251, %f1425;
	fma.rn.f32 	%f1431, %f1427, %f253, %f1430;
	fma.rn.f32 	%f1432, %f1428, %f255, %f1431;
	fma.rn.f32 	%f1433, %f1429, %f257, %f1432;
	ld.shared.v4.f32 	{%f1434, %f1435, %f1436, %f1437}, [%r309+4736];
	fma.rn.f32 	%f1438, %f1434, %f263, %f1433;
	fma.rn.f32 	%f1439, %f1435, %f265, %f1438;
	fma.rn.f32 	%f1440, %f1436, %f267, %f1439;
	fma.rn.f32 	%f1441, %f1437, %f269, %f1440;
	ld.shared.v4.f32 	{%f1442, %f1443, %f1444, %f1445}, [%r309+4752];
	fma.rn.f32 	%f1446, %f1442, %f275, %f1441;
	fma.rn.f32 	%f1447, %f1443, %f277, %f1446;
	fma.rn.f32 	%f1448, %f1444, %f279, %f1447;
	fma.rn.f32 	%f1449, %f1445, %f281, %f1448;
	ld.shared.v4.f32 	{%f1450, %f1451, %f1452, %f1453}, [%r309+4768];
	fma.rn.f32 	%f1454, %f1450, %f287, %f1449;
	fma.rn.f32 	%f1455, %f1451, %f289, %f1454;
	fma.rn.f32 	%f1456, %f1452, %f291, %f1455;
	fma.rn.f32 	%f1457, %f1453, %f293, %f1456;
	ld.shared.v4.f32 	{%f1458, %f1459, %f1460, %f1461}, [%r309+4784];
	fma.rn.f32 	%f1462, %f1458, %f299, %f1457;
	fma.rn.f32 	%f1463, %f1459, %f301, %f1462;
	fma.rn.f32 	%f1464, %f1460, %f303, %f1463;
	fma.rn.f32 	%f1465, %f1461, %f305, %f1464;
	ld.shared.v4.f32 	{%f1466, %f1467, %f1468, %f1469}, [%r309+4800];
	fma.rn.f32 	%f1470, %f1466, %f311, %f1465;
	fma.rn.f32 	%f1471, %f1467, %f313, %f1470;
	fma.rn.f32 	%f1472, %f1468, %f315, %f1471;
	fma.rn.f32 	%f1473, %f1469, %f317, %f1472;
	ld.shared.v4.f32 	{%f1474, %f1475, %f1476, %f1477}, [%r309+4816];
	fma.rn.f32 	%f1478, %f1474, %f323, %f1473;
	fma.rn.f32 	%f1479, %f1475, %f325, %f1478;
	fma.rn.f32 	%f1480, %f1476, %f327, %f1479;
	fma.rn.f32 	%f1481, %f1477, %f329, %f1480;
	ld.shared.v4.f32 	{%f1482, %f1483, %f1484, %f1485}, [%r309+4832];
	fma.rn.f32 	%f1486, %f1482, %f335, %f1481;
	fma.rn.f32 	%f1487, %f1483, %f337, %f1486;
	fma.rn.f32 	%f1488, %f1484, %f339, %f1487;
	fma.rn.f32 	%f1489, %f1485, %f341, %f1488;
	ld.shared.v4.f32 	{%f1490, %f1491, %f1492, %f1493}, [%r309+4848];
	fma.rn.f32 	%f1494, %f1490, %f347, %f1489;
	fma.rn.f32 	%f1495, %f1491, %f349, %f1494;
	fma.rn.f32 	%f1496, %f1492, %f351, %f1495;
	fma.rn.f32 	%f4345, %f1493, %f353, %f1496;
	ld.shared.v4.f32 	{%f1497, %f1498, %f1499, %f1500}, [%r309+5120];
	fma.rn.f32 	%f1501, %f1497, %f167, %f4344;
	fma.rn.f32 	%f1502, %f1498, %f169, %f1501;
	fma.rn.f32 	%f1503, %f1499, %f171, %f1502;
	fma.rn.f32 	%f1504, %f1500, %f173, %f1503;
	ld.shared.v4.f32 	{%f1505, %f1506, %f1507, %f1508}, [%r309+5136];
	fma.rn.f32 	%f1509, %f1505, %f179, %f1504;
	fma.rn.f32 	%f1510, %f1506, %f181, %f1509;
	fma.rn.f32 	%f1511, %f1507, %f183, %f1510;
	fma.rn.f32 	%f1512, %f1508, %f185, %f1511;
	ld.shared.v4.f32 	{%f1513, %f1514, %f1515, %f1516}, [%r309+5152];
	fma.rn.f32 	%f1517, %f1513, %f191, %f1512;
	fma.rn.f32 	%f1518, %f1514, %f193, %f1517;
	fma.rn.f32 	%f1519, %f1515, %f195, %f1518;
	fma.rn.f32 	%f1520, %f1516, %f197, %f1519;
	ld.shared.v4.f32 	{%f1521, %f1522, %f1523, %f1524}, [%r309+5168];
	fma.rn.f32 	%f1525, %f1521, %f203, %f1520;
	fma.rn.f32 	%f1526, %f1522, %f205, %f1525;
	fma.rn.f32 	%f1527, %f1523, %f207, %f1526;
	fma.rn.f32 	%f1528, %f1524, %f209, %f1527;
	ld.shared.v4.f32 	{%f1529, %f1530, %f1531, %f1532}, [%r309+5184];
	fma.rn.f32 	%f1533, %f1529, %f215, %f1528;
	fma.rn.f32 	%f1534, %f1530, %f217, %f1533;
	fma.rn.f32 	%f1535, %f1531, %f219, %f1534;
	fma.rn.f32 	%f1536, %f1532, %f221, %f1535;
	ld.shared.v4.f32 	{%f1537, %f1538, %f1539, %f1540}, [%r309+5200];
	fma.rn.f32 	%f1541, %f1537, %f227, %f1536;
	fma.rn.f32 	%f1542, %f1538, %f229, %f1541;
	fma.rn.f32 	%f1543, %f1539, %f231, %f1542;
	fma.rn.f32 	%f1544, %f1540, %f233, %f1543;
	ld.shared.v4.f32 	{%f1545, %f1546, %f1547, %f1548}, [%r309+5216];
	fma.rn.f32 	%f1549, %f1545, %f239, %f1544;
	fma.rn.f32 	%f1550, %f1546, %f241, %f1549;
	fma.rn.f32 	%f1551, %f1547, %f243, %f1550;
	fma.rn.f32 	%f1552, %f1548, %f245, %f1551;
	ld.shared.v4.f32 	{%f1553, %f1554, %f1555, %f1556}, [%r309+5232];
	fma.rn.f32 	%f1557, %f1553, %f251, %f1552;
	fma.rn.f32 	%f1558, %f1554, %f253, %f1557;
	fma.rn.f32 	%f1559, %f1555, %f255, %f1558;
	fma.rn.f32 	%f1560, %f1556, %f257, %f1559;
	ld.shared.v4.f32 	{%f1561, %f1562, %f1563, %f1564}, [%r309+5248];
	fma.rn.f32 	%f1565, %f1561, %f263, %f1560;
	fma.rn.f32 	%f1566, %f1562, %f265, %f1565;
	fma.rn.f32 	%f1567, %f1563, %f267, %f1566;
	fma.rn.f32 	%f1568, %f1564, %f269, %f1567;
	ld.shared.v4.f32 	{%f1569, %f1570, %f1571, %f1572}, [%r309+5264];
	fma.rn.f32 	%f1573, %f1569, %f275, %f1568;
	fma.rn.f32 	%f1574, %f1570, %f277, %f1573;
	fma.rn.f32 	%f1575, %f1571, %f279, %f1574;
	fma.rn.f32 	%f1576, %f1572, %f281, %f1575;
	ld.shared.v4.f32 	{%f1577, %f1578, %f1579, %f1580}, [%r309+5280];
	fma.rn.f32 	%f1581, %f1577, %f287, %f1576;
	fma.rn.f32 	%f1582, %f1578, %f289, %f1581;
	fma.rn.f32 	%f1583, %f1579, %f291, %f1582;
	fma.rn.f32 	%f1584, %f1580, %f293, %f1583;
	ld.shared.v4.f32 	{%f1585, %f1586, %f1587, %f1588}, [%r309+5296];
	fma.rn.f32 	%f1589, %f1585, %f299, %f1584;
	fma.rn.f32 	%f1590, %f1586, %f301, %f1589;
	fma.rn.f32 	%f1591, %f1587, %f303, %f1590;
	fma.rn.f32 	%f1592, %f1588, %f305, %f1591;
	ld.shared.v4.f32 	{%f1593, %f1594, %f1595, %f1596}, [%r309+5312];
	fma.rn.f32 	%f1597, %f1593, %f311, %f1592;
	fma.rn.f32 	%f1598, %f1594, %f313, %f1597;
	fma.rn.f32 	%f1599, %f1595, %f315, %f1598;
	fma.rn.f32 	%f1600, %f1596, %f317, %f1599;
	ld.shared.v4.f32 	{%f1601, %f1602, %f1603, %f1604}, [%r309+5328];
	fma.rn.f32 	%f1605, %f1601, %f323, %f1600;
	fma.rn.f32 	%f1606, %f1602, %f325, %f1605;
	fma.rn.f32 	%f1607, %f1603, %f327, %f1606;
	fma.rn.f32 	%f1608, %f1604, %f329, %f1607;
	ld.shared.v4.f32 	{%f1609, %f1610, %f1611, %f1612}, [%r309+5344];
	fma.rn.f32 	%f1613, %f1609, %f335, %f1608;
	fma.rn.f32 	%f1614, %f1610, %f337, %f1613;
	fma.rn.f32 	%f1615, %f1611, %f339, %f1614;
	fma.rn.f32 	%f1616, %f1612, %f341, %f1615;
	ld.shared.v4.f32 	{%f1617, %f1618, %f1619, %f1620}, [%r309+5360];
	fma.rn.f32 	%f1621, %f1617, %f347, %f1616;
	fma.rn.f32 	%f1622, %f1618, %f349, %f1621;
	fma.rn.f32 	%f1623, %f1619, %f351, %f1622;
	fma.rn.f32 	%f4344, %f1620, %f353, %f1623;
	ld.shared.v4.f32 	{%f1624, %f1625, %f1626, %f1627}, [%r309+5632];
	fma.rn.f32 	%f1628, %f1624, %f167, %f4343;
	fma.rn.f32 	%f1629, %f1625, %f169, %f1628;
	fma.rn.f32 	%f1630, %f1626, %f171, %f1629;
	fma.rn.f32 	%f1631, %f1627, %f173, %f1630;
	ld.shared.v4.f32 	{%f1632, %f1633, %f1634, %f1635}, [%r309+5648];
	fma.rn.f32 	%f1636, %f1632, %f179, %f1631;
	fma.rn.f32 	%f1637, %f1633, %f181, %f1636;
	fma.rn.f32 	%f1638, %f1634, %f183, %f1637;
	fma.rn.f32 	%f1639, %f1635, %f185, %f1638;
	ld.shared.v4.f32 	{%f1640, %f1641, %f1642, %f1643}, [%r309+5664];
	fma.rn.f32 	%f1644, %f1640, %f191, %f1639;
	fma.rn.f32 	%f1645, %f1641, %f193, %f1644;
	fma.rn.f32 	%f1646, %f1642, %f195, %f1645;
	fma.rn.f32 	%f1647, %f1643, %f197, %f1646;
	ld.shared.v4.f32 	{%f1648, %f1649, %f1650, %f1651}, [%r309+5680];
	fma.rn.f32 	%f1652, %f1648, %f203, %f1647;
	fma.rn.f32 	%f1653, %f1649, %f205, %f1652;
	fma.rn.f32 	%f1654, %f1650, %f207, %f1653;
	fma.rn.f32 	%f1655, %f1651, %f209, %f1654;
	ld.shared.v4.f32 	{%f1656, %f1657, %f1658, %f1659}, [%r309+5696];
	fma.rn.f32 	%f1660, %f1656, %f215, %f1655;
	fma.rn.f32 	%f1661, %f1657, %f217, %f1660;
	fma.rn.f32 	%f1662, %f1658, %f219, %f1661;
	fma.rn.f32 	%f1663, %f1659, %f221, %f1662;
	ld.shared.v4.f32 	{%f1664, %f1665, %f1666, %f1667}, [%r309+5712];
	fma.rn.f32 	%f1668, %f1664, %f227, %f1663;
	fma.rn.f32 	%f1669, %f1665, %f229, %f1668;
	fma.rn.f32 	%f1670, %f1666, %f231, %f1669;
	fma.rn.f32 	%f1671, %f1667, %f233, %f1670;
	ld.shared.v4.f32 	{%f1672, %f1673, %f1674, %f1675}, [%r309+5728];
	fma.rn.f32 	%f1676, %f1672, %f239, %f1671;
	fma.rn.f32 	%f1677, %f1673, %f241, %f1676;
	fma.rn.f32 	%f1678, %f1674, %f243, %f1677;
	fma.rn.f32 	%f1679, %f1675, %f245, %f1678;
	ld.shared.v4.f32 	{%f1680, %f1681, %f1682, %f1683}, [%r309+5744];
	fma.rn.f32 	%f1684, %f1680, %f251, %f1679;
	fma.rn.f32 	%f1685, %f1681, %f253, %f1684;
	fma.rn.f32 	%f1686, %f1682, %f255, %f1685;
	fma.rn.f32 	%f1687, %f1683, %f257, %f1686;
	ld.shared.v4.f32 	{%f1688, %f1689, %f1690, %f1691}, [%r309+5760];
	fma.rn.f32 	%f1692, %f1688, %f263, %f1687;
	fma.rn.f32 	%f1693, %f1689, %f265, %f1692;
	fma.rn.f32 	%f1694, %f1690, %f267, %f1693;
	fma.rn.f32 	%f1695, %f1691, %f269, %f1694;
	ld.shared.v4.f32 	{%f1696, %f1697, %f1698, %f1699}, [%r309+5776];
	fma.rn.f32 	%f1700, %f1696, %f275, %f1695;
	fma.rn.f32 	%f1701, %f1697, %f277, %f1700;
	fma.rn.f32 	%f1702, %f1698, %f279, %f1701;
	fma.rn.f32 	%f1703, %f1699, %f281, %f1702;
	ld.shared.v4.f32 	{%f1704, %f1705, %f1706, %f1707}, [%r309+5792];
	fma.rn.f32 	%f1708, %f1704, %f287, %f1703;
	fma.rn.f32 	%f1709, %f1705, %f289, %f1708;
	fma.rn.f32 	%f1710, %f1706, %f291, %f1709;
	fma.rn.f32 	%f1711, %f1707, %f293, %f1710;
	ld.shared.v4.f32 	{%f1712, %f1713, %f1714, %f1715}, [%r309+5808];
	fma.rn.f32 	%f1716, %f1712, %f299, %f1711;
	fma.rn.f32 	%f1717, %f1713, %f301, %f1716;
	fma.rn.f32 	%f1718, %f1714, %f303, %f1717;
	fma.rn.f32 	%f1719, %f1715, %f305, %f1718;
	ld.shared.v4.f32 	{%f1720, %f1721, %f1722, %f1723}, [%r309+5824];
	fma.rn.f32 	%f1724, %f1720, %f311, %f1719;
	fma.rn.f32 	%f1725, %f1721, %f313, %f1724;
	fma.rn.f32 	%f1726, %f1722, %f315, %f1725;
	fma.rn.f32 	%f1727, %f1723, %f317, %f1726;
	ld.shared.v4.f32 	{%f1728, %f1729, %f1730, %f1731}, [%r309+5840];
	fma.rn.f32 	%f1732, %f1728, %f323, %f1727;
	fma.rn.f32 	%f1733, %f1729, %f325, %f1732;
	fma.rn.f32 	%f1734, %f1730, %f327, %f1733;
	fma.rn.f32 	%f1735, %f1731, %f329, %f1734;
	ld.shared.v4.f32 	{%f1736, %f1737, %f1738, %f1739}, [%r309+5856];
	fma.rn.f32 	%f1740, %f1736, %f335, %f1735;
	fma.rn.f32 	%f1741, %f1737, %f337, %f1740;
	fma.rn.f32 	%f1742, %f1738, %f339, %f1741;
	fma.rn.f32 	%f1743, %f1739, %f341, %f1742;
	ld.shared.v4.f32 	{%f1744, %f1745, %f1746, %f1747}, [%r309+5872];
	fma.rn.f32 	%f1748, %f1744, %f347, %f1743;
	fma.rn.f32 	%f1749, %f1745, %f349, %f1748;
	fma.rn.f32 	%f1750, %f1746, %f351, %f1749;
	fma.rn.f32 	%f4343, %f1747, %f353, %f1750;
	ld.shared.v4.f32 	{%f1751, %f1752, %f1753, %f1754}, [%r309+6144];
	fma.rn.f32 	%f1755, %f1751, %f167, %f4342;
	fma.rn.f32 	%f1756, %f1752, %f169, %f1755;
	fma.rn.f32 	%f1757, %f1753, %f171, %f1756;
	fma.rn.f32 	%f1758, %f1754, %f173, %f1757;
	ld.shared.v4.f32 	{%f1759, %f1760, %f1761, %f1762}, [%r309+6160];
	fma.rn.f32 	%f1763, %f1759, %f179, %f1758;
	fma.rn.f32 	%f1764, %f1760, %f181, %f1763;
	fma.rn.f32 	%f1765, %f1761, %f183, %f1764;
	fma.rn.f32 	%f1766, %f1762, %f185, %f1765;
	ld.shared.v4.f32 	{%f1767, %f1768, %f1769, %f1770}, [%r309+6176];
	fma.rn.f32 	%f1771, %f1767, %f191, %f1766;
	fma.rn.f32 	%f1772, %f1768, %f193, %f1771;
	fma.rn.f32 	%f1773, %f1769, %f195, %f1772;
	fma.rn.f32 	%f1774, %f1770, %f197, %f1773;
	ld.shared.v4.f32 	{%f1775, %f1776, %f1777, %f1778}, [%r309+6192];
	fma.rn.f32 	%f1779, %f1775, %f203, %f1774;
	fma.rn.f32 	%f1780, %f1776, %f205, %f1779;
	fma.rn.f32 	%f1781, %f1777, %f207, %f1780;
	fma.rn.f32 	%f1782, %f1778, %f209, %f1781;
	ld.shared.v4.f32 	{%f1783, %f1784, %f1785, %f1786}, [%r309+6208];
	fma.rn.f32 	%f1787, %f1783, %f215, %f1782;
	fma.rn.f32 	%f1788, %f1784, %f217, %f1787;
	fma.rn.f32 	%f1789, %f1785, %f219, %f1788;
	fma.rn.f32 	%f1790, %f1786, %f221, %f1789;
	ld.shared.v4.f32 	{%f1791, %f1792, %f1793, %f1794}, [%r309+6224];
	fma.rn.f32 	%f1795, %f1791, %f227, %f1790;
	fma.rn.f32 	%f1796, %f1792, %f229, %f1795;
	fma.rn.f32 	%f1797, %f1793, %f231, %f1796;
	fma.rn.f32 	%f1798, %f1794, %f233, %f1797;
	ld.shared.v4.f32 	{%f1799, %f1800, %f1801, %f1802}, [%r309+6240];
	fma.rn.f32 	%f1803, %f1799, %f239, %f1798;
	fma.rn.f32 	%f1804, %f1800, %f241, %f1803;
	fma.rn.f32 	%f1805, %f1801, %f243, %f1804;
	fma.rn.f32 	%f1806, %f1802, %f245, %f1805;
	ld.shared.v4.f32 	{%f1807, %f1808, %f1809, %f1810}, [%r309+6256];
	fma.rn.f32 	%f1811, %f1807, %f251, %f1806;
	fma.rn.f32 	%f1812, %f1808, %f253, %f1811;
	fma.rn.f32 	%f1813, %f1809, %f255, %f1812;
	fma.rn.f32 	%f1814, %f1810, %f257, %f1813;
	ld.shared.v4.f32 	{%f1815, %f1816, %f1817, %f1818}, [%r309+6272];
	fma.rn.f32 	%f1819, %f1815, %f263, %f1814;
	fma.rn.f32 	%f1820, %f1816, %f265, %f1819;
	fma.rn.f32 	%f1821, %f1817, %f267, %f1820;
	fma.rn.f32 	%f1822, %f1818, %f269, %f1821;
	ld.shared.v4.f32 	{%f1823, %f1824, %f1825, %f1826}, [%r309+6288];
	fma.rn.f32 	%f1827, %f1823, %f275, %f1822;
	fma.rn.f32 	%f1828, %f1824, %f277, %f1827;
	fma.rn.f32 	%f1829, %f1825, %f279, %f1828;
	fma.rn.f32 	%f1830, %f1826, %f281, %f1829;
	ld.shared.v4.f32 	{%f1831, %f1832, %f1833, %f1834}, [%r309+6304];
	fma.rn.f32 	%f1835, %f1831, %f287, %f1830;
	fma.rn.f32 	%f1836, %f1832, %f289, %f1835;
	fma.rn.f32 	%f1837, %f1833, %f291, %f1836;
	fma.rn.f32 	%f1838, %f1834, %f293, %f1837;
	ld.shared.v4.f32 	{%f1839, %f1840, %f1841, %f1842}, [%r309+6320];
	fma.rn.f32 	%f1843, %f1839, %f299, %f1838;
	fma.rn.f32 	%f1844, %f1840, %f301, %f1843;
	fma.rn.f32 	%f1845, %f1841, %f303, %f1844;
	fma.rn.f32 	%f1846, %f1842, %f305, %f1845;
	ld.shared.v4.f32 	{%f1847, %f1848, %f1849, %f1850}, [%r309+6336];
	fma.rn.f32 	%f1851, %f1847, %f311, %f1846;
	fma.rn.f32 	%f1852, %f1848, %f313, %f1851;
	fma.rn.f32 	%f1853, %f1849, %f315, %f1852;
	fma.rn.f32 	%f1854, %f1850, %f317, %f1853;
	ld.shared.v4.f32 	{%f1855, %f1856, %f1857, %f1858}, [%r309+6352];
	fma.rn.f32 	%f1859, %f1855, %f323, %f1854;
	fma.rn.f32 	%f1860, %f1856, %f325, %f1859;
	fma.rn.f32 	%f1861, %f1857, %f327, %f1860;
	fma.rn.f32 	%f1862, %f1858, %f329, %f1861;
	ld.shared.v4.f32 	{%f1863, %f1864, %f1865, %f1866}, [%r309+6368];
	fma.rn.f32 	%f1867, %f1863, %f335, %f1862;
	fma.rn.f32 	%f1868, %f1864, %f337, %f1867;
	fma.rn.f32 	%f1869, %f1865, %f339, %f1868;
	fma.rn.f32 	%f1870, %f1866, %f341, %f1869;
	ld.shared.v4.f32 	{%f1871, %f1872, %f1873, %f1874}, [%r309+6384];
	fma.rn.f32 	%f1875, %f1871, %f347, %f1870;
	fma.rn.f32 	%f1876, %f1872, %f349, %f1875;
	fma.rn.f32 	%f1877, %f1873, %f351, %f1876;
	fma.rn.f32 	%f4342, %f1874, %f353, %f1877;
	ld.shared.v4.f32 	{%f1878, %f1879, %f1880, %f1881}, [%r309+6656];
	fma.rn.f32 	%f1882, %f1878, %f167, %f4341;
	fma.rn.f32 	%f1883, %f1879, %f169, %f1882;
	fma.rn.f32 	%f1884, %f1880, %f171, %f1883;
	fma.rn.f32 	%f1885, %f1881, %f173, %f1884;
	ld.shared.v4.f32 	{%f1886, %f1887, %f1888, %f1889}, [%r309+6672];
	fma.rn.f32 	%f1890, %f1886, %f179, %f1885;
	fma.rn.f32 	%f1891, %f1887, %f181, %f1890;
	fma.rn.f32 	%f1892, %f1888, %f183, %f1891;
	fma.rn.f32 	%f1893, %f1889, %f185, %f1892;
	ld.shared.v4.f32 	{%f1894, %f1895, %f1896, %f1897}, [%r309+6688];
	fma.rn.f32 	%f1898, %f1894, %f191, %f1893;
	fma.rn.f32 	%f1899, %f1895, %f193, %f1898;
	fma.rn.f32 	%f1900, %f1896, %f195, %f1899;
	fma.rn.f32 	%f1901, %f1897, %f197, %f1900;
	ld.shared.v4.f32 	{%f1902, %f1903, %f1904, %f1905}, [%r309+6704];
	fma.rn.f32 	%f1906, %f1902, %f203, %f1901;
	fma.rn.f32 	%f1907, %f1903, %f205, %f1906;
	fma.rn.f32 	%f1908, %f1904, %f207, %f1907;
	fma.rn.f32 	%f1909, %f1905, %f209, %f1908;
	ld.shared.v4.f32 	{%f1910, %f1911, %f1912, %f1913}, [%r309+6720];
	fma.rn.f32 	%f1914, %f1910, %f215, %f1909;
	fma.rn.f32 	%f1915, %f1911, %f217, %f1914;
	fma.rn.f32 	%f1916, %f1912, %f219, %f1915;
	fma.rn.f32 	%f1917, %f1913, %f221, %f1916;
	ld.shared.v4.f32 	{%f1918, %f1919, %f1920, %f1921}, [%r309+6736];
	fma.rn.f32 	%f1922, %f1918, %f227, %f1917;
	fma.rn.f32 	%f1923, %f1919, %f229, %f1922;
	fma.rn.f32 	%f1924, %f1920, %f231, %f1923;
	fma.rn.f32 	%f1925, %f1921, %f233, %f1924;
	ld.shared.v4.f32 	{%f1926, %f1927, %f1928, %f1929}, [%r309+6752];
	fma.rn.f32 	%f1930, %f1926, %f239, %f1925;
	fma.rn.f32 	%f1931, %f1927, %f241, %f1930;
	fma.rn.f32 	%f1932, %f1928, %f243, %f1931;
	fma.rn.f32 	%f1933, %f1929, %f245, %f1932;
	ld.shared.v4.f32 	{%f1934, %f1935, %f1936, %f1937}, [%r309+6768];
	fma.rn.f32 	%f1938, %f1934, %f251, %f1933;
	fma.rn.f32 	%f1939, %f1935, %f253, %f1938;
	fma.rn.f32 	%f1940, %f1936, %f255, %f1939;
	fma.rn.f32 	%f1941, %f1937, %f257, %f1940;
	ld.shared.v4.f32 	{%f1942, %f1943, %f1944, %f1945}, [%r309+6784];
	fma.rn.f32 	%f1946, %f1942, %f263, %f1941;
	fma.rn.f32 	%f1947, %f1943, %f265, %f1946;
	fma.rn.f32 	%f1948, %f1944, %f267, %f1947;
	fma.rn.f32 	%f1949, %f1945, %f269, %f1948;
	ld.shared.v4.f32 	{%f1950, %f1951, %f1952, %f1953}, [%r309+6800];
	fma.rn.f32 	%f1954, %f1950, %f275, %f1949;
	fma.rn.f32 	%f1955, %f1951, %f277, %f1954;
	fma.rn.f32 	%f1956, %f1952, %f279, %f1955;
	fma.rn.f32 	%f1957, %f1953, %f281, %f1956;
	ld.shared.v4.f32 	{%f1958, %f1959, %f1960, %f1961}, [%r309+6816];
	fma.rn.f32 	%f1962, %f1958, %f287, %f1957;
	fma.rn.f32 	%f1963, %f1959, %f289, %f1962;
	fma.rn.f32 	%f1964, %f1960, %f291, %f1963;
	fma.rn.f32 	%f1965, %f1961, %f293, %f1964;
	ld.shared.v4.f32 	{%f1966, %f1967, %f1968, %f1969}, [%r309+6832];
	fma.rn.f32 	%f1970, %f1966, %f299, %f1965;
	fma.rn.f32 	%f1971, %f1967, %f301, %f1970;
	fma.rn.f32 	%f1972, %f1968, %f303, %f1971;
	fma.rn.f32 	%f1973, %f1969, %f305, %f1972;
	ld.shared.v4.f32 	{%f1974, %f1975, %f1976, %f1977}, [%r309+6848];
	fma.rn.f32 	%f1978, %f1974, %f311, %f1973;
	fma.rn.f32 	%f1979, %f1975, %f313, %f1978;
	fma.rn.f32 	%f1980, %f1976, %f315, %f1979;
	fma.rn.f32 	%f1981, %f1977, %f317, %f1980;
	ld.shared.v4.f32 	{%f1982, %f1983, %f1984, %f1985}, [%r309+6864];
	fma.rn.f32 	%f1986, %f1982, %f323, %f1981;
	fma.rn.f32 	%f1987, %f1983, %f325, %f1986;
	fma.rn.f32 	%f1988, %f1984, %f327, %f1987;
	fma.rn.f32 	%f1989, %f1985, %f329, %f1988;
	ld.shared.v4.f32 	{%f1990, %f1991, %f1992, %f1993}, [%r309+6880];
	fma.rn.f32 	%f1994, %f1990, %f335, %f1989;
	fma.rn.f32 	%f1995, %f1991, %f337, %f1994;
	fma.rn.f32 	%f1996, %f1992, %f339, %f1995;
	fma.rn.f32 	%f1997, %f1993, %f341, %f1996;
	ld.shared.v4.f32 	{%f1998, %f1999, %f2000, %f2001}, [%r309+6896];
	fma.rn.f32 	%f2002, %f1998, %f347, %f1997;
	fma.rn.f32 	%f2003, %f1999, %f349, %f2002;
	fma.rn.f32 	%f2004, %f2000, %f351, %f2003;
	fma.rn.f32 	%f4341, %f2001, %f353, %f2004;
	ld.shared.v4.f32 	{%f2005, %f2006, %f2007, %f2008}, [%r309+7168];
	fma.rn.f32 	%f2009, %f2005, %f167, %f4340;
	fma.rn.f32 	%f2010, %f2006, %f169, %f2009;
	fma.rn.f32 	%f2011, %f2007, %f171, %f2010;
	fma.rn.f32 	%f2012, %f2008, %f173, %f2011;
	ld.shared.v4.f32 	{%f2013, %f2014, %f2015, %f2016}, [%r309+7184];
	fma.rn.f32 	%f2017, %f2013, %f179, %f2012;
	fma.rn.f32 	%f2018, %f2014, %f181, %f2017;
	fma.rn.f32 	%f2019, %f2015, %f183, %f2018;
	fma.rn.f32 	%f2020, %f2016, %f185, %f2019;
	ld.shared.v4.f32 	{%f2021, %f2022, %f2023, %f2024}, [%r309+7200];
	fma.rn.f32 	%f2025, %f2021, %f191, %f2020;
	fma.rn.f32 	%f2026, %f2022, %f193, %f2025;
	fma.rn.f32 	%f2027, %f2023, %f195, %f2026;
	fma.rn.f32 	%f2028, %f2024, %f197, %f2027;
	ld.shared.v4.f32 	{%f2029, %f2030, %f2031, %f2032}, [%r309+7216];
	fma.rn.f32 	%f2033, %f2029, %f203, %f2028;
	fma.rn.f32 	%f2034, %f2030, %f205, %f2033;
	fma.rn.f32 	%f2035, %f2031, %f207, %f2034;
	fma.rn.f32 	%f2036, %f2032, %f209, %f2035;
	ld.shared.v4.f32 	{%f2037, %f2038, %f2039, %f2040}, [%r309+7232];
	fma.rn.f32 	%f2041, %f2037, %f215, %f2036;
	fma.rn.f32 	%f2042, %f2038, %f217, %f2041;
	fma.rn.f32 	%f2043, %f2039, %f219, %f2042;
	fma.rn.f32 	%f2044, %f2040, %f221, %f2043;
	ld.shared.v4.f32 	{%f2045, %f2046, %f2047, %f2048}, [%r309+7248];
	fma.rn.f32 	%f2049, %f2045, %f227, %f2044;
	fma.rn.f32 	%f2050, %f2046, %f229, %f2049;
	fma.rn.f32 	%f2051, %f2047, %f231, %f2050;
	fma.rn.f32 	%f2052, %f2048, %f233, %f2051;
	ld.shared.v4.f32 	{%f2053, %f2054, %f2055, %f2056}, [%r309+7264];
	fma.rn.f32 	%f2057, %f2053, %f239, %f2052;
	fma.rn.f32 	%f2058, %f2054, %f241, %f2057;
	fma.rn.f32 	%f2059, %f2055, %f243, %f2058;
	fma.rn.f32 	%f2060, %f2056, %f245, %f2059;
	ld.shared.v4.f32 	{%f2061, %f2062, %f2063, %f2064}, [%r309+7280];
	fma.rn.f32 	%f2065, %f2061, %f251, %f2060;
	fma.rn.f32 	%f2066, %f2062, %f253, %f2065;
	fma.rn.f32 	%f2067, %f2063, %f255, %f2066;
	fma.rn.f32 	%f2068, %f2064, %f257, %f2067;
	ld.shared.v4.f32 	{%f2069, %f2070, %f2071, %f2072}, [%r309+7296];
	fma.rn.f32 	%f2073, %f2069, %f263, %f2068;
	fma.rn.f32 	%f2074, %f2070, %f265, %f2073;
	fma.rn.f32 	%f2075, %f2071, %f267, %f2074;
	fma.rn.f32 	%f2076, %f2072, %f269, %f2075;
	ld.shared.v4.f32 	{%f2077, %f2078, %f2079, %f2080}, [%r309+7312];
	fma.rn.f32 	%f2081, %f2077, %f275, %f2076;
	fma.rn.f32 	%f2082, %f2078, %f277, %f2081;
	fma.rn.f32 	%f2083, %f2079, %f279, %f2082;
	fma.rn.f32 	%f2084, %f2080, %f281, %f2083;
	ld.shared.v4.f32 	{%f2085, %f2086, %f2087, %f2088}, [%r309+7328];
	fma.rn.f32 	%f2089, %f2085, %f287, %f2084;
	fma.rn.f32 	%f2090, %f2086, %f289, %f2089;
	fma.rn.f32 	%f2091, %f2087, %f291, %f2090;
	fma.rn.f32 	%f2092, %f2088, %f293, %f2091;
	ld.shared.v4.f32 	{%f2093, %f2094, %f2095, %f2096}, [%r309+7344];
	fma.rn.f32 	%f2097, %f2093, %f299, %f2092;
	fma.rn.f32 	%f2098, %f2094, %f301, %f2097;
	fma.rn.f32 	%f2099, %f2095, %f303, %f2098;
	fma.rn.f32 	%f2100, %f2096, %f305, %f2099;
	ld.shared.v4.f32 	{%f2101, %f2102, %f2103, %f2104}, [%r309+7360];
	fma.rn.f32 	%f2105, %f2101, %f311, %f2100;
	fma.rn.f32 	%f2106, %f2102, %f313, %f2105;
	fma.rn.f32 	%f2107, %f2103, %f315, %f2106;
	fma.rn.f32 	%f2108, %f2104, %f317, %f2107;
	ld.shared.v4.f32 	{%f2109, %f2110, %f2111, %f2112}, [%r309+7376];
	fma.rn.f32 	%f2113, %f2109, %f323, %f2108;
	fma.rn.f32 	%f2114, %f2110, %f325, %f2113;
	fma.rn.f32 	%f2115, %f2111, %f327, %f2114;
	fma.rn.f32 	%f2116, %f2112, %f329, %f2115;
	ld.shared.v4.f32 	{%f2117, %f2118, %f2119, %f2120}, [%r309+7392];
	fma.rn.f32 	%f2121, %f2117, %f335, %f2116;
	fma.rn.f32 	%f2122, %f2118, %f337, %f2121;
	fma.rn.f32 	%f2123, %f2119, %f339, %f2122;
	fma.rn.f32 	%f2124, %f2120, %f341, %f2123;
	ld.shared.v4.f32 	{%f2125, %f2126, %f2127, %f2128}, [%r309+7408];
	fma.rn.f32 	%f2129, %f2125, %f347, %f2124;
	fma.rn.f32 	%f2130, %f2126, %f349, %f2129;
	fma.rn.f32 	%f2131, %f2127, %f351, %f2130;
	fma.rn.f32 	%f4340, %f2128, %f353, %f2131;
	ld.shared.v4.f32 	{%f2132, %f2133, %f2134, %f2135}, [%r309+7680];
	fma.rn.f32 	%f2136, %f2132, %f167, %f4339;
	fma.rn.f32 	%f2137, %f2133, %f169, %f2136;
	fma.rn.f32 	%f2138, %f2134, %f171, %f2137;
	fma.rn.f32 	%f2139, %f2135, %f173, %f2138;
	ld.shared.v4.f32 	{%f2140, %f2141, %f2142, %f2143}, [%r309+7696];
	fma.rn.f32 	%f2144, %f2140, %f179, %f2139;
	fma.rn.f32 	%f2145, %f2141, %f181, %f2144;
	fma.rn.f32 	%f2146, %f2142, %f183, %f2145;
	fma.rn.f32 	%f2147, %f2143, %f185, %f2146;
	ld.shared.v4.f32 	{%f2148, %f2149, %f2150, %f2151}, [%r309+7712];
	fma.rn.f32 	%f2152, %f2148, %f191, %f2147;
	fma.rn.f32 	%f2153, %f2149, %f193, %f2152;
	fma.rn.f32 	%f2154, %f2150, %f195, %f2153;
	fma.rn.f32 	%f2155, %f2151, %f197, %f2154;
	ld.shared.v4.f32 	{%f2156, %f2157, %f2158, %f2159}, [%r309+7728];
	fma.rn.f32 	%f2160, %f2156, %f203, %f2155;
	fma.rn.f32 	%f2161, %f2157, %f205, %f2160;
	fma.rn.f32 	%f2162, %f2158, %f207, %f2161;
	fma.rn.f32 	%f2163, %f2159, %f209, %f2162;
	ld.shared.v4.f32 	{%f2164, %f2165, %f2166, %f2167}, [%r309+7744];
	fma.rn.f32 	%f2168, %f2164, %f215, %f2163;
	fma.rn.f32 	%f2169, %f2165, %f217, %f2168;
	fma.rn.f32 	%f2170, %f2166, %f219, %f2169;
	fma.rn.f32 	%f2171, %f2167, %f221, %f2170;
	ld.shared.v4.f32 	{%f2172, %f2173, %f2174, %f2175}, [%r309+7760];
	fma.rn.f32 	%f2176, %f2172, %f227, %f2171;
	fma.rn.f32 	%f2177, %f2173, %f229, %f2176;
	fma.rn.f32 	%f2178, %f2174, %f231, %f2177;
	fma.rn.f32 	%f2179, %f2175, %f233, %f2178;
	ld.shared.v4.f32 	{%f2180, %f2181, %f2182, %f2183}, [%r309+7776];
	fma.rn.f32 	%f2184, %f2180, %f239, %f2179;
	fma.rn.f32 	%f2185, %f2181, %f241, %f2184;
	fma.rn.f32 	%f2186, %f2182, %f243, %f2185;
	fma.rn.f32 	%f2187, %f2183, %f245, %f2186;
	ld.shared.v4.f32 	{%f2188, %f2189, %f2190, %f2191}, [%r309+7792];
	fma.rn.f32 	%f2192, %f2188, %f251, %f2187;
	fma.rn.f32 	%f2193, %f2189, %f253, %f2192;
	fma.rn.f32 	%f2194, %f2190, %f255, %f2193;
	fma.rn.f32 	%f2195, %f2191, %f257, %f2194;
	ld.shared.v4.f32 	{%f2196, %f2197, %f2198, %f2199}, [%r309+7808];
	fma.rn.f32 	%f2200, %f2196, %f263, %f2195;
	fma.rn.f32 	%f2201, %f2197, %f265, %f2200;
	fma.rn.f32 	%f2202, %f2198, %f267, %f2201;
	fma.rn.f32 	%f2203, %f2199, %f269, %f2202;
	ld.shared.v4.f32 	{%f2204, %f2205, %f2206, %f2207}, [%r309+7824];
	fma.rn.f32 	%f2208, %f2204, %f275, %f2203;
	fma.rn.f32 	%f2209, %f2205, %f277, %f2208;
	fma.rn.f32 	%f2210, %f2206, %f279, %f2209;
	fma.rn.f32 	%f2211, %f2207, %f281, %f2210;
	ld.shared.v4.f32 	{%f2212, %f2213, %f2214, %f2215}, [%r309+7840];
	fma.rn.f32 	%f2216, %f2212, %f287, %f2211;
	fma.rn.f32 	%f2217, %f2213, %f289, %f2216;
	fma.rn.f32 	%f2218, %f2214, %f291, %f2217;
	fma.rn.f32 	%f2219, %f2215, %f293, %f2218;
	ld.shared.v4.f32 	{%f2220, %f2221, %f2222, %f2223}, [%r309+7856];
	fma.rn.f32 	%f2224, %f2220, %f299, %f2219;
	fma.rn.f32 	%f2225, %f2221, %f301, %f2224;
	fma.rn.f32 	%f2226, %f2222, %f303, %f2225;
	fma.rn.f32 	%f2227, %f2223, %f305, %f2226;
	ld.shared.v4.f32 	{%f2228, %f2229, %f2230, %f2231}, [%r309+7872];
	fma.rn.f32 	%f2232, %f2228, %f311, %f2227;
	fma.rn.f32 	%f2233, %f2229, %f313, %f2232;
	fma.rn.f32 	%f2234, %f2230, %f315, %f2233;
	fma.rn.f32 	%f2235, %f2231, %f317, %f2234;
	ld.shared.v4.f32 	{%f2236, %f2237, %f2238, %f2239}, [%r309+7888];
	fma.rn.f32 	%f2240, %f2236, %f323, %f2235;
	fma.rn.f32 	%f2241, %f2237, %f325, %f2240;
	fma.rn.f32 	%f2242, %f2238, %f327, %f2241;
	fma.rn.f32 	%f2243, %f2239, %f329, %f2242;
	ld.shared.v4.f32 	{%f2244, %f2245, %f2246, %f2247}, [%r309+7904];
	fma.rn.f32 	%f2248, %f2244, %f335, %f2243;
	fma.rn.f32 	%f2249, %f2245, %f337, %f2248;
	fma.rn.f32 	%f2250, %f2246, %f339, %f2249;
	fma.rn.f32 	%f2251, %f2247, %f341, %f2250;
	ld.shared.v4.f32 	{%f2252, %f2253, %f2254, %f2255}, [%r309+7920];
	fma.rn.f32 	%f2256, %f2252, %f347, %f2251;
	fma.rn.f32 	%f2257, %f2253, %f349, %f2256;
	fma.rn.f32 	%f2258, %f2254, %f351, %f2257;
	fma.rn.f32 	%f4339, %f2255, %f353, %f2258;
	ld.shared.v4.f32 	{%f2259, %f2260, %f2261, %f2262}, [%r309+8192];
	fma.rn.f32 	%f2263, %f2259, %f167, %f4338;
	fma.rn.f32 	%f2264, %f2260, %f169, %f2263;
	fma.rn.f32 	%f2265, %f2261, %f171, %f2264;
	fma.rn.f32 	%f2266, %f2262, %f173, %f2265;
	ld.shared.v4.f32 	{%f2267, %f2268, %f2269, %f2270}, [%r309+8208];
	fma.rn.f32 	%f2271, %f2267, %f179, %f2266;
	fma.rn.f32 	%f2272, %f2268, %f181, %f2271;
	fma.rn.f32 	%f2273, %f2269, %f183, %f2272;
	fma.rn.f32 	%f2274, %f2270, %f185, %f2273;
	ld.shared.v4.f32 	{%f2275, %f2276, %f2277, %f2278}, [%r309+8224];
	fma.rn.f32 	%f2279, %f2275, %f191, %f2274;
	fma.rn.f32 	%f2280, %f2276, %f193, %f2279;
	fma.rn.f32 	%f2281, %f2277, %f195, %f2280;
	fma.rn.f32 	%f2282, %f2278, %f197, %f2281;
	ld.shared.v4.f32 	{%f2283, %f2284, %f2285, %f2286}, [%r309+8240];
	fma.rn.f32 	%f2287, %f2283, %f203, %f2282;
	fma.rn.f32 	%f2288, %f2284, %f205, %f2287;
	fma.rn.f32 	%f2289, %f2285, %f207, %f2288;
	fma.rn.f32 	%f2290, %f2286, %f209, %f2289;
	ld.shared.v4.f32 	{%f2291, %f2292, %f2293, %f2294}, [%r309+8256];
	fma.rn.f32 	%f2295, %f2291, %f215, %f2290;
	fma.rn.f32 	%f2296, %f2292, %f217, %f2295;
	fma.rn.f32 	%f2297, %f2293, %f219, %f2296;
	fma.rn.f32 	%f2298, %f2294, %f221, %f2297;
	ld.shared.v4.f32 	{%f2299, %f2300, %f2301, %f2302}, [%r309+8272];
	fma.rn.f32 	%f2303, %f2299, %f227, %f2298;
	fma.rn.f32 	%f2304, %f2300, %f229, %f2303;
	fma.rn.f32 	%f2305, %f2301, %f231, %f2304;
	fma.rn.f32 	%f2306, %f2302, %f233, %f2305;
	ld.shared.v4.f32 	{%f2307, %f2308, %f2309, %f2310}, [%r309+8288];
	fma.rn.f32 	%f2311, %f2307, %f239, %f2306;
	fma.rn.f32 	%f2312, %f2308, %f241, %f2311;
	fma.rn.f32 	%f2313, %f2309, %f243, %f2312;
	fma.rn.f32 	%f2314, %f2310, %f245, %f2313;
	ld.shared.v4.f32 	{%f2315, %f2316, %f2317, %f2318}, [%r309+8304];
	fma.rn.f32 	%f2319, %f2315, %f251, %f2314;
	fma.rn.f32 	%f2320, %f2316, %f253, %f2319;
	fma.rn.f32 	%f2321, %f2317, %f255, %f2320;
	fma.rn.f32 	%f2322, %f2318, %f257, %f2321;
	ld.shared.v4.f32 	{%f2323, %f2324, %f2325, %f2326}, [%r309+8320];
	fma.rn.f32 	%f2327, %f2323, %f263, %f2322;
	fma.rn.f32 	%f2328, %f2324, %f265, %f2327;
	fma.rn.f32 	%f2329, %f2325, %f267, %f2328;
	fma.rn.f32 	%f2330, %f2326, %f269, %f2329;
	ld.shared.v4.f32 	{%f2331, %f2332, %f2333, %f2334}, [%r309+8336];
	fma.rn.f32 	%f2335, %f2331, %f275, %f2330;
	fma.rn.f32 	%f2336, %f2332, %f277, %f2335;
	fma.rn.f32 	%f2337, %f2333, %f279, %f2336;
	fma.rn.f32 	%f2338, %f2334, %f281, %f2337;
	ld.shared.v4.f32 	{%f2339, %f2340, %f2341, %f2342}, [%r309+8352];
	fma.rn.f32 	%f2343, %f2339, %f287, %f2338;
	fma.rn.f32 	%f2344, %f2340, %f289, %f2343;
	fma.rn.f32 	%f2345, %f2341, %f291, %f2344;
	fma.rn.f32 	%f2346, %f2342, %f293, %f2345;
	ld.shared.v4.f32 	{%f2347, %f2348, %f2349, %f2350}, [%r309+8368];
	fma.rn.f32 	%f2351, %f2347, %f299, %f2346;
	fma.rn.f32 	%f2352, %f2348, %f301, %f2351;
	fma.rn.f32 	%f2353, %f2349, %f303, %f2352;
	fma.rn.f32 	%f2354, %f2350, %f305, %f2353;
	ld.shared.v4.f32 	{%f2355, %f2356, %f2357, %f2358}, [%r309+8384];
	fma.rn.f32 	%f2359, %f2355, %f311, %f2354;
	fma.rn.f32 	%f2360, %f2356, %f313, %f2359;
	fma.rn.f32 	%f2361, %f2357, %f315, %f2360;
	fma.rn.f32 	%f2362, %f2358, %f317, %f2361;
	ld.shared.v4.f32 	{%f2363, %f2364, %f2365, %f2366}, [%r309+8400];
	fma.rn.f32 	%f2367, %f2363, %f323, %f2362;
	fma.rn.f32 	%f2368, %f2364, %f325, %f2367;
	fma.rn.f32 	%f2369, %f2365, %f327, %f2368;
	fma.rn.f32 	%f2370, %f2366, %f329, %f2369;
	ld.shared.v4.f32 	{%f2371, %f2372, %f2373, %f2374}, [%r309+8416];
	fma.rn.f32 	%f2375, %f2371, %f335, %f2370;
	fma.rn.f32 	%f2376, %f2372, %f337, %f2375;
	fma.rn.f32 	%f2377, %f2373, %f339, %f2376;
	fma.rn.f32 	%f2378, %f2374, %f341, %f2377;
	ld.shared.v4.f32 	{%f2379, %f2380, %f2381, %f2382}, [%r309+8432];
	fma.rn.f32 	%f2383, %f2379, %f347, %f2378;
	fma.rn.f32 	%f2384, %f2380, %f349, %f2383;
	fma.rn.f32 	%f2385, %f2381, %f351, %f2384;
	fma.rn.f32 	%f4338, %f2382, %f353, %f2385;
	ld.shared.v4.f32 	{%f2386, %f2387, %f2388, %f2389}, [%r309+8704];
	fma.rn.f32 	%f2390, %f2386, %f167, %f4337;
	fma.rn.f32 	%f2391, %f2387, %f169, %f2390;
	fma.rn.f32 	%f2392, %f2388, %f171, %f2391;
	fma.rn.f32 	%f2393, %f2389, %f173, %f2392;
	ld.shared.v4.f32 	{%f2394, %f2395, %f2396, %f2397}, [%r309+8720];
	fma.rn.f32 	%f2398, %f2394, %f179, %f2393;
	fma.rn.f32 	%f2399, %f2395, %f181, %f2398;
	fma.rn.f32 	%f2400, %f2396, %f183, %f2399;
	fma.rn.f32 	%f2401, %f2397, %f185, %f2400;
	ld.shared.v4.f32 	{%f2402, %f2403, %f2404, %f2405}, [%r309+8736];
	fma.rn.f32 	%f2406, %f2402, %f191, %f2401;
	fma.rn.f32 	%f2407, %f2403, %f193, %f2406;
	fma.rn.f32 	%f2408, %f2404, %f195, %f2407;
	fma.rn.f32 	%f2409, %f2405, %f197, %f2408;
	ld.shared.v4.f32 	{%f2410, %f2411, %f2412, %f2413}, [%r309+8752];
	fma.rn.f32 	%f2414, %f2410, %f203, %f2409;
	fma.rn.f32 	%f2415, %f2411, %f205, %f2414;
	fma.rn.f32 	%f2416, %f2412, %f207, %f2415;
	fma.rn.f32 	%f2417, %f2413, %f209, %f2416;
	ld.shared.v4.f32 	{%f2418, %f2419, %f2420, %f2421}, [%r309+8768];
	fma.rn.f32 	%f2422, %f2418, %f215, %f2417;
	fma.rn.f32 	%f2423, %f2419, %f217, %f2422;
	fma.rn.f32 	%f2424, %f2420, %f219, %f2423;
	fma.rn.f32 	%f2425, %f2421, %f221, %f2424;
	ld.shared.v4.f32 	{%f2426, %f2427, %f2428, %f2429}, [%r309+8784];
	fma.rn.f32 	%f2430, %f2426, %f227, %f2425;
	fma.rn.f32 	%f2431, %f2427, %f229, %f2430;
	fma.rn.f32 	%f2432, %f2428, %f231, %f2431;
	fma.rn.f32 	%f2433, %f2429, %f233, %f2432;
	ld.shared.v4.f32 	{%f2434, %f2435, %f2436, %f2437}, [%r309+8800];
	fma.rn.f32 	%f2438, %f2434, %f239, %f2433;
	fma.rn.f32 	%f2439, %f2435, %f241, %f2438;
	fma.rn.f32 	%f2440, %f2436, %f243, %f2439;
	fma.rn.f32 	%f2441, %f2437, %f245, %f2440;
	ld.shared.v4.f32 	{%f2442, %f2443, %f2444, %f2445}, [%r309+8816];
	fma.rn.f32 	%f2446, %f2442, %f251, %f2441;
	fma.rn.f32 	%f2447, %f2443, %f253, %f2446;
	fma.rn.f32 	%f2448, %f2444, %f255, %f2447;
	fma.rn.f32 	%f2449, %f2445, %f257, %f2448;
	ld.shared.v4.f32 	{%f2450, %f2451, %f2452, %f2453}, [%r309+8832];
	fma.rn.f32 	%f2454, %f2450, %f263, %f2449;
	fma.rn.f32 	%f2455, %f2451, %f265, %f2454;
	fma.rn.f32 	%f2456, %f2452, %f267, %f2455;
	fma.rn.f32 	%f2457, %f2453, %f269, %f2456;
	ld.shared.v4.f32 	{%f2458, %f2459, %f2460, %f2461}, [%r309+8848];
	fma.rn.f32 	%f2462, %f2458, %f275, %f2457;
	fma.rn.f32 	%f2463, %f2459, %f277, %f2462;
	fma.rn.f32 	%f2464, %f2460, %f279, %f2463;
	fma.rn.f32 	%f2465, %f2461, %f281, %f2464;
	ld.shared.v4.f32 	{%f2466, %f2467, %f2468, %f2469}, [%r309+8864];
	fma.rn.f32 	%f2470, %f2466, %f287, %f2465;
	fma.rn.f32 	%f2471, %f2467, %f289, %f2470;
	fma.rn.f32 	%f2472, %f2468, %f291, %f2471;
	fma.rn.f32 	%f2473, %f2469, %f293, %f2472;
	ld.shared.v4.f32 	{%f2474, %f2475, %f2476, %f2477}, [%r309+8880];
	fma.rn.f32 	%f2478, %f2474, %f299, %f2473;
	fma.rn.f32 	%f2479, %f2475, %f301, %f2478;
	fma.rn.f32 	%f2480, %f2476, %f303, %f2479;
	fma.rn.f32 	%f2481, %f2477, %f305, %f2480;
	ld.shared.v4.f32 	{%f2482, %f2483, %f2484, %f2485}, [%r309+8896];
	fma.rn.f32 	%f2486, %f2482, %f311, %f2481;
	fma.rn.f32 	%f2487, %f2483, %f313, %f2486;
	fma.rn.f32 	%f2488, %f2484, %f315, %f2487;
	fma.rn.f32 	%f2489, %f2485, %f317, %f2488;
	ld.shared.v4.f32 	{%f2490, %f2491, %f2492, %f2493}, [%r309+8912];
	fma.rn.f32 	%f2494, %f2490, %f323, %f2489;
	fma.rn.f32 	%f2495, %f2491, %f325, %f2494;
	fma.rn.f32 	%f2496, %f2492, %f327, %f2495;
	fma.rn.f32 	%f2497, %f2493, %f329, %f2496;
	ld.shared.v4.f32 	{%f2498, %f2499, %f2500, %f2501}, [%r309+8928];
	fma.rn.f32 	%f2502, %f2498, %f335, %f2497;
	fma.rn.f32 	%f2503, %f2499, %f337, %f2502;
	fma.rn.f32 	%f2504, %f2500, %f339, %f2503;
	fma.rn.f32 	%f2505, %f2501, %f341, %f2504;
	ld.shared.v4.f32 	{%f2506, %f2507, %f2508, %f2509}, [%r309+8944];
	fma.rn.f32 	%f2510, %f2506, %f347, %f2505;
	fma.rn.f32 	%f2511, %f2507, %f349, %f2510;
	fma.rn.f32 	%f2512, %f2508, %f351, %f2511;
	fma.rn.f32 	%f4337, %f2509, %f353, %f2512;
	ld.shared.v4.f32 	{%f2513, %f2514, %f2515, %f2516}, [%r309+9216];
	fma.rn.f32 	%f2517, %f2513, %f167, %f4336;
	fma.rn.f32 	%f2518, %f2514, %f169, %f2517;
	fma.rn.f32 	%f2519, %f2515, %f171, %f2518;
	fma.rn.f32 	%f2520, %f2516, %f173, %f2519;
	ld.shared.v4.f32 	{%f2521, %f2522, %f2523, %f2524}, [%r309+9232];
	fma.rn.f32 	%f2525, %f2521, %f179, %f2520;
	fma.rn.f32 	%f2526, %f2522, %f181, %f2525;
	fma.rn.f32 	%f2527, %f2523, %f183, %f2526;
	fma.rn.f32 	%f2528, %f2524, %f185, %f2527;
	ld.shared.v4.f32 	{%f2529, %f2530, %f2531, %f2532}, [%r309+9248];
	fma.rn.f32 	%f2533, %f2529, %f191, %f2528;
	fma.rn.f32 	%f2534, %f2530, %f193, %f2533;
	fma.rn.f32 	%f2535, %f2531, %f195, %f2534;
	fma.rn.f32 	%f2536, %f2532, %f197, %f2535;
	ld.shared.v4.f32 	{%f2537, %f2538, %f2539, %f2540}, [%r309+9264];
	fma.rn.f32 	%f2541, %f2537, %f203, %f2536;
	fma.rn.f32 	%f2542, %f2538, %f205, %f2541;
	fma.rn.f32 	%f2543, %f2539, %f207, %f2542;
	fma.rn.f32 	%f2544, %f2540, %f209, %f2543;
	ld.shared.v4.f32 	{%f2545, %f2546, %f2547, %f2548}, [%r309+9280];
	fma.rn.f32 	%f2549, %f2545, %f215, %f2544;
	fma.rn.f32 	%f2550, %f2546, %f217, %f2549;
	fma.rn.f32 	%f2551, %f2547, %f219, %f2550;
	fma.rn.f32 	%f2552, %f2548, %f221, %f2551;
	ld.shared.v4.f32 	{%f2553, %f2554, %f2555, %f2556}, [%r309+9296];
	fma.rn.f32 	%f2557, %f2553, %f227, %f2552;
	fma.rn.f32 	%f2558, %f2554, %f229, %f2557;
	fma.rn.f32 	%f2559, %f2555, %f231, %f2558;
	fma.rn.f32 	%f2560, %f2556, %f233, %f2559;
	ld.shared.v4.f32 	{%f2561, %f2562, %f2563, %f2564}, [%r309+9312];
	fma.rn.f32 	%f2565, %f2561, %f239, %f2560;
	fma.rn.f32 	%f2566, %f2562, %f241, %f2565;
	fma.rn.f32 	%f2567, %f2563, %f243, %f2566;
	fma.rn.f32 	%f2568, %f2564, %f245, %f2567;
	ld.shared.v4.f32 	{%f2569, %f2570, %f2571, %f2572}, [%r309+9328];
	fma.rn.f32 	%f2573, %f2569, %f251, %f2568;
	fma.rn.f32 	%f2574, %f2570, %f253, %f2573;
	fma.rn.f32 	%f2575, %f2571, %f255, %f2574;
	fma.rn.f32 	%f2576, %f2572, %f257, %f2575;
	ld.shared.v4.f32 	{%f2577, %f2578, %f2579, %f2580}, [%r309+9344];
	fma.rn.f32 	%f2581, %f2577, %f263, %f2576;
	fma.rn.f32 	%f2582, %f2578, %f265, %f2581;
	fma.rn.f32 	%f2583, %f2579, %f267, %f2582;
	fma.rn.f32 	%f2584, %f2580, %f269, %f2583;
	ld.shared.v4.f32 	{%f2585, %f2586, %f2587, %f2588}, [%r309+9360];
	fma.rn.f32 	%f2589, %f2585, %f275, %f2584;
	fma.rn.f32 	%f2590, %f2586, %f277, %f2589;
	fma.rn.f32 	%f2591, %f2587, %f279, %f2590;
	fma.rn.f32 	%f2592, %f2588, %f281, %f2591;
	ld.shared.v4.f32 	{%f2593, %f2594, %f2595, %f2596}, [%r309+9376];
	fma.rn.f32 	%f2597, %f2593, %f287, %f2592;
	fma.rn.f32 	%f2598, %f2594, %f289, %f2597;
	fma.rn.f32 	%f2599, %f2595, %f291, %f2598;
	fma.rn.f32 	%f2600, %f2596, %f293, %f2599;
	ld.shared.v4.f32 	{%f2601, %f2602, %f2603, %f2604}, [%r309+9392];
	fma.rn.f32 	%f2605, %f2601, %f299, %f2600;
	fma.rn.f32 	%f2606, %f2602, %f301, %f2605;
	fma.rn.f32 	%f2607, %f2603, %f303, %f2606;
	fma.rn.f32 	%f2608, %f2604, %f305, %f2607;
	ld.shared.v4.f32 	{%f2609, %f2610, %f2611, %f2612}, [%r309+9408];
	fma.rn.f32 	%f2613, %f2609, %f311, %f2608;
	fma.rn.f32 	%f2614, %f2610, %f313, %f2613;
	fma.rn.f32 	%f2615, %f2611, %f315, %f2614;
	fma.rn.f32 	%f2616, %f2612, %f317, %f2615;
	ld.shared.v4.f32 	{%f2617, %f2618, %f2619, %f2620}, [%r309+9424];
	fma.rn.f32 	%f2621, %f2617, %f323, %f2616;
	fma.rn.f32 	%f2622, %f2618, %f325, %f2621;
	fma.rn.f32 	%f2623, %f2619, %f327, %f2622;
	fma.rn.f32 	%f2624, %f2620, %f329, %f2623;
	ld.shared.v4.f32 	{%f2625, %f2626, %f2627, %f2628}, [%r309+9440];
	fma.rn.f32 	%f2629, %f2625, %f335, %f2624;
	fma.rn.f32 	%f2630, %f2626, %f337, %f2629;
	fma.rn.f32 	%f2631, %f2627, %f339, %f2630;
	fma.rn.f32 	%f2632, %f2628, %f341, %f2631;
	ld.shared.v4.f32 	{%f2633, %f2634, %f2635, %f2636}, [%r309+9456];
	fma.rn.f32 	%f2637, %f2633, %f347, %f2632;
	fma.rn.f32 	%f2638, %f2634, %f349, %f2637;
	fma.rn.f32 	%f2639, %f2635, %f351, %f2638;
	fma.rn.f32 	%f4336, %f2636, %f353, %f2639;
	ld.shared.v4.f32 	{%f2640, %f2641, %f2642, %f2643}, [%r309+9728];
	fma.rn.f32 	%f2644, %f2640, %f167, %f4335;
	fma.rn.f32 	%f2645, %f2641, %f169, %f2644;
	fma.rn.f32 	%f2646, %f2642, %f171, %f2645;
	fma.rn.f32 	%f2647, %f2643, %f173, %f2646;
	ld.shared.v4.f32 	{%f2648, %f2649, %f2650, %f2651}, [%r309+9744];
	fma.rn.f32 	%f2652, %f2648, %f179, %f2647;
	fma.rn.f32 	%f2653, %f2649, %f181, %f2652;
	fma.rn.f32 	%f2654, %f2650, %f183, %f2653;
	fma.rn.f32 	%f2655, %f2651, %f185, %f2654;
	ld.shared.v4.f32 	{%f2656, %f2657, %f2658, %f2659}, [%r309+9760];
	fma.rn.f32 	%f2660, %f2656, %f191, %f2655;
	fma.rn.f32 	%f2661, %f2657, %f193, %f2660;
	fma.rn.f32 	%f2662, %f2658, %f195, %f2661;
	fma.rn.f32 	%f2663, %f2659, %f197, %f2662;
	ld.shared.v4.f32 	{%f2664, %f2665, %f2666, %f2667}, [%r309+9776];
	fma.rn.f32 	%f2668, %f2664, %f203, %f2663;
	fma.rn.f32 	%f2669, %f2665, %f205, %f2668;
	fma.rn.f32 	%f2670, %f2666, %f207, %f2669;
	fma.rn.f32 	%f2671, %f2667, %f209, %f2670;
	ld.shared.v4.f32 	{%f2672, %f2673, %f2674, %f2675}, [%r309+9792];
	fma.rn.f32 	%f2676, %f2672, %f215, %f2671;
	fma.rn.f32 	%f2677, %f2673, %f217, %f2676;
	fma.rn.f32 	%f2678, %f2674, %f219, %f2677;
	fma.rn.f32 	%f2679, %f2675, %f221, %f2678;
	ld.shared.v4.f32 	{%f2680, %f2681, %f2682, %f2683}, [%r309+9808];
	fma.rn.f32 	%f2684, %f2680, %f227, %f2679;
	fma.rn.f32 	%f2685, %f2681, %f229, %f2684;
	fma.rn.f32 	%f2686, %f2682, %f231, %f2685;
	fma.rn.f32 	%f2687, %f2683, %f233, %f2686;
	ld.shared.v4.f32 	{%f2688, %f2689, %f2690, %f2691}, [%r309+9824];
	fma.rn.f32 	%f2692, %f2688, %f239, %f2687;
	fma.rn.f32 	%f2693, %f2689, %f241, %f2692;
	fma.rn.f32 	%f2694, %f2690, %f243, %f2693;
	fma.rn.f32 	%f2695, %f2691, %f245, %f2694;
	ld.shared.v4.f32 	{%f2696, %f2697, %f2698, %f2699}, [%r309+9840];
	fma.rn.f32 	%f2700, %f2696, %f251, %f2695;
	fma.rn.f32 	%f2701, %f2697, %f253, %f2700;
	fma.rn.f32 	%f2702, %f2698, %f255, %f2701;
	fma.rn.f32 	%f2703, %f2699, %f257, %f2702;
	ld.shared.v4.f32 	{%f2704, %f2705, %f2706, %f2707}, [%r309+9856];
	fma.rn.f32 	%f2708, %f2704, %f263, %f2703;
	fma.rn.f32 	%f2709, %f2705, %f265, %f2708;
	fma.rn.f32 	%f2710, %f2706, %f267, %f2709;
	fma.rn.f32 	%f2711, %f2707, %f269, %f2710;
	ld.shared.v4.f32 	{%f2712, %f2713, %f2714, %f2715}, [%r309+9872];
	fma.rn.f32 	%f2716, %f2712, %f275, %f2711;
	fma.rn.f32 	%f2717, %f2713, %f277, %f2716;
	fma.rn.f32 	%f2718, %f2714, %f279, %f2717;
	fma.rn.f32 	%f2719, %f2715, %f281, %f2718;
	ld.shared.v4.f32 	{%f2720, %f2721, %f2722, %f2723}, [%r309+9888];
	fma.rn.f32 	%f2724, %f2720, %f287, %f2719;
	fma.rn.f32 	%f2725, %f2721, %f289, %f2724;
	fma.rn.f32 	%f2726, %f2722, %f291, %f2725;
	fma.rn.f32 	%f2727, %f2723, %f293, %f2726;
	ld.shared.v4.f32 	{%f2728, %f2729, %f2730, %f2731}, [%r309+9904];
	fma.rn.f32 	%f2732, %f2728, %f299, %f2727;
	fma.rn.f32 	%f2733, %f2729, %f301, %f2732;
	fma.rn.f32 	%f2734, %f2730, %f303, %f2733;
	fma.rn.f32 	%f2735, %f2731, %f305, %f2734;
	ld.shared.v4.f32 	{%f2736, %f2737, %f2738, %f2739}, [%r309+9920];
	fma.rn.f32 	%f2740, %f2736, %f311, %f2735;
	fma.rn.f32 	%f2741, %f2737, %f313, %f2740;
	fma.rn.f32 	%f2742, %f2738, %f315, %f2741;
	fma.rn.f32 	%f2743, %f2739, %f317, %f2742;
	ld.shared.v4.f32 	{%f2744, %f2745, %f2746, %f2747}, [%r309+9936];
	fma.rn.f32 	%f2748, %f2744, %f323, %f2743;
	fma.rn.f32 	%f2749, %f2745, %f325, %f2748;
	fma.rn.f32 	%f2750, %f2746, %f327, %f2749;
	fma.rn.f32 	%f2751, %f2747, %f329, %f2750;
	ld.shared.v4.f32 	{%f2752, %f2753, %f2754, %f2755}, [%r309+9952];
	fma.rn.f32 	%f2756, %f2752, %f335, %f2751;
	fma.rn.f32 	%f2757, %f2753, %f337, %f2756;
	fma.rn.f32 	%f2758, %f2754, %f339, %f2757;
	fma.rn.f32 	%f2759, %f2755, %f341, %f2758;
	ld.shared.v4.f32 	{%f2760, %f2761, %f2762, %f2763}, [%r309+9968];
	fma.rn.f32 	%f2764, %f2760, %f347, %f2759;
	fma.rn.f32 	%f2765, %f2761, %f349, %f2764;
	fma.rn.f32 	%f2766, %f2762, %f351, %f2765;
	fma.rn.f32 	%f4335, %f2763, %f353, %f2766;
	ld.shared.v4.f32 	{%f2767, %f2768, %f2769, %f2770}, [%r309+10240];
	fma.rn.f32 	%f2771, %f2767, %f167, %f4334;
	fma.rn.f32 	%f2772, %f2768, %f169, %f2771;
	fma.rn.f32 	%f2773, %f2769, %f171, %f2772;
	fma.rn.f32 	%f2774, %f2770, %f173, %f2773;
	ld.shared.v4.f32 	{%f2775, %f2776, %f2777, %f2778}, [%r309+10256];
	fma.rn.f32 	%f2779, %f2775, %f179, %f2774;
	fma.rn.f32 	%f2780, %f2776, %f181, %f2779;
	fma.rn.f32 	%f2781, %f2777, %f183, %f2780;
	fma.rn.f32 	%f2782, %f2778, %f185, %f2781;
	ld.shared.v4.f32 	{%f2783, %f2784, %f2785, %f2786}, [%r309+10272];
	fma.rn.f32 	%f2787, %f2783, %f191, %f2782;
	fma.rn.f32 	%f2788, %f2784, %f193, %f2787;
	fma.rn.f32 	%f2789, %f2785, %f195, %f2788;
	fma.rn.f32 	%f2790, %f2786, %f197, %f2789;
	ld.shared.v4.f32 	{%f2791, %f2792, %f2793, %f2794}, [%r309+10288];
	fma.rn.f32 	%f2795, %f2791, %f203, %f2790;
	fma.rn.f32 	%f2796, %f2792, %f205, %f2795;
	fma.rn.f32 	%f2797, %f2793, %f207, %f2796;
	fma.rn.f32 	%f2798, %f2794, %f209, %f2797;
	ld.shared.v4.f32 	{%f2799, %f2800, %f2801, %f2802}, [%r309+10304];
	fma.rn.f32 	%f2803, %f2799, %f215, %f2798;
	fma.rn.f32 	%f2804, %f2800, %f217, %f2803;
	fma.rn.f32 	%f2805, %f2801, %f219, %f2804;
	fma.rn.f32 	%f2806, %f2802, %f221, %f2805;
	ld.shared.v4.f32 	{%f2807, %f2808, %f2809, %f2810}, [%r309+10320];
	fma.rn.f32 	%f2811, %f2807, %f227, %f2806;
	fma.rn.f32 	%f2812, %f2808, %f229, %f2811;
	fma.rn.f32 	%f2813, %f2809, %f231, %f2812;
	fma.rn.f32 	%f2814, %f2810, %f233, %f2813;
	ld.shared.v4.f32 	{%f2815, %f2816, %f2817, %f2818}, [%r309+10336];
	fma.rn.f32 	%f2819, %f2815, %f239, %f2814;
	fma.rn.f32 	%f2820, %f2816, %f241, %f2819;
	fma.rn.f32 	%f2821, %f2817, %f243, %f2820;
	fma.rn.f32 	%f2822, %f2818, %f245, %f2821;
	ld.shared.v4.f32 	{%f2823, %f2824, %f2825, %f2826}, [%r309+10352];
	fma.rn.f32 	%f2827, %f2823, %f251, %f2822;
	fma.rn.f32 	%f2828, %f2824, %f253, %f2827;
	fma.rn.f32 	%f2829, %f2825, %f255, %f2828;
	fma.rn.f32 	%f2830, %f2826, %f257, %f2829;
	ld.shared.v4.f32 	{%f2831, %f2832, %f2833, %f2834}, [%r309+10368];
	fma.rn.f32 	%f2835, %f2831, %f263, %f2830;
	fma.rn.f32 	%f2836, %f2832, %f265, %f2835;
	fma.rn.f32 	%f2837, %f2833, %f267, %f2836;
	fma.rn.f32 	%f2838, %f2834, %f269, %f2837;
	ld.shared.v4.f32 	{%f2839, %f2840, %f2841, %f2842}, [%r309+10384];
	fma.rn.f32 	%f2843, %f2839, %f275, %f2838;
	fma.rn.f32 	%f2844, %f2840, %f277, %f2843;
	fma.rn.f32 	%f2845, %f2841, %f279, %f2844;
	fma.rn.f32 	%f2846, %f2842, %f281, %f2845;
	ld.shared.v4.f32 	{%f2847, %f2848, %f2849, %f2850}, [%r309+10400];
	fma.rn.f32 	%f2851, %f2847, %f287, %f2846;
	fma.rn.f32 	%f2852, %f2848, %f289, %f2851;
	fma.rn.f32 	%f2853, %f2849, %f291, %f2852;
	fma.rn.f32 	%f2854, %f2850, %f293, %f2853;
	ld.shared.v4.f32 	{%f2855, %f2856, %f2857, %f2858}, [%r309+10416];
	fma.rn.f32 	%f2859, %f2855, %f299, %f2854;
	fma.rn.f32 	%f2860, %f2856, %f301, %f2859;
	fma.rn.f32 	%f2861, %f2857, %f303, %f2860;
	fma.rn.f32 	%f2862, %f2858, %f305, %f2861;
	ld.shared.v4.f32 	{%f2863, %f2864, %f2865, %f2866}, [%r309+10432];
	fma.rn.f32 	%f2867, %f2863, %f311, %f2862;
	fma.rn.f32 	%f2868, %f2864, %f313, %f2867;
	fma.rn.f32 	%f2869, %f2865, %f315, %f2868;
	fma.rn.f32 	%f2870, %f2866, %f317, %f2869;
	ld.shared.v4.f32 	{%f2871, %f2872, %f2873, %f2874}, [%r309+10448];
	fma.rn.f32 	%f2875, %f2871, %f323, %f2870;
	fma.rn.f32 	%f2876, %f2872, %f325, %f2875;
	fma.rn.f32 	%f2877, %f2873, %f327, %f2876;
	fma.rn.f32 	%f2878, %f2874, %f329, %f2877;
	ld.shared.v4.f32 	{%f2879, %f2880, %f2881, %f2882}, [%r309+10464];
	fma.rn.f32 	%f2883, %f2879, %f335, %f2878;
	fma.rn.f32 	%f2884, %f2880, %f337, %f2883;
	fma.rn.f32 	%f2885, %f2881, %f339, %f2884;
	fma.rn.f32 	%f2886, %f2882, %f341, %f2885;
	ld.shared.v4.f32 	{%f2887, %f2888, %f2889, %f2890}, [%r309+10480];
	fma.rn.f32 	%f2891, %f2887, %f347, %f2886;
	fma.rn.f32 	%f2892, %f2888, %f349, %f2891;
	fma.rn.f32 	%f2893, %f2889, %f351, %f2892;
	fma.rn.f32 	%f4334, %f2890, %f353, %f2893;
	ld.shared.v4.f32 	{%f2894, %f2895, %f2896, %f2897}, [%r309+10752];
	fma.rn.f32 	%f2898, %f2894, %f167, %f4333;
	fma.rn.f32 	%f2899, %f2895, %f169, %f2898;
	fma.rn.f32 	%f2900, %f2896, %f171, %f2899;
	fma.rn.f32 	%f2901, %f2897, %f173, %f2900;
	ld.shared.v4.f32 	{%f2902, %f2903, %f2904, %f2905}, [%r309+10768];
	fma.rn.f32 	%f2906, %f2902, %f179, %f2901;
	fma.rn.f32 	%f2907, %f2903, %f181, %f2906;
	fma.rn.f32 	%f2908, %f2904, %f183, %f2907;
	fma.rn.f32 	%f2909, %f2905, %f185, %f2908;
	ld.shared.v4.f32 	{%f2910, %f2911, %f2912, %f2913}, [%r309+10784];
	fma.rn.f32 	%f2914, %f2910, %f191, %f2909;
	fma.rn.f32 	%f2915, %f2911, %f193, %f2914;
	fma.rn.f32 	%f2916, %f2912, %f195, %f2915;
	fma.rn.f32 	%f2917, %f2913, %f197, %f2916;
	ld.shared.v4.f32 	{%f2918, %f2919, %f2920, %f2921}, [%r309+10800];
	fma.rn.f32 	%f2922, %f2918, %f203, %f2917;
	fma.rn.f32 	%f2923, %f2919, %f205, %f2922;
	fma.rn.f32 	%f2924, %f2920, %f207, %f2923;
	fma.rn.f32 	%f2925, %f2921, %f209, %f2924;
	ld.shared.v4.f32 	{%f2926, %f2927, %f2928, %f2929}, [%r309+10816];
	fma.rn.f32 	%f2930, %f2926, %f215, %f2925;
	fma.rn.f32 	%f2931, %f2927, %f217, %f2930;
	fma.rn.f32 	%f2932, %f2928, %f219, %f2931;
	fma.rn.f32 	%f2933, %f2929, %f221, %f2932;
	ld.shared.v4.f32 	{%f2934, %f2935, %f2936, %f2937}, [%r309+10832];
	fma.rn.f32 	%f2938, %f2934, %f227, %f2933;
	fma.rn.f32 	%f2939, %f2935, %f229, %f2938;
	fma.rn.f32 	%f2940, %f2936, %f231, %f2939;
	fma.rn.f32 	%f2941, %f2937, %f233, %f2940;
	ld.shared.v4.f32 	{%f2942, %f2943, %f2944, %f2945}, [%r309+10848];
	fma.rn.f32 	%f2946, %f2942, %f239, %f2941;
	fma.rn.f32 	%f2947, %f2943, %f241, %f2946;
	fma.rn.f32 	%f2948, %f2944, %f243, %f2947;
	fma.rn.f32 	%f2949, %f2945, %f245, %f2948;
	ld.shared.v4.f32 	{%f2950, %f2951, %f2952, %f2953}, [%r309+10864];
	fma.rn.f32 	%f2954, %f2950, %f251, %f2949;
	fma.rn.f32 	%f2955, %f2951, %f253, %f2954;
	fma.rn.f32 	%f2956, %f2952, %f255, %f2955;
	fma.rn.f32 	%f2957, %f2953, %f257, %f2956;
	ld.shared.v4.f32 	{%f2958, %f2959, %f2960, %f2961}, [%r309+10880];
	fma.rn.f32 	%f2962, %f2958, %f263, %f2957;
	fma.rn.f32 	%f2963, %f2959, %f265, %f2962;
	fma.rn.f32 	%f2964, %f2960, %f267, %f2963;
	fma.rn.f32 	%f2965, %f2961, %f269, %f2964;
	ld.shared.v4.f32 	{%f2966, %f2967, %f2968, %f2969}, [%r309+10896];
	fma.rn.f32 	%f2970, %f2966, %f275, %f2965;
	fma.rn.f32 	%f2971, %f2967, %f277, %f2970;
	fma.rn.f32 	%f2972, %f2968, %f279, %f2971;
	fma.rn.f32 	%f2973, %f2969, %f281, %f2972;
	ld.shared.v4.f32 	{%f2974, %f2975, %f2976, %f2977}, [%r309+10912];
	fma.rn.f32 	%f2978, %f2974, %f287, %f2973;
	fma.rn.f32 	%f2979, %f2975, %f289, %f2978;
	fma.rn.f32 	%f2980, %f2976, %f291, %f2979;
	fma.rn.f32 	%f2981, %f2977, %f293, %f2980;
	ld.shared.v4.f32 	{%f2982, %f2983, %f2984, %f2985}, [%r309+10928];
	fma.rn.f32 	%f2986, %f2982, %f299, %f2981;
	fma.rn.f32 	%f2987, %f2983, %f301, %f2986;
	fma.rn.f32 	%f2988, %f2984, %f303, %f2987;
	fma.rn.f32 	%f2989, %f2985, %f305, %f2988;
	ld.shared.v4.f32 	{%f2990, %f2991, %f2992, %f2993}, [%r309+10944];
	fma.rn.f32 	%f2994, %f2990, %f311, %f2989;
	fma.rn.f32 	%f2995, %f2991, %f313, %f2994;
	fma.rn.f32 	%f2996, %f2992, %f315, %f2995;
	fma.rn.f32 	%f2997, %f2993, %f317, %f2996;
	ld.shared.v4.f32 	{%f2998, %f2999, %f3000, %f3001}, [%r309+10960];
	fma.rn.f32 	%f3002, %f2998, %f323, %f2997;
	fma.rn.f32 	%f3003, %f2999, %f325, %f3002;
	fma.rn.f32 	%f3004, %f3000, %f327, %f3003;
	fma.rn.f32 	%f3005, %f3001, %f329, %f3004;
	ld.shared.v4.f32 	{%f3006, %f3007, %f3008, %f3009}, [%r309+10976];
	fma.rn.f32 	%f3010, %f3006, %f335, %f3005;
	fma.rn.f32 	%f3011, %f3007, %f337, %f3010;
	fma.rn.f32 	%f3012, %f3008, %f339, %f3011;
	fma.rn.f32 	%f3013, %f3009, %f341, %f3012;
	ld.shared.v4.f32 	{%f3014, %f3015, %f3016, %f3017}, [%r309+10992];
	fma.rn.f32 	%f3018, %f3014, %f347, %f3013;
	fma.rn.f32 	%f3019, %f3015, %f349, %f3018;
	fma.rn.f32 	%f3020, %f3016, %f351, %f3019;
	fma.rn.f32 	%f4333, %f3017, %f353, %f3020;
	ld.shared.v4.f32 	{%f3021, %f3022, %f3023, %f3024}, [%r309+11264];
	fma.rn.f32 	%f3025, %f3021, %f167, %f4332;
	fma.rn.f32 	%f3026, %f3022, %f169, %f3025;
	fma.rn.f32 	%f3027, %f3023, %f171, %f3026;
	fma.rn.f32 	%f3028, %f3024, %f173, %f3027;
	ld.shared.v4.f32 	{%f3029, %f3030, %f3031, %f3032}, [%r309+11280];
	fma.rn.f32 	%f3033, %f3029, %f179, %f3028;
	fma.rn.f32 	%f3034, %f3030, %f181, %f3033;
	fma.rn.f32 	%f3035, %f3031, %f183, %f3034;
	fma.rn.f32 	%f3036, %f3032, %f185, %f3035;
	ld.shared.v4.f32 	{%f3037, %f3038, %f3039, %f3040}, [%r309+11296];
	fma.rn.f32 	%f3041, %f3037, %f191, %f3036;
	fma.rn.f32 	%f3042, %f3038, %f193, %f3041;
	fma.rn.f32 	%f3043, %f3039, %f195, %f3042;
	fma.rn.f32 	%f3044, %f3040, %f197, %f3043;
	ld.shared.v4.f32 	{%f3045, %f3046, %f3047, %f3048}, [%r309+11312];
	fma.rn.f32 	%f3049, %f3045, %f203, %f3044;
	fma.rn.f32 	%f3050, %f3046, %f205, %f3049;
	fma.rn.f32 	%f3051, %f3047, %f207, %f3050;
	fma.rn.f32 	%f3052, %f3048, %f209, %f3051;
	ld.shared.v4.f32 	{%f3053, %f3054, %f3055, %f3056}, [%r309+11328];
	fma.rn.f32 	%f3057, %f3053, %f215, %f3052;
	fma.rn.f32 	%f3058, %f3054, %f217, %f3057;
	fma.rn.f32 	%f3059, %f3055, %f219, %f3058;
	fma.rn.f32 	%f3060, %f3056, %f221, %f3059;
	ld.shared.v4.f32 	{%f3061, %f3062, %f3063, %f3064}, [%r309+11344];
	fma.rn.f32 	%f3065, %f3061, %f227, %f3060;
	fma.rn.f32 	%f3066, %f3062, %f229, %f3065;
	fma.rn.f32 	%f3067, %f3063, %f231, %f3066;
	fma.rn.f32 	%f3068, %f3064, %f233, %f3067;
	ld.shared.v4.f32 	{%f3069, %f3070, %f3071, %f3072}, [%r309+11360];
	fma.rn.f32 	%f3073, %f3069, %f239, %f3068;
	fma.rn.f32 	%f3074, %f3070, %f241, %f3073;
	fma.rn.f32 	%f3075, %f3071, %f243, %f3074;
	fma.rn.f32 	%f3076, %f3072, %f245, %f3075;
	ld.shared.v4.f32 	{%f3077, %f3078, %f3079, %f3080}, [%r309+11376];
	fma.rn.f32 	%f3081, %f3077, %f251, %f3076;
	fma.rn.f32 	%f3082, %f3078, %f253, %f3081;
	fma.rn.f32 	%f3083, %f3079, %f255, %f3082;
	fma.rn.f32 	%f3084, %f3080, %f257, %f3083;
	ld.shared.v4.f32 	{%f3085, %f3086, %f3087, %f3088}, [%r309+11392];
	fma.rn.f32 	%f3089, %f3085, %f263, %f3084;
	fma.rn.f32 	%f3090, %f3086, %f265, %f3089;
	fma.rn.f32 	%f3091, %f3087, %f267, %f3090;
	fma.rn.f32 	%f3092, %f3088, %f269, %f3091;
	ld.shared.v4.f32 	{%f3093, %f3094, %f3095, %f3096}, [%r309+11408];
	fma.rn.f32 	%f3097, %f3093, %f275, %f3092;
	fma.rn.f32 	%f3098, %f3094, %f277, %f3097;
	fma.rn.f32 	%f3099, %f3095, %f279, %f3098;
	fma.rn.f32 	%f3100, %f3096, %f281, %f3099;
	ld.shared.v4.f32 	{%f3101, %f3102, %f3103, %f3104}, [%r309+11424];
	fma.rn.f32 	%f3105, %f3101, %f287, %f3100;
	fma.rn.f32 	%f3106, %f3102, %f289, %f3105;
	fma.rn.f32 	%f3107, %f3103, %f291, %f3106;
	fma.rn.f32 	%f3108, %f3104, %f293, %f3107;
	ld.shared.v4.f32 	{%f3109, %f3110, %f3111, %f3112}, [%r309+11440];
	fma.rn.f32 	%f3113, %f3109, %f299, %f3108;
	fma.rn.f32 	%f3114, %f3110, %f301, %f3113;
	fma.rn.f32 	%f3115, %f3111, %f303, %f3114;
	fma.rn.f32 	%f3116, %f3112, %f305, %f3115;
	ld.shared.v4.f32 	{%f3117, %f3118, %f3119, %f3120}, [%r309+11456];
	fma.rn.f32 	%f3121, %f3117, %f311, %f3116;
	fma.rn.f32 	%f3122, %f3118, %f313, %f3121;
	fma.rn.f32 	%f3123, %f3119, %f315, %f3122;
	fma.rn.f32 	%f3124, %f3120, %f317, %f3123;
	ld.shared.v4.f32 	{%f3125, %f3126, %f3127, %f3128}, [%r309+11472];
	fma.rn.f32 	%f3129, %f3125, %f323, %f3124;
	fma.rn.f32 	%f3130, %f3126, %f325, %f3129;
	fma.rn.f32 	%f3131, %f3127, %f327, %f3130;
	fma.rn.f32 	%f3132, %f3128, %f329, %f3131;
	ld.shared.v4.f32 	{%f3133, %f3134, %f3135, %f3136}, [%r309+11488];
	fma.rn.f32 	%f3137, %f3133, %f335, %f3132;
	fma.rn.f32 	%f3138, %f3134, %f337, %f3137;
	fma.rn.f32 	%f3139, %f3135, %f339, %f3138;
	fma.rn.f32 	%f3140, %f3136, %f341, %f3139;
	ld.shared.v4.f32 	{%f3141, %f3142, %f3143, %f3144}, [%r309+11504];
	fma.rn.f32 	%f3145, %f3141, %f347, %f3140;
	fma.rn.f32 	%f3146, %f3142, %f349, %f3145;
	fma.rn.f32 	%f3147, %f3143, %f351, %f3146;
	fma.rn.f32 	%f4332, %f3144, %f353, %f3147;
	ld.shared.v4.f32 	{%f3148, %f3149, %f3150, %f3151}, [%r309+11776];
	fma.rn.f32 	%f3152, %f3148, %f167, %f4331;
	fma.rn.f32 	%f3153, %f3149, %f169, %f3152;
	fma.rn.f32 	%f3154, %f3150, %f171, %f3153;
	fma.rn.f32 	%f3155, %f3151, %f173, %f3154;
	ld.shared.v4.f32 	{%f3156, %f3157, %f3158, %f3159}, [%r309+11792];
	fma.rn.f32 	%f3160, %f3156, %f179, %f3155;
	fma.rn.f32 	%f3161, %f3157, %f181, %f3160;
	fma.rn.f32 	%f3162, %f3158, %f183, %f3161;
	fma.rn.f32 	%f3163, %f3159, %f185, %f3162;
	ld.shared.v4.f32 	{%f3164, %f3165, %f3166, %f3167}, [%r309+11808];
	fma.rn.f32 	%f3168, %f3164, %f191, %f3163;
	fma.rn.f32 	%f3169, %f3165, %f193, %f3168;
	fma.rn.f32 	%f3170, %f3166, %f195, %f3169;
	fma.rn.f32 	%f3171, %f3167, %f197, %f3170;
	ld.shared.v4.f32 	{%f3172, %f3173, %f3174, %f3175}, [%r309+11824];
	fma.rn.f32 	%f3176, %f3172, %f203, %f3171;
	fma.rn.f32 	%f3177, %f3173, %f205, %f3176;
	fma.rn.f32 	%f3178, %f3174, %f207, %f3177;
	fma.rn.f32 	%f3179, %f3175, %f209, %f3178;
	ld.shared.v4.f32 	{%f3180, %f3181, %f3182, %f3183}, [%r309+11840];
	fma.rn.f32 	%f3184, %f3180, %f215, %f3179;
	fma.rn.f32 	%f3185, %f3181, %f217, %f3184;
	fma.rn.f32 	%f3186, %f3182, %f219, %f3185;
	fma.rn.f32 	%f3187, %f3183, %f221, %f3186;
	ld.shared.v4.f32 	{%f3188, %f3189, %f3190, %f3191}, [%r309+11856];
	fma.rn.f32 	%f3192, %f3188, %f227, %f3187;
	fma.rn.f32 	%f3193, %f3189, %f229, %f3192;
	fma.rn.f32 	%f3194, %f3190, %f231, %f3193;
	fma.rn.f32 	%f3195, %f3191, %f233, %f3194;
	ld.shared.v4.f32 	{%f3196, %f3197, %f3198, %f3199}, [%r309+11872];
	fma.rn.f32 	%f3200, %f3196, %f239, %f3195;
	fma.rn.f32 	%f3201, %f3197, %f241, %f3200;
	fma.rn.f32 	%f3202, %f3198, %f243, %f3201;
	fma.rn.f32 	%f3203, %f3199, %f245, %f3202;
	ld.shared.v4.f32 	{%f3204, %f3205, %f3206, %f3207}, [%r309+11888];
	fma.rn.f32 	%f3208, %f3204, %f251, %f3203;
	fma.rn.f32 	%f3209, %f3205, %f253, %f3208;
	fma.rn.f32 	%f3210, %f3206, %f255, %f3209;
	fma.rn.f32 	%f3211, %f3207, %f257, %f3210;
	ld.shared.v4.f32 	{%f3212, %f3213, %f3214, %f3215}, [%r309+11904];
	fma.rn.f32 	%f3216, %f3212, %f263, %f3211;
	fma.rn.f32 	%f3217, %f3213, %f265, %f3216;
	fma.rn.f32 	%f3218, %f3214, %f267, %f3217;
	fma.rn.f32 	%f3219, %f3215, %f269, %f3218;
	ld.shared.v4.f32 	{%f3220, %f3221, %f3222, %f3223}, [%r309+11920];
	fma.rn.f32 	%f3224, %f3220, %f275, %f3219;
	fma.rn.f32 	%f3225, %f3221, %f277, %f3224;
	fma.rn.f32 	%f3226, %f3222, %f279, %f3225;
	fma.rn.f32 	%f3227, %f3223, %f281, %f3226;
	ld.shared.v4.f32 	{%f3228, %f3229, %f3230, %f3231}, [%r309+11936];
	fma.rn.f32 	%f3232, %f3228, %f287, %f3227;
	fma.rn.f32 	%f3233, %f3229, %f289, %f3232;
	fma.rn.f32 	%f3234, %f3230, %f291, %f3233;
	fma.rn.f32 	%f3235, %f3231, %f293, %f3234;
	ld.shared.v4.f32 	{%f3236, %f3237, %f3238, %f3239}, [%r309+11952];
	fma.rn.f32 	%f3240, %f3236, %f299, %f3235;
	fma.rn.f32 	%f3241, %f3237, %f301, %f3240;
	fma.rn.f32 	%f3242, %f3238, %f303, %f3241;
	fma.rn.f32 	%f3243, %f3239, %f305, %f3242;
	ld.shared.v4.f32 	{%f3244, %f3245, %f3246, %f3247}, [%r309+11968];
	fma.rn.f32 	%f3248, %f3244, %f311, %f3243;
	fma.rn.f32 	%f3249, %f3245, %f313, %f3248;
	fma.rn.f32 	%f3250, %f3246, %f315, %f3249;
	fma.rn.f32 	%f3251, %f3247, %f317, %f3250;
	ld.shared.v4.f32 	{%f3252, %f3253, %f3254, %f3255}, [%r309+11984];
	fma.rn.f32 	%f3256, %f3252, %f323, %f3251;
	fma.rn.f32 	%f3257, %f3253, %f325, %f3256;
	fma.rn.f32 	%f3258, %f3254, %f327, %f3257;
	fma.rn.f32 	%f3259, %f3255, %f329, %f3258;
	ld.shared.v4.f32 	{%f3260, %f3261, %f3262, %f3263}, [%r309+12000];
	fma.rn.f32 	%f3264, %f3260, %f335, %f3259;
	fma.rn.f32 	%f3265, %f3261, %f337, %f3264;
	fma.rn.f32 	%f3266, %f3262, %f339, %f3265;
	fma.rn.f32 	%f3267, %f3263, %f341, %f3266;
	ld.shared.v4.f32 	{%f3268, %f3269, %f3270, %f3271}, [%r309+12016];
	fma.rn.f32 	%f3272, %f3268, %f347, %f3267;
	fma.rn.f32 	%f3273, %f3269, %f349, %f3272;
	fma.rn.f32 	%f3274, %f3270, %f351, %f3273;
	fma.rn.f32 	%f4331, %f3271, %f353, %f3274;
	ld.shared.v4.f32 	{%f3275, %f3276, %f3277, %f3278}, [%r309+12288];
	fma.rn.f32 	%f3279, %f3275, %f167, %f4330;
	fma.rn.f32 	%f3280, %f3276, %f169, %f3279;
	fma.rn.f32 	%f3281, %f3277, %f171, %f3280;
	fma.rn.f32 	%f3282, %f3278, %f173, %f3281;
	ld.shared.v4.f32 	{%f3283, %f3284, %f3285, %f3286}, [%r309+12304];
	fma.rn.f32 	%f3287, %f3283, %f179, %f3282;
	fma.rn.f32 	%f3288, %f3284, %f181, %f3287;
	fma.rn.f32 	%f3289, %f3285, %f183, %f3288;
	fma.rn.f32 	%f3290, %f3286, %f185, %f3289;
	ld.shared.v4.f32 	{%f3291, %f3292, %f3293, %f3294}, [%r309+12320];
	fma.rn.f32 	%f3295, %f3291, %f191, %f3290;
	fma.rn.f32 	%f3296, %f3292, %f193, %f3295;
	fma.rn.f32 	%f3297, %f3293, %f195, %f3296;
	fma.rn.f32 	%f3298, %f3294, %f197, %f3297;
	ld.shared.v4.f32 	{%f3299, %f3300, %f3301, %f3302}, [%r309+12336];
	fma.rn.f32 	%f3303, %f3299, %f203, %f3298;
	fma.rn.f32 	%f3304, %f3300, %f205, %f3303;
	fma.rn.f32 	%f3305, %f3301, %f207, %f3304;
	fma.rn.f32 	%f3306, %f3302, %f209, %f3305;
	ld.shared.v4.f32 	{%f3307, %f3308, %f3309, %f3310}, [%r309+12352];
	fma.rn.f32 	%f3311, %f3307, %f215, %f3306;
	fma.rn.f32 	%f3312, %f3308, %f217, %f3311;
	fma.rn.f32 	%f3313, %f3309, %f219, %f3312;
	fma.rn.f32 	%f3314, %f3310, %f221, %f3313;
	ld.shared.v4.f32 	{%f3315, %f3316, %f3317, %f3318}, [%r309+12368];
	fma.rn.f32 	%f3319, %f3315, %f227, %f3314;
	fma.rn.f32 	%f3320, %f3316, %f229, %f3319;
	fma.rn.f32 	%f3321, %f3317, %f231, %f3320;
	fma.rn.f32 	%f3322, %f3318, %f233, %f3321;
	ld.shared.v4.f32 	{%f3323, %f3324, %f3325, %f3326}, [%r309+12384];
	fma.rn.f32 	%f3327, %f3323, %f239, %f3322;
	fma.rn.f32 	%f3328, %f3324, %f241, %f3327;
	fma.rn.f32 	%f3329, %f3325, %f243, %f3328;
	fma.rn.f32 	%f3330, %f3326, %f245, %f3329;
	ld.shared.v4.f32 	{%f3331, %f3332, %f3333, %f3334}, [%r309+12400];
	fma.rn.f32 	%f3335, %f3331, %f251, %f3330;
	fma.rn.f32 	%f3336, %f3332, %f253, %f3335;
	fma.rn.f32 	%f3337, %f3333, %f255, %f3336;
	fma.rn.f32 	%f3338, %f3334, %f257, %f3337;
	ld.shared.v4.f32 	{%f3339, %f3340, %f3341, %f3342}, [%r309+12416];
	fma.rn.f32 	%f3343, %f3339, %f263, %f3338;
	fma.rn.f32 	%f3344, %f3340, %f265, %f3343;
	fma.rn.f32 	%f3345, %f3341, %f267, %f3344;
	fma.rn.f32 	%f3346, %f3342, %f269, %f3345;
	ld.shared.v4.f32 	{%f3347, %f3348, %f3349, %f3350}, [%r309+12432];
	fma.rn.f32 	%f3351, %f3347, %f275, %f3346;
	fma.rn.f32 	%f3352, %f3348, %f277, %f3351;
	fma.rn.f32 	%f3353, %f3349, %f279, %f3352;
	fma.rn.f32 	%f3354, %f3350, %f281, %f3353;
	ld.shared.v4.f32 	{%f3355, %f3356, %f3357, %f3358}, [%r309+12448];
	fma.rn.f32 	%f3359, %f3355, %f287, %f3354;
	fma.rn.f32 	%f3360, %f3356, %f289, %f3359;
	fma.rn.f32 	%f3361, %f3357, %f291, %f3360;
	fma.rn.f32 	%f3362, %f3358, %f293, %f3361;
	ld.shared.v4.f32 	{%f3363, %f3364, %f3365, %f3366}, [%r309+12464];
	fma.rn.f32 	%f3367, %f3363, %f299, %f3362;
	fma.rn.f32 	%f3368, %f3364, %f301, %f3367;
	fma.rn.f32 	%f3369, %f3365, %f303, %f3368;
	fma.rn.f32 	%f3370, %f3366, %f305, %f3369;
	ld.shared.v4.f32 	{%f3371, %f3372, %f3373, %f3374}, [%r309+12480];
	fma.rn.f32 	%f3375, %f3371, %f311, %f3370;
	fma.rn.f32 	%f3376, %f3372, %f313, %f3375;
	fma.rn.f32 	%f3377, %f3373, %f315, %f3376;
	fma.rn.f32 	%f3378, %f3374, %f317, %f3377;
	ld.shared.v4.f32 	{%f3379, %f3380, %f3381, %f3382}, [%r309+12496];
	fma.rn.f32 	%f3383, %f3379, %f323, %f3378;
	fma.rn.f32 	%f3384, %f3380, %f325, %f3383;
	fma.rn.f32 	%f3385, %f3381, %f327, %f3384;
	fma.rn.f32 	%f3386, %f3382, %f329, %f3385;
	ld.shared.v4.f32 	{%f3387, %f3388, %f3389, %f3390}, [%r309+12512];
	fma.rn.f32 	%f3391, %f3387, %f335, %f3386;
	fma.rn.f32 	%f3392, %f3388, %f337, %f3391;
	fma.rn.f32 	%f3393, %f3389, %f339, %f3392;
	fma.rn.f32 	%f3394, %f3390, %f341, %f3393;
	ld.shared.v4.f32 	{%f3395, %f3396, %f3397, %f3398}, [%r309+12528];
	fma.rn.f32 	%f3399, %f3395, %f347, %f3394;
	fma.rn.f32 	%f3400, %f3396, %f349, %f3399;
	fma.rn.f32 	%f3401, %f3397, %f351, %f3400;
	fma.rn.f32 	%f4330, %f3398, %f353, %f3401;
	ld.shared.v4.f32 	{%f3402, %f3403, %f3404, %f3405}, [%r309+12800];
	fma.rn.f32 	%f3406, %f3402, %f167, %f4329;
	fma.rn.f32 	%f3407, %f3403, %f169, %f3406;
	fma.rn.f32 	%f3408, %f3404, %f171, %f3407;
	fma.rn.f32 	%f3409, %f3405, %f173, %f3408;
	ld.shared.v4.f32 	{%f3410, %f3411, %f3412, %f3413}, [%r309+12816];
	fma.rn.f32 	%f3414, %f3410, %f179, %f3409;
	fma.rn.f32 	%f3415, %f3411, %f181, %f3414;
	fma.rn.f32 	%f3416, %f3412, %f183, %f3415;
	fma.rn.f32 	%f3417, %f3413, %f185, %f3416;
	ld.shared.v4.f32 	{%f3418, %f3419, %f3420, %f3421}, [%r309+12832];
	fma.rn.f32 	%f3422, %f3418, %f191, %f3417;
	fma.rn.f32 	%f3423, %f3419, %f193, %f3422;
	fma.rn.f32 	%f3424, %f3420, %f195, %f3423;
	fma.rn.f32 	%f3425, %f3421, %f197, %f3424;
	ld.shared.v4.f32 	{%f3426, %f3427, %f3428, %f3429}, [%r309+12848];
	fma.rn.f32 	%f3430, %f3426, %f203, %f3425;
	fma.rn.f32 	%f3431, %f3427, %f205, %f3430;
	fma.rn.f32 	%f3432, %f3428, %f207, %f3431;
	fma.rn.f32 	%f3433, %f3429, %f209, %f3432;
	ld.shared.v4.f32 	{%f3434, %f3435, %f3436, %f3437}, [%r309+12864];
	fma.rn.f32 	%f3438, %f3434, %f215, %f3433;
	fma.rn.f32 	%f3439, %f3435, %f217, %f3438;
	fma.rn.f32 	%f3440, %f3436, %f219, %f3439;
	fma.rn.f32 	%f3441, %f3437, %f221, %f3440;
	ld.shared.v4.f32 	{%f3442, %f3443, %f3444, %f3445}, [%r309+12880];
	fma.rn.f32 	%f3446, %f3442, %f227, %f3441;
	fma.rn.f32 	%f3447, %f3443, %f229, %f3446;
	fma.rn.f32 	%f3448, %f3444, %f231, %f3447;
	fma.rn.f32 	%f3449, %f3445, %f233, %f3448;
	ld.shared.v4.f32 	{%f3450, %f3451, %f3452, %f3453}, [%r309+12896];
	fma.rn.f32 	%f3454, %f3450, %f239, %f3449;
	fma.rn.f32 	%f3455, %f3451, %f241, %f3454;
	fma.rn.f32 	%f3456, %f3452, %f243, %f3455;
	fma.rn.f32 	%f3457, %f3453, %f245, %f3456;
	ld.shared.v4.f32 	{%f3458, %f3459, %f3460, %f3461}, [%r309+12912];
	fma.rn.f32 	%f3462, %f3458, %f251, %f3457;
	fma.rn.f32 	%f3463, %f3459, %f253, %f3462;
	fma.rn.f32 	%f3464, %f3460, %f255, %f3463;
	fma.rn.f32 	%f3465, %f3461, %f257, %f3464;
	ld.shared.v4.f32 	{%f3466, %f3467, %f3468, %f3469}, [%r309+12928];
	fma.rn.f32 	%f3470, %f3466, %f263, %f3465;
	fma.rn.f32 	%f3471, %f3467, %f265, %f3470;
	fma.rn.f32 	%f3472, %f3468, %f267, %f3471;
	fma.rn.f32 	%f3473, %f3469, %f269, %f3472;
	ld.shared.v4.f32 	{%f3474, %f3475, %f3476, %f3477}, [%r309+12944];
	fma.rn.f32 	%f3478, %f3474, %f275, %f3473;
	fma.rn.f32 	%f3479, %f3475, %f277, %f3478;
	fma.rn.f32 	%f3480, %f3476, %f279, %f3479;
	fma.rn.f32 	%f3481, %f3477, %f281, %f3480;
	ld.shared.v4.f32 	{%f3482, %f3483, %f3484, %f3485}, [%r309+12960];
	fma.rn.f32 	%f3486, %f3482, %f287, %f3481;
	fma.rn.f32 	%f3487, %f3483, %f289, %f3486;
	fma.rn.f32 	%f3488, %f3484, %f291, %f3487;
	fma.rn.f32 	%f3489, %f3485, %f293, %f3488;
	ld.shared.v4.f32 	{%f3490, %f3491, %f3492, %f3493}, [%r309+12976];
	fma.rn.f32 	%f3494, %f3490, %f299, %f3489;
	fma.rn.f32 	%f3495, %f3491, %f301, %f3494;
	fma.rn.f32 	%f3496, %f3492, %f303, %f3495;
	fma.rn.f32 	%f3497, %f3493, %f305, %f3496;
	ld.shared.v4.f32 	{%f3498, %f3499, %f3500, %f3501}, [%r309+12992];
	fma.rn.f32 	%f3502, %f3498, %f311, %f3497;
	fma.rn.f32 	%f3503, %f3499, %f313, %f3502;
	fma.rn.f32 	%f3504, %f3500, %f315, %f3503;
	fma.rn.f32 	%f3505, %f3501, %f317, %f3504;
	ld.shared.v4.f32 	{%f3506, %f3507, %f3508, %f3509}, [%r309+13008];
	fma.rn.f32 	%f3510, %f3506, %f323, %f3505;
	fma.rn.f32 	%f3511, %f3507, %f325, %f3510;
	fma.rn.f32 	%f3512, %f3508, %f327, %f3511;
	fma.rn.f32 	%f3513, %f3509, %f329, %f3512;
	ld.shared.v4.f32 	{%f3514, %f3515, %f3516, %f3517}, [%r309+13024];
	fma.rn.f32 	%f3518, %f3514, %f335, %f3513;
	fma.rn.f32 	%f3519, %f3515, %f337, %f3518;
	fma.rn.f32 	%f3520, %f3516, %f339, %f3519;
	fma.rn.f32 	%f3521, %f3517, %f341, %f3520;
	ld.shared.v4.f32 	{%f3522, %f3523, %f3524, %f3525}, [%r309+13040];
	fma.rn.f32 	%f3526, %f3522, %f347, %f3521;
	fma.rn.f32 	%f3527, %f3523, %f349, %f3526;
	fma.rn.f32 	%f3528, %f3524, %f351, %f3527;
	fma.rn.f32 	%f4329, %f3525, %f353, %f3528;
	ld.shared.v4.f32 	{%f3529, %f3530, %f3531, %f3532}, [%r309+13312];
	fma.rn.f32 	%f3533, %f3529, %f167, %f4328;
	fma.rn.f32 	%f3534, %f3530, %f169, %f3533;
	fma.rn.f32 	%f3535, %f3531, %f171, %f3534;
	fma.rn.f32 	%f3536, %f3532, %f173, %f3535;
	ld.shared.v4.f32 	{%f3537, %f3538, %f3539, %f3540}, [%r309+13328];
	fma.rn.f32 	%f3541, %f3537, %f179, %f3536;
	fma.rn.f32 	%f3542, %f3538, %f181, %f3541;
	fma.rn.f32 	%f3543, %f3539, %f183, %f3542;
	fma.rn.f32 	%f3544, %f3540, %f185, %f3543;
	ld.shared.v4.f32 	{%f3545, %f3546, %f3547, %f3548}, [%r309+13344];
	fma.rn.f32 	%f3549, %f3545, %f191, %f3544;
	fma.rn.f32 	%f3550, %f3546, %f193, %f3549;
	fma.rn.f32 	%f3551, %f3547, %f195, %f3550;
	fma.rn.f32 	%f3552, %f3548, %f197, %f3551;
	ld.shared.v4.f32 	{%f3553, %f3554, %f3555, %f3556}, [%r309+13360];
	fma.rn.f32 	%f3557, %f3553, %f203, %f3552;
	fma.rn.f32 	%f3558, %f3554, %f205, %f3557;
	fma.rn.f32 	%f3559, %f3555, %f207, %f3558;
	fma.rn.f32 	%f3560, %f3556, %f209, %f3559;
	ld.shared.v4.f32 	{%f3561, %f3562, %f3563, %f3564}, [%r309+13376];
	fma.rn.f32 	%f3565, %f3561, %f215, %f3560;
	fma.rn.f32 	%f3566, %f3562, %f217, %f3565;
	fma.rn.f32 	%f3567, %f3563, %f219, %f3566;
	fma.rn.f32 	%f3568, %f3564, %f221, %f3567;
	ld.shared.v4.f32 	{%f3569, %f3570, %f3571, %f3572}, [%r309+13392];
	fma.rn.f32 	%f3573, %f3569, %f227, %f3568;
	fma.rn.f32 	%f3574, %f3570, %f229, %f3573;
	fma.rn.f32 	%f3575, %f3571, %f231, %f3574;
	fma.rn.f32 	%f3576, %f3572, %f233, %f3575;
	ld.shared.v4.f32 	{%f3577, %f3578, %f3579, %f3580}, [%r309+13408];
	fma.rn.f32 	%f3581, %f3577, %f239, %f3576;
	fma.rn.f32 	%f3582, %f3578, %f241, %f3581;
	fma.rn.f32 	%f3583, %f3579, %f243, %f3582;
	fma.rn.f32 	%f3584, %f3580, %f245, %f3583;
	ld.shared.v4.f32 	{%f3585, %f3586, %f3587, %f3588}, [%r309+13424];
	fma.rn.f32 	%f3589, %f3585, %f251, %f3584;
	fma.rn.f32 	%f3590, %f3586, %f253, %f3589;
	fma.rn.f32 	%f3591, %f3587, %f255, %f3590;
	fma.rn.f32 	%f3592, %f3588, %f257, %f3591;
	ld.shared.v4.f32 	{%f3593, %f3594, %f3595, %f3596}, [%r309+13440];
	fma.rn.f32 	%f3597, %f3593, %f263, %f3592;
	fma.rn.f32 	%f3598, %f3594, %f265, %f3597;
	fma.rn.f32 	%f3599, %f3595, %f267, %f3598;
	fma.rn.f32 	%f3600, %f3596, %f269, %f3599;
	ld.shared.v4.f32 	{%f3601, %f3602, %f3603, %f3604}, [%r309+13456];
	fma.rn.f32 	%f3605, %f3601, %f275, %f3600;
	fma.rn.f32 	%f3606, %f3602, %f277, %f3605;
	fma.rn.f32 	%f3607, %f3603, %f279, %f3606;
	fma.rn.f32 	%f3608, %f3604, %f281, %f3607;
	ld.shared.v4.f32 	{%f3609, %f3610, %f3611, %f3612}, [%r309+13472];
	fma.rn.f32 	%f3613, %f3609, %f287, %f3608;
	fma.rn.f32 	%f3614, %f3610, %f289, %f3613;
	fma.rn.f32 	%f3615, %f3611, %f291, %f3614;
	fma.rn.f32 	%f3616, %f3612, %f293, %f3615;
	ld.shared.v4.f32 	{%f3617, %f3618, %f3619, %f3620}, [%r309+13488];
	fma.rn.f32 	%f3621, %f3617, %f299, %f3616;
	fma.rn.f32 	%f3622, %f3618, %f301, %f3621;
	fma.rn.f32 	%f3623, %f3619, %f303, %f3622;
	fma.rn.f32 	%f3624, %f3620, %f305, %f3623;
	ld.shared.v4.f32 	{%f3625, %f3626, %f3627, %f3628}, [%r309+13504];
	fma.rn.f32 	%f3629, %f3625, %f311, %f3624;
	fma.rn.f32 	%f3630, %f3626, %f313, %f3629;
	fma.rn.f32 	%f3631, %f3627, %f315, %f3630;
	fma.rn.f32 	%f3632, %f3628, %f317, %f3631;
	ld.shared.v4.f32 	{%f3633, %f3634, %f3635, %f3636}, [%r309+13520];
	fma.rn.f32 	%f3637, %f3633, %f323, %f3632;
	fma.rn.f32 	%f3638, %f3634, %f325, %f3637;
	fma.rn.f32 	%f3639, %f3635, %f327, %f3638;
	fma.rn.f32 	%f3640, %f3636, %f329, %f3639;
	ld.shared.v4.f32 	{%f3641, %f3642, %f3643, %f3644}, [%r309+13536];
	fma.rn.f32 	%f3645, %f3641, %f335, %f3640;
	fma.rn.f32 	%f3646, %f3642, %f337, %f3645;
	fma.rn.f32 	%f3647, %f3643, %f339, %f3646;
	fma.rn.f32 	%f3648, %f3644, %f341, %f3647;
	ld.shared.v4.f32 	{%f3649, %f3650, %f3651, %f3652}, [%r309+13552];
	fma.rn.f32 	%f3653, %f3649, %f347, %f3648;
	fma.rn.f32 	%f3654, %f3650, %f349, %f3653;
	fma.rn.f32 	%f3655, %f3651, %f351, %f3654;
	fma.rn.f32 	%f4328, %f3652, %f353, %f3655;
	ld.shared.v4.f32 	{%f3656, %f3657, %f3658, %f3659}, [%r309+13824];
	fma.rn.f32 	%f3660, %f3656, %f167, %f4327;
	fma.rn.f32 	%f3661, %f3657, %f169, %f3660;
	fma.rn.f32 	%f3662, %f3658, %f171, %f3661;
	fma.rn.f32 	%f3663, %f3659, %f173, %f3662;
	ld.shared.v4.f32 	{%f3664, %f3665, %f3666, %f3667}, [%r309+13840];
	fma.rn.f32 	%f3668, %f3664, %f179, %f3663;
	fma.rn.f32 	%f3669, %f3665, %f181, %f3668;
	fma.rn.f32 	%f3670, %f3666, %f183, %f3669;
	fma.rn.f32 	%f3671, %f3667, %f185, %f3670;
	ld.shared.v4.f32 	{%f3672, %f3673, %f3674, %f3675}, [%r309+13856];
	fma.rn.f32 	%f3676, %f3672, %f191, %f3671;
	fma.rn.f32 	%f3677, %f3673, %f193, %f3676;
	fma.rn.f32 	%f3678, %f3674, %f195, %f3677;
	fma.rn.f32 	%f3679, %f3675, %f197, %f3678;
	ld.shared.v4.f32 	{%f3680, %f3681, %f3682, %f3683}, [%r309+13872];
	fma.rn.f32 	%f3684, %f3680, %f203, %f3679;
	fma.rn.f32 	%f3685, %f3681, %f205, %f3684;
	fma.rn.f32 	%f3686, %f3682, %f207, %f3685;
	fma.rn.f32 	%f3687, %f3683, %f209, %f3686;
	ld.shared.v4.f32 	{%f3688, %f3689, %f3690, %f3691}, [%r309+13888];
	fma.rn.f32 	%f3692, %f3688, %f215, %f3687;
	fma.rn.f32 	%f3693, %f3689, %f217, %f3692;
	fma.rn.f32 	%f3694, %f3690, %f219, %f3693;
	fma.rn.f32 	%f3695, %f3691, %f221, %f3694;
	ld.shared.v4.f32 	{%f3696, %f3697, %f3698, %f3699}, [%r309+13904];
	fma.rn.f32 	%f3700, %f3696, %f227, %f3695;
	fma.rn.f32 	%f3701, %f3697, %f229, %f3700;
	fma.rn.f32 	%f3702, %f3698, %f231, %f3701;
	fma.rn.f32 	%f3703, %f3699, %f233, %f3702;
	ld.shared.v4.f32 	{%f3704, %f3705, %f3706, %f3707}, [%r309+13920];
	fma.rn.f32 	%f3708, %f3704, %f239, %f3703;
	fma.rn.f32 	%f3709, %f3705, %f241, %f3708;
	fma.rn.f32 	%f3710, %f3706, %f243, %f3709;
	fma.rn.f32 	%f3711, %f3707, %f245, %f3710;
	ld.shared.v4.f32 	{%f3712, %f3713, %f3714, %f3715}, [%r309+13936];
	fma.rn.f32 	%f3716, %f3712, %f251, %f3711;
	fma.rn.f32 	%f3717, %f3713, %f253, %f3716;
	fma.rn.f32 	%f3718, %f3714, %f255, %f3717;
	fma.rn.f32 	%f3719, %f3715, %f257, %f3718;
	ld.shared.v4.f32 	{%f3720, %f3721, %f3722, %f3723}, [%r309+13952];
	fma.rn.f32 	%f3724, %f3720, %f263, %f3719;
	fma.rn.f32 	%f3725, %f3721, %f265, %f3724;
	fma.rn.f32 	%f3726, %f3722, %f267, %f3725;
	fma.rn.f32 	%f3727, %f3723, %f269, %f3726;
	ld.shared.v4.f32 	{%f3728, %f3729, %f3730, %f3731}, [%r309+13968];
	fma.rn.f32 	%f3732, %f3728, %f275, %f3727;
	fma.rn.f32 	%f3733, %f3729, %f277, %f3732;
	fma.rn.f32 	%f3734, %f3730, %f279, %f3733;
	fma.rn.f32 	%f3735, %f3731, %f281, %f3734;
	ld.shared.v4.f32 	{%f3736, %f3737, %f3738, %f3739}, [%r309+13984];
	fma.rn.f32 	%f3740, %f3736, %f287, %f3735;
	fma.rn.f32 	%f3741, %f3737, %f289, %f3740;
	fma.rn.f32 	%f3742, %f3738, %f291, %f3741;
	fma.rn.f32 	%f3743, %f3739, %f293, %f3742;
	ld.shared.v4.f32 	{%f3744, %f3745, %f3746, %f3747}, [%r309+14000];
	fma.rn.f32 	%f3748, %f3744, %f299, %f3743;
	fma.rn.f32 	%f3749, %f3745, %f301, %f3748;
	fma.rn.f32 	%f3750, %f3746, %f303, %f3749;
	fma.rn.f32 	%f3751, %f3747, %f305, %f3750;
	ld.shared.v4.f32 	{%f3752, %f3753, %f3754, %f3755}, [%r309+14016];
	fma.rn.f32 	%f3756, %f3752, %f311, %f3751;
	fma.rn.f32 	%f3757, %f3753, %f313, %f3756;
	fma.rn.f32 	%f3758, %f3754, %f315, %f3757;
	fma.rn.f32 	%f3759, %f3755, %f317, %f3758;
	ld.shared.v4.f32 	{%f3760, %f3761, %f3762, %f3763}, [%r309+14032];
	fma.rn.f32 	%f3764, %f3760, %f323, %f3759;
	fma.rn.f32 	%f3765, %f3761, %f325, %f3764;
	fma.rn.f32 	%f3766, %f3762, %f327, %f3765;
	fma.rn.f32 	%f3767, %f3763, %f329, %f3766;
	ld.shared.v4.f32 	{%f3768, %f3769, %f3770, %f3771}, [%r309+14048];
	fma.rn.f32 	%f3772, %f3768, %f335, %f3767;
	fma.rn.f32 	%f3773, %f3769, %f337, %f3772;
	fma.rn.f32 	%f3774, %f3770, %f339, %f3773;
	fma.rn.f32 	%f3775, %f3771, %f341, %f3774;
	ld.shared.v4.f32 	{%f3776, %f3777, %f3778, %f3779}, [%r309+14064];
	fma.rn.f32 	%f3780, %f3776, %f347, %f3775;
	fma.rn.f32 	%f3781, %f3777, %f349, %f3780;
	fma.rn.f32 	%f3782, %f3778, %f351, %f3781;
	fma.rn.f32 	%f4327, %f3779, %f353, %f3782;
	ld.shared.v4.f32 	{%f3783, %f3784, %f3785, %f3786}, [%r309+14336];
	fma.rn.f32 	%f3787, %f3783, %f167, %f4326;
	fma.rn.f32 	%f3788, %f3784, %f169, %f3787;
	fma.rn.f32 	%f3789, %f3785, %f171, %f3788;
	fma.rn.f32 	%f3790, %f3786, %f173, %f3789;
	ld.shared.v4.f32 	{%f3791, %f3792, %f3793, %f3794}, [%r309+14352];
	fma.rn.f32 	%f3795, %f3791, %f179, %f3790;
	fma.rn.f32 	%f3796, %f3792, %f181, %f3795;
	fma.rn.f32 	%f3797, %f3793, %f183, %f3796;
	fma.rn.f32 	%f3798, %f3794, %f185, %f3797;
	ld.shared.v4.f32 	{%f3799, %f3800, %f3801, %f3802}, [%r309+14368];
	fma.rn.f32 	%f3803, %f3799, %f191, %f3798;
	fma.rn.f32 	%f3804, %f3800, %f193, %f3803;
	fma.rn.f32 	%f3805, %f3801, %f195, %f3804;
	fma.rn.f32 	%f3806, %f3802, %f197, %f3805;
	ld.shared.v4.f32 	{%f3807, %f3808, %f3809, %f3810}, [%r309+14384];
	fma.rn.f32 	%f3811, %f3807, %f203, %f3806;
	fma.rn.f32 	%f3812, %f3808, %f205, %f3811;
	fma.rn.f32 	%f3813, %f3809, %f207, %f3812;
	fma.rn.f32 	%f3814, %f3810, %f209, %f3813;
	ld.shared.v4.f32 	{%f3815, %f3816, %f3817, %f3818}, [%r309+14400];
	fma.rn.f32 	%f3819, %f3815, %f215, %f3814;
	fma.rn.f32 	%f3820, %f3816, %f217, %f3819;
	fma.rn.f32 	%f3821, %f3817, %f219, %f3820;
	fma.rn.f32 	%f3822, %f3818, %f221, %f3821;
	ld.shared.v4.f32 	{%f3823, %f3824, %f3825, %f3826}, [%r309+14416];
	fma.rn.f32 	%f3827, %f3823, %f227, %f3822;
	fma.rn.f32 	%f3828, %f3824, %f229, %f3827;
	fma.rn.f32 	%f3829, %f3825, %f231, %f3828;
	fma.rn.f32 	%f3830, %f3826, %f233, %f3829;
	ld.shared.v4.f32 	{%f3831, %f3832, %f3833, %f3834}, [%r309+14432];
	fma.rn.f32 	%f3835, %f3831, %f239, %f3830;
	fma.rn.f32 	%f3836, %f3832, %f241, %f3835;
	fma.rn.f32 	%f3837, %f3833, %f243, %f3836;
	fma.rn.f32 	%f3838, %f3834, %f245, %f3837;
	ld.shared.v4.f32 	{%f3839, %f3840, %f3841, %f3842}, [%r309+14448];
	fma.rn.f32 	%f3843, %f3839, %f251, %f3838;
	fma.rn.f32 	%f3844, %f3840, %f253, %f3843;
	fma.rn.f32 	%f3845, %f3841, %f255, %f3844;
	fma.rn.f32 	%f3846, %f3842, %f257, %f3845;
	ld.shared.v4.f32 	{%f3847, %f3848, %f3849, %f3850}, [%r309+14464];
	fma.rn.f32 	%f3851, %f3847, %f263, %f3846;
	fma.rn.f32 	%f3852, %f3848, %f265, %f3851;
	fma.rn.f32 	%f3853, %f3849, %f267, %f3852;
	fma.rn.f32 	%f3854, %f3850, %f269, %f3853;
	ld.shared.v4.f32 	{%f3855, %f3856, %f3857, %f3858}, [%r309+14480];
	fma.rn.f32 	%f3859, %f3855, %f275, %f3854;
	fma.rn.f32 	%f3860, %f3856, %f277, %f3859;
	fma.rn.f32 	%f3861, %f3857, %f279, %f3860;
	fma.rn.f32 	%f3862, %f3858, %f281, %f3861;
	ld.shared.v4.f32 	{%f3863, %f3864, %f3865, %f3866}, [%r309+14496];
	fma.rn.f32 	%f3867, %f3863, %f287, %f3862;
	fma.rn.f32 	%f3868, %f3864, %f289, %f3867;
	fma.rn.f32 	%f3869, %f3865, %f291, %f3868;
	fma.rn.f32 	%f3870, %f3866, %f293, %f3869;
	ld.shared.v4.f32 	{%f3871, %f3872, %f3873, %f3874}, [%r309+14512];
	fma.rn.f32 	%f3875, %f3871, %f299, %f3870;
	fma.rn.f32 	%f3876, %f3872, %f301, %f3875;
	fma.rn.f32 	%f3877, %f3873, %f303, %f3876;
	fma.rn.f32 	%f3878, %f3874, %f305, %f3877;
	ld.shared.v4.f32 	{%f3879, %f3880, %f3881, %f3882}, [%r309+14528];
	fma.rn.f32 	%f3883, %f3879, %f311, %f3878;
	fma.rn.f32 	%f3884, %f3880, %f313, %f3883;
	fma.rn.f32 	%f3885, %f3881, %f315, %f3884;
	fma.rn.f32 	%f3886, %f3882, %f317, %f3885;
	ld.shared.v4.f32 	{%f3887, %f3888, %f3889, %f3890}, [%r309+14544];
	fma.rn.f32 	%f3891, %f3887, %f323, %f3886;
	fma.rn.f32 	%f3892, %f3888, %f325, %f3891;
	fma.rn.f32 	%f3893, %f3889, %f327, %f3892;
	fma.rn.f32 	%f3894, %f3890, %f329, %f3893;
	ld.shared.v4.f32 	{%f3895, %f3896, %f3897, %f3898}, [%r309+14560];
	fma.rn.f32 	%f3899, %f3895, %f335, %f3894;
	fma.rn.f32 	%f3900, %f3896, %f337, %f3899;
	fma.rn.f32 	%f3901, %f3897, %f339, %f3900;
	fma.rn.f32 	%f3902, %f3898, %f341, %f3901;
	ld.shared.v4.f32 	{%f3903, %f3904, %f3905, %f3906}, [%r309+14576];
	fma.rn.f32 	%f3907, %f3903, %f347, %f3902;
	fma.rn.f32 	%f3908, %f3904, %f349, %f3907;
	fma.rn.f32 	%f3909, %f3905, %f351, %f3908;
	fma.rn.f32 	%f4326, %f3906, %f353, %f3909;
	ld.shared.v4.f32 	{%f3910, %f3911, %f3912, %f3913}, [%r309+14848];
	fma.rn.f32 	%f3914, %f3910, %f167, %f4325;
	fma.rn.f32 	%f3915, %f3911, %f169, %f3914;
	fma.rn.f32 	%f3916, %f3912, %f171, %f3915;
	fma.rn.f32 	%f3917, %f3913, %f173, %f3916;
	ld.shared.v4.f32 	{%f3918, %f3919, %f3920, %f3921}, [%r309+14864];
	fma.rn.f32 	%f3922, %f3918, %f179, %f3917;
	fma.rn.f32 	%f3923, %f3919, %f181, %f3922;
	fma.rn.f32 	%f3924, %f3920, %f183, %f3923;
	fma.rn.f32 	%f3925, %f3921, %f185, %f3924;
	ld.shared.v4.f32 	{%f3926, %f3927, %f3928, %f3929}, [%r309+14880];
	fma.rn.f32 	%f3930, %f3926, %f191, %f3925;
	fma.rn.f32 	%f3931, %f3927, %f193, %f3930;
	fma.rn.f32 	%f3932, %f3928, %f195, %f3931;
	fma.rn.f32 	%f3933, %f3929, %f197, %f3932;
	ld.shared.v4.f32 	{%f3934, %f3935, %f3936, %f3937}, [%r309+14896];
	fma.rn.f32 	%f3938, %f3934, %f203, %f3933;
	fma.rn.f32 	%f3939, %f3935, %f205, %f3938;
	fma.rn.f32 	%f3940, %f3936, %f207, %f3939;
	fma.rn.f32 	%f3941, %f3937, %f209, %f3940;
	ld.shared.v4.f32 	{%f3942, %f3943, %f3944, %f3945}, [%r309+14912];
	fma.rn.f32 	%f3946, %f3942, %f215, %f3941;
	fma.rn.f32 	%f3947, %f3943, %f217, %f3946;
	fma.rn.f32 	%f3948, %f3944, %f219, %f3947;
	fma.rn.f32 	%f3949, %f3945, %f221, %f3948;
	ld.shared.v4.f32 	{%f3950, %f3951, %f3952, %f3953}, [%r309+14928];
	fma.rn.f32 	%f3954, %f3950, %f227, %f3949;
	fma.rn.f32 	%f3955, %f3951, %f229, %f3954;
	fma.rn.f32 	%f3956, %f3952, %f231, %f3955;
	fma.rn.f32 	%f3957, %f3953, %f233, %f3956;
	ld.shared.v4.f32 	{%f3958, %f3959, %f3960, %f3961}, [%r309+14944];
	fma.rn.f32 	%f3962, %f3958, %f239, %f3957;
	fma.rn.f32 	%f3963, %f3959, %f241, %f3962;
	fma.rn.f32 	%f3964, %f3960, %f243, %f3963;
	fma.rn.f32 	%f3965, %f3961, %f245, %f3964;
	ld.shared.v4.f32 	{%f3966, %f3967, %f3968, %f3969}, [%r309+14960];
	fma.rn.f32 	%f3970, %f3966, %f251, %f3965;
	fma.rn.f32 	%f3971, %f3967, %f253, %f3970;
	fma.rn.f32 	%f3972, %f3968, %f255, %f3971;
	fma.rn.f32 	%f3973, %f3969, %f257, %f3972;
	ld.shared.v4.f32 	{%f3974, %f3975, %f3976, %f3977}, [%r309+14976];
	fma.rn.f32 	%f3978, %f3974, %f263, %f3973;
	fma.rn.f32 	%f3979, %f3975, %f265, %f3978;
	fma.rn.f32 	%f3980, %f3976, %f267, %f3979;
	fma.rn.f32 	%f3981, %f3977, %f269, %f3980;
	ld.shared.v4.f32 	{%f3982, %f3983, %f3984, %f3985}, [%r309+14992];
	fma.rn.f32 	%f3986, %f3982, %f275, %f3981;
	fma.rn.f32 	%f3987, %f3983, %f277, %f3986;
	fma.rn.f32 	%f3988, %f3984, %f279, %f3987;
	fma.rn.f32 	%f3989, %f3985, %f281, %f3988;
	ld.shared.v4.f32 	{%f3990, %f3991, %f3992, %f3993}, [%r309+15008];
	fma.rn.f32 	%f3994, %f3990, %f287, %f3989;
	fma.rn.f32 	%f3995, %f3991, %f289, %f3994;
	fma.rn.f32 	%f3996, %f3992, %f291, %f3995;
	fma.rn.f32 	%f3997, %f3993, %f293, %f3996;
	ld.shared.v4.f32 	{%f3998, %f3999, %f4000, %f4001}, [%r309+15024];
	fma.rn.f32 	%f4002, %f3998, %f299, %f3997;
	fma.rn.f32 	%f4003, %f3999, %f301, %f4002;
	fma.rn.f32 	%f4004, %f4000, %f303, %f4003;
	fma.rn.f32 	%f4005, %f4001, %f305, %f4004;
	ld.shared.v4.f32 	{%f4006, %f4007, %f4008, %f4009}, [%r309+15040];
	fma.rn.f32 	%f4010, %f4006, %f311, %f4005;
	fma.rn.f32 	%f4011, %f4007, %f313, %f4010;
	fma.rn.f32 	%f4012, %f4008, %f315, %f4011;
	fma.rn.f32 	%f4013, %f4009, %f317, %f4012;
	ld.shared.v4.f32 	{%f4014, %f4015, %f4016, %f4017}, [%r309+15056];
	fma.rn.f32 	%f4018, %f4014, %f323, %f4013;
	fma.rn.f32 	%f4019, %f4015, %f325, %f4018;
	fma.rn.f32 	%f4020, %f4016, %f327, %f4019;
	fma.rn.f32 	%f4021, %f4017, %f329, %f4020;
	ld.shared.v4.f32 	{%f4022, %f4023, %f4024, %f4025}, [%r309+15072];
	fma.rn.f32 	%f4026, %f4022, %f335, %f4021;
	fma.rn.f32 	%f4027, %f4023, %f337, %f4026;
	fma.rn.f32 	%f4028, %f4024, %f339, %f4027;
	fma.rn.f32 	%f4029, %f4025, %f341, %f4028;
	ld.shared.v4.f32 	{%f4030, %f4031, %f4032, %f4033}, [%r309+15088];
	fma.rn.f32 	%f4034, %f4030, %f347, %f4029;
	fma.rn.f32 	%f4035, %f4031, %f349, %f4034;
	fma.rn.f32 	%f4036, %f4032, %f351, %f4035;
	fma.rn.f32 	%f4325, %f4033, %f353, %f4036;
	ld.shared.v4.f32 	{%f4037, %f4038, %f4039, %f4040}, [%r309+15360];
	fma.rn.f32 	%f4041, %f4037, %f167, %f4324;
	fma.rn.f32 	%f4042, %f4038, %f169, %f4041;
	fma.rn.f32 	%f4043, %f4039, %f171, %f4042;
	fma.rn.f32 	%f4044, %f4040, %f173, %f4043;
	ld.shared.v4.f32 	{%f4045, %f4046, %f4047, %f4048}, [%r309+15376];
	fma.rn.f32 	%f4049, %f4045, %f179, %f4044;
	fma.rn.f32 	%f4050, %f4046, %f181, %f4049;
	fma.rn.f32 	%f4051, %f4047, %f183, %f4050;
	fma.rn.f32 	%f4052, %f4048, %f185, %f4051;
	ld.shared.v4.f32 	{%f4053, %f4054, %f4055, %f4056}, [%r309+15392];
	fma.rn.f32 	%f4057, %f4053, %f191, %f4052;
	fma.rn.f32 	%f4058, %f4054, %f193, %f4057;
	fma.rn.f32 	%f4059, %f4055, %f195, %f4058;
	fma.rn.f32 	%f4060, %f4056, %f197, %f4059;
	ld.shared.v4.f32 	{%f4061, %f4062, %f4063, %f4064}, [%r309+15408];
	fma.rn.f32 	%f4065, %f4061, %f203, %f4060;
	fma.rn.f32 	%f4066, %f4062, %f205, %f4065;
	fma.rn.f32 	%f4067, %f4063, %f207, %f4066;
	fma.rn.f32 	%f4068, %f4064, %f209, %f4067;
	ld.shared.v4.f32 	{%f4069, %f4070, %f4071, %f4072}, [%r309+15424];
	fma.rn.f32 	%f4073, %f4069, %f215, %f4068;
	fma.rn.f32 	%f4074, %f4070, %f217, %f4073;
	fma.rn.f32 	%f4075, %f4071, %f219, %f4074;
	fma.rn.f32 	%f4076, %f4072, %f221, %f4075;
	ld.shared.v4.f32 	{%f4077, %f4078, %f4079, %f4080}, [%r309+15440];
	fma.rn.f32 	%f4081, %f4077, %f227, %f4076;
	fma.rn.f32 	%f4082, %f4078, %f229, %f4081;
	fma.rn.f32 	%f4083, %f4079, %f231, %f4082;
	fma.rn.f32 	%f4084, %f4080, %f233, %f4083;
	ld.shared.v4.f32 	{%f4085, %f4086, %f4087, %f4088}, [%r309+15456];
	fma.rn.f32 	%f4089, %f4085, %f239, %f4084;
	fma.rn.f32 	%f4090, %f4086, %f241, %f4089;
	fma.rn.f32 	%f4091, %f4087, %f243, %f4090;
	fma.rn.f32 	%f4092, %f4088, %f245, %f4091;
	ld.shared.v4.f32 	{%f4093, %f4094, %f4095, %f4096}, [%r309+15472];
	fma.rn.f32 	%f4097, %f4093, %f251, %f4092;
	fma.rn.f32 	%f4098, %f4094, %f253, %f4097;
	fma.rn.f32 	%f4099, %f4095, %f255, %f4098;
	fma.rn.f32 	%f4100, %f4096, %f257, %f4099;
	ld.shared.v4.f32 	{%f4101, %f4102, %f4103, %f4104}, [%r309+15488];
	fma.rn.f32 	%f4105, %f4101, %f263, %f4100;
	fma.rn.f32 	%f4106, %f4102, %f265, %f4105;
	fma.rn.f32 	%f4107, %f4103, %f267, %f4106;
	fma.rn.f32 	%f4108, %f4104, %f269, %f4107;
	ld.shared.v4.f32 	{%f4109, %f4110, %f4111, %f4112}, [%r309+15504];
	fma.rn.f32 	%f4113, %f4109, %f275, %f4108;
	fma.rn.f32 	%f4114, %f4110, %f277, %f4113;
	fma.rn.f32 	%f4115, %f4111, %f279, %f4114;
	fma.rn.f32 	%f4116, %f4112, %f281, %f4115;
	ld.shared.v4.f32 	{%f4117, %f4118, %f4119, %f4120}, [%r309+15520];
	fma.rn.f32 	%f4121, %f4117, %f287, %f4116;
	fma.rn.f32 	%f4122, %f4118, %f289, %f4121;
	fma.rn.f32 	%f4123, %f4119, %f291, %f4122;
	fma.rn.f32 	%f4124, %f4120, %f293, %f4123;
	ld.shared.v4.f32 	{%f4125, %f4126, %f4127, %f4128}, [%r309+15536];
	fma.rn.f32 	%f4129, %f4125, %f299, %f4124;
	fma.rn.f32 	%f4130, %f4126, %f301, %f4129;
	fma.rn.f32 	%f4131, %f4127, %f303, %f4130;
	fma.rn.f32 	%f4132, %f4128, %f305, %f4131;
	ld.shared.v4.f32 	{%f4133, %f4134, %f4135, %f4136}, [%r309+15552];
	fma.rn.f32 	%f4137, %f4133, %f311, %f4132;
	fma.rn.f32 	%f4138, %f4134, %f313, %f4137;
	fma.rn.f32 	%f4139, %f4135, %f315, %f4138;
	fma.rn.f32 	%f4140, %f4136, %f317, %f4139;
	ld.shared.v4.f32 	{%f4141, %f4142, %f4143, %f4144}, [%r309+15568];
	fma.rn.f32 	%f4145, %f4141, %f323, %f4140;
	fma.rn.f32 	%f4146, %f4142, %f325, %f4145;
	fma.rn.f32 	%f4147, %f4143, %f327, %f4146;
	fma.rn.f32 	%f4148, %f4144, %f329, %f4147;
	ld.shared.v4.f32 	{%f4149, %f4150, %f4151, %f4152}, [%r309+15584];
	fma.rn.f32 	%f4153, %f4149, %f335, %f4148;
	fma.rn.f32 	%f4154, %f4150, %f337, %f4153;
	fma.rn.f32 	%f4155, %f4151, %f339, %f4154;
	fma.rn.f32 	%f4156, %f4152, %f341, %f4155;
	ld.shared.v4.f32 	{%f4157, %f4158, %f4159, %f4160}, [%r309+15600];
	fma.rn.f32 	%f4161, %f4157, %f347, %f4156;
	fma.rn.f32 	%f4162, %f4158, %f349, %f4161;
	fma.rn.f32 	%f4163, %f4159, %f351, %f4162;
	fma.rn.f32 	%f4324, %f4160, %f353, %f4163;
	ld.shared.v4.f32 	{%f4164, %f4165, %f4166, %f4167}, [%r309+15872];
	fma.rn.f32 	%f4168, %f4164, %f167, %f4323;
	fma.rn.f32 	%f4169, %f4165, %f169, %f4168;
	fma.rn.f32 	%f4170, %f4166, %f171, %f4169;
	fma.rn.f32 	%f4171, %f4167, %f173, %f4170;
	ld.shared.v4.f32 	{%f4172, %f4173, %f4174, %f4175}, [%r309+15888];
	fma.rn.f32 	%f4176, %f4172, %f179, %f4171;
	fma.rn.f32 	%f4177, %f4173, %f181, %f4176;
	fma.rn.f32 	%f4178, %f4174, %f183, %f4177;
	fma.rn.f32 	%f4179, %f4175, %f185, %f4178;
	ld.shared.v4.f32 	{%f4180, %f4181, %f4182, %f4183}, [%r309+15904];
	fma.rn.f32 	%f4184, %f4180, %f191, %f4179;
	fma.rn.f32 	%f4185, %f4181, %f193, %f4184;
	fma.rn.f32 	%f4186, %f4182, %f195, %f4185;
	fma.rn.f32 	%f4187, %f4183, %f197, %f4186;
	ld.shared.v4.f32 	{%f4188, %f4189, %f4190, %f4191}, [%r309+15920];
	fma.rn.f32 	%f4192, %f4188, %f203, %f4187;
	fma.rn.f32 	%f4193, %f4189, %f205, %f4192;
	fma.rn.f32 	%f4194, %f4190, %f207, %f4193;
	fma.rn.f32 	%f4195, %f4191, %f209, %f4194;
	ld.shared.v4.f32 	{%f4196, %f4197, %f4198, %f4199}, [%r309+15936];
	fma.rn.f32 	%f4200, %f4196, %f215, %f4195;
	fma.rn.f32 	%f4201, %f4197, %f217, %f4200;
	fma.rn.f32 	%f4202, %f4198, %f219, %f4201;
	fma.rn.f32 	%f4203, %f4199, %f221, %f4202;
	ld.shared.v4.f32 	{%f4204, %f4205, %f4206, %f4207}, [%r309+15952];
	fma.rn.f32 	%f4208, %f4204, %f227, %f4203;
	fma.rn.f32 	%f4209, %f4205, %f229, %f4208;
	fma.rn.f32 	%f4210, %f4206, %f231, %f4209;
	fma.rn.f32 	%f4211, %f4207, %f233, %f4210;
	ld.shared.v4.f32 	{%f4212, %f4213, %f4214, %f4215}, [%r309+15968];
	fma.rn.f32 	%f4216, %f4212, %f239, %f4211;
	fma.rn.f32 	%f4217, %f4213, %f241, %f4216;
	fma.rn.f32 	%f4218, %f4214, %f243, %f4217;
	fma.rn.f32 	%f4219, %f4215, %f245, %f4218;
	ld.shared.v4.f32 	{%f4220, %f4221, %f4222, %f4223}, [%r309+15984];
	fma.rn.f32 	%f4224, %f4220, %f251, %f4219;
	fma.rn.f32 	%f4225, %f4221, %f253, %f4224;
	fma.rn.f32 	%f4226, %f4222, %f255, %f4225;
	fma.rn.f32 	%f4227, %f4223, %f257, %f4226;
	ld.shared.v4.f32 	{%f4228, %f4229, %f4230, %f4231}, [%r309+16000];
	fma.rn.f32 	%f4232, %f4228, %f263, %f4227;
	fma.rn.f32 	%f4233, %f4229, %f265, %f4232;
	fma.rn.f32 	%f4234, %f4230, %f267, %f4233;
	fma.rn.f32 	%f4235, %f4231, %f269, %f4234;
	ld.shared.v4.f32 	{%f4236, %f4237, %f4238, %f4239}, [%r309+16016];
	fma.rn.f32 	%f4240, %f4236, %f275, %f4235;
	fma.rn.f32 	%f4241, %f4237, %f277, %f4240;
	fma.rn.f32 	%f4242, %f4238, %f279, %f4241;
	fma.rn.f32 	%f4243, %f4239, %f281, %f4242;
	ld.shared.v4.f32 	{%f4244, %f4245, %f4246, %f4247}, [%r309+16032];
	fma.rn.f32 	%f4248, %f4244, %f287, %f4243;
	fma.rn.f32 	%f4249, %f4245, %f289, %f4248;
	fma.rn.f32 	%f4250, %f4246, %f291, %f4249;
	fma.rn.f32 	%f4251, %f4247, %f293, %f4250;
	ld.shared.v4.f32 	{%f4252, %f4253, %f4254, %f4255}, [%r309+16048];
	fma.rn.f32 	%f4256, %f4252, %f299, %f4251;
	fma.rn.f32 	%f4257, %f4253, %f301, %f4256;
	fma.rn.f32 	%f4258, %f4254, %f303, %f4257;
	fma.rn.f32 	%f4259, %f4255, %f305, %f4258;
	ld.shared.v4.f32 	{%f4260, %f4261, %f4262, %f4263}, [%r309+16064];
	fma.rn.f32 	%f4264, %f4260, %f311, %f4259;
	fma.rn.f32 	%f4265, %f4261, %f313, %f4264;
	fma.rn.f32 	%f4266, %f4262, %f315, %f4265;
	fma.rn.f32 	%f4267, %f4263, %f317, %f4266;
	ld.shared.v4.f32 	{%f4268, %f4269, %f4270, %f4271}, [%r309+16080];
	fma.rn.f32 	%f4272, %f4268, %f323, %f4267;
	fma.rn.f32 	%f4273, %f4269, %f325, %f4272;
	fma.rn.f32 	%f4274, %f4270, %f327, %f4273;
	fma.rn.f32 	%f4275, %f4271, %f329, %f4274;
	ld.shared.v4.f32 	{%f4276, %f4277, %f4278, %f4279}, [%r309+16096];
	fma.rn.f32 	%f4280, %f4276, %f335, %f4275;
	fma.rn.f32 	%f4281, %f4277, %f337, %f4280;
	fma.rn.f32 	%f4282, %f4278, %f339, %f4281;
	fma.rn.f32 	%f4283, %f4279, %f341, %f4282;
	ld.shared.v4.f32 	{%f4284, %f4285, %f4286, %f4287}, [%r309+16112];
	fma.rn.f32 	%f4288, %f4284, %f347, %f4283;
	fma.rn.f32 	%f4289, %f4285, %f349, %f4288;
	fma.rn.f32 	%f4290, %f4286, %f351, %f4289;
	fma.rn.f32 	%f4323, %f4287, %f353, %f4290;
	bar.sync 	0;
	add.s32 	%r431, %r431, 64;
	add.s32 	%r430, %r430, 64;
	add.s32 	%r429, %r429, 64;
	add.s32 	%r428, %r428, 64;
	add.s32 	%r427, %r427, 64;
	add.s32 	%r426, %r426, 64;
	add.s32 	%r425, %r425, 64;
	add.s32 	%r424, %r424, 64;
	add.s32 	%r423, %r423, 64;
	add.s32 	%r422, %r422, 64;
	add.s32 	%r421, %r421, 64;
	add.s32 	%r420, %r420, 64;
	add.s32 	%r419, %r419, 64;
	add.s32 	%r418, %r418, 64;
	add.s32 	%r417, %r417, 64;
	add.s32 	%r416, %r416, 64;
	add.s32 	%r415, %r415, 64;
	add.s32 	%r414, %r414, 64;
	add.s32 	%r413, %r413, 64;
	add.s32 	%r412, %r412, 64;
	add.s32 	%r411, %r411, 64;
	add.s32 	%r410, %r410, 64;
	add.s32 	%r409, %r409, 64;
	add.s32 	%r408, %r408, 64;
	add.s32 	%r407, %r407, 64;
	add.s32 	%r406, %r406, 64;
	add.s32 	%r405, %r405, 64;
	add.s32 	%r404, %r404, 64;
	add.s32 	%r403, %r403, 64;
	add.s32 	%r402, %r402, 64;
	add.s32 	%r401, %r401, 64;
	add.s32 	%r400, %r400, 64;
	add.s32 	%r399, %r399, 64;
	shl.b32 	%r318, %r365, 6;
	add.s32 	%r398, %r398, %r318;
	add.s32 	%r397, %r397, %r318;
	add.s32 	%r396, %r396, %r318;
	add.s32 	%r395, %r395, %r318;
	add.s32 	%r394, %r394, %r318;
	add.s32 	%r393, %r393, %r318;
	add.s32 	%r392, %r392, %r318;
	add.s32 	%r391, %r391, %r318;
	add.s32 	%r390, %r390, %r318;
	add.s32 	%r389, %r389, %r318;
	add.s32 	%r388, %r388, %r318;
	add.s32 	%r387, %r387, %r318;
	add.s32 	%r386, %r386, %r318;
	add.s32 	%r385, %r385, %r318;
	add.s32 	%r384, %r384, %r318;
	add.s32 	%r383, %r383, %r318;
	add.s32 	%r382, %r382, %r318;
	add.s32 	%r381, %r381, %r318;
	add.s32 	%r380, %r380, %r318;
	add.s32 	%r379, %r379, %r318;
	add.s32 	%r378, %r378, %r318;
	add.s32 	%r377, %r377, %r318;
	add.s32 	%r376, %r376, %r318;
	add.s32 	%r375, %r375, %r318;
	add.s32 	%r374, %r374, %r318;
	add.s32 	%r373, %r373, %r318;
	add.s32 	%r372, %r372, %r318;
	add.s32 	%r371, %r371, %r318;
	add.s32 	%r370, %r370, %r318;
	add.s32 	%r369, %r369, %r318;
	add.s32 	%r368, %r368, %r318;
	add.s32 	%r367, %r367, %r318;
	setp.lt.s32 	%p2, %r431, %r365;
	@%p2 bra 	$L__BB1_2;
$L__BB1_3:
	ld.param.u32 	%r366, [_Z21matmul_shmem_3_kernelILi64ELi2EffEvPKT1_S2_PS0_i_param_3];
	ld.param.u64 	%rd201, [_Z21matmul_shmem_3_kernelILi64ELi2EffEvPKT1_S2_PS0_i_param_2];
	mov.u32 	%r319, %tid.x;
	mov.u32 	%r320, %ctaid.x;
	shl.b32 	%r321, %r320, 6;
	add.s32 	%r322, %r321, %r319;
	mov.u32 	%r323, %tid.y;
	mov.u32 	%r324, %ctaid.y;
	shl.b32 	%r325, %r324, 6;
	add.s32 	%r326, %r325, %r323;
	cvta.to.global.u64 	%rd134, %rd201;
	mad.lo.s32 	%r327, %r326, %r366, %r322;
	mul.wide.s32 	%rd135, %r327, 4;
	add.s64 	%rd136, %rd134, %rd135;
	st.global.f32 	[%rd136], %f4354;
	shl.b32 	%r328, %r366, 1;
	add.s32 	%r329, %r327, %r328;
	mul.wide.s32 	%rd137, %r329, 4;
	add.s64 	%rd138, %rd134, %rd137;
	st.global.f32 	[%rd138], %f4353;
	shl.b32 	%r330, %r366, 2;
	add.s32 	%r331, %r327, %r330;
	mul.wide.s32 	%rd139, %r331, 4;
	add.s64 	%rd140, %rd134, %rd139;
	st.global.f32 	[%rd140], %f4352;
	add.s32 	%r332, %r331, %r328;
	mul.wide.s32 	%rd141, %r332, 4;
	add.s64 	%rd142, %rd134, %rd141;
	st.global.f32 	[%rd142], %f4351;
	shl.b32 	%r333, %r366, 3;
	add.s32 	%r334, %r327, %r333;
	mul.wide.s32 	%rd143, %r334, 4;
	add.s64 	%rd144, %rd134, %rd143;
	st.global.f32 	[%rd144], %f4350;
	add.s32 	%r335, %r334, %r328;
	mul.wide.s32 	%rd145, %r335, 4;
	add.s64 	%rd146, %rd134, %rd145;
	st.global.f32 	[%rd146], %f4349;
	add.s32 	%r336, %r334, %r330;
	mul.wide.s32 	%rd147, %r336, 4;
	add.s64 	%rd148, %rd134, %rd147;
	st.global.f32 	[%rd148], %f4348;
	add.s32 	%r337, %r336, %r328;
	mul.wide.s32 	%rd149, %r337, 4;
	add.s64 	%rd150, %rd134, %rd149;
	st.global.f32 	[%rd150], %f4347;
	shl.b32 	%r338, %r366, 4;
	add.s32 	%r339, %r327, %r338;
	mul.wide.s32 	%rd151, %r339, 4;
	add.s64 	%rd152, %rd134, %rd151;
	st.global.f32 	[%rd152], %f4346;
	add.s32 	%r340, %r339, %r328;
	mul.wide.s32 	%rd153, %r340, 4;
	add.s64 	%rd154, %rd134, %rd153;
	st.global.f32 	[%rd154], %f4345;
	add.s32 	%r341, %r339, %r330;
	mul.wide.s32 	%rd155, %r341, 4;
	add.s64 	%rd156, %rd134, %rd155;
	st.global.f32 	[%rd156], %f4344;
	add.s32 	%r342, %r341, %r328;
	mul.wide.s32 	%rd157, %r342, 4;
	add.s64 	%rd158, %rd134, %rd157;
	st.global.f32 	[%rd158], %f4343;
	add.s32 	%r343, %r339, %r333;
	mul.wide.s32 	%rd159, %r343, 4;
	add.s64 	%rd160, %rd134, %rd159;
	st.global.f32 	[%rd160], %f4342;
	add.s32 	%r344, %r343, %r328;
	mul.wide.s32 	%rd161, %r344, 4;
	add.s64 	%rd162, %rd134, %rd161;
	st.global.f32 	[%rd162], %f4341;
	add.s32 	%r345, %r343, %r330;
	mul.wide.s32 	%rd163, %r345, 4;
	add.s64 	%rd164, %rd134, %rd163;
	st.global.f32 	[%rd164], %f4340;
	add.s32 	%r346, %r345, %r328;
	mul.wide.s32 	%rd165, %r346, 4;
	add.s64 	%rd166, %rd134, %rd165;
	st.global.f32 	[%rd166], %f4339;
	shl.b32 	%r347, %r366, 5;
	add.s32 	%r348, %r327, %r347;
	mul.wide.s32 	%rd167, %r348, 4;
	add.s64 	%rd168, %rd134, %rd167;
	st.global.f32 	[%rd168], %f4338;
	add.s32 	%r349, %r348, %r328;
	mul.wide.s32 	%rd169, %r349, 4;
	add.s64 	%rd170, %rd134, %rd169;
	st.global.f32 	[%rd170], %f4337;
	add.s32 	%r350, %r348, %r330;
	mul.wide.s32 	%rd171, %r350, 4;
	add.s64 	%rd172, %rd134, %rd171;
	st.global.f32 	[%rd172], %f4336;
	add.s32 	%r351, %r350, %r328;
	mul.wide.s32 	%rd173, %r351, 4;
	add.s64 	%rd174, %rd134, %rd173;
	st.global.f32 	[%rd174], %f4335;
	add.s32 	%r352, %r348, %r333;
	mul.wide.s32 	%rd175, %r352, 4;
	add.s64 	%rd176, %rd134, %rd175;
	st.global.f32 	[%rd176], %f4334;
	add.s32 	%r353, %r352, %r328;
	mul.wide.s32 	%rd177, %r353, 4;
	add.s64 	%rd178, %rd134, %rd177;
	st.global.f32 	[%rd178], %f4333;
	add.s32 	%r354, %r352, %r330;
	mul.wide.s32 	%rd179, %r354, 4;
	add.s64 	%rd180, %rd134, %rd179;
	st.global.f32 	[%rd180], %f4332;
	add.s32 	%r355, %r354, %r328;
	mul.wide.s32 	%rd181, %r355, 4;
	add.s64 	%rd182, %rd134, %rd181;
	st.global.f32 	[%rd182], %f4331;
	add.s32 	%r356, %r348, %r338;
	mul.wide.s32 	%rd183, %r356, 4;
	add.s64 	%rd184, %rd134, %rd183;
	st.global.f32 	[%rd184], %f4330;
	add.s32 	%r357, %r356, %r328;
	mul.wide.s32 	%rd185, %r357, 4;
	add.s64 	%rd186, %rd134, %rd185;
	st.global.f32 	[%rd186], %f4329;
	add.s32 	%r358, %r356, %r330;
	mul.wide.s32 	%rd187, %r358, 4;
	add.s64 	%rd188, %rd134, %rd187;
	st.global.f32 	[%rd188], %f4328;
	add.s32 	%r359, %r358, %r328;
	mul.wide.s32 	%rd189, %r359, 4;
	add.s64 	%rd190, %rd134, %rd189;
	st.global.f32 	[%rd190], %f4327;
	add.s32 	%r360, %r356, %r333;
	mul.wide.s32 	%rd191, %r360, 4;
	add.s64 	%rd192, %rd134, %rd191;
	st.global.f32 	[%rd192], %f4326;
	add.s32 	%r361, %r360, %r328;
	mul.wide.s32 	%rd193, %r361, 4;
	add.s64 	%rd194, %rd134, %rd193;
	st.global.f32 	[%rd194], %f4325;
	add.s32 	%r362, %r360, %r330;
	mul.wide.s32 	%rd195, %r362, 4;
	add.s64 	%rd196, %rd134, %rd195;
	st.global.f32 	[%rd196], %f4324;
	add.s32 	%r363, %r362, %r328;
	mul.wide.s32 	%rd197, %r363, 4;
	add.s64 	%rd198, %rd134, %rd197;
	st.global.f32 	[%rd198], %f4323;
	ret;

}


// ===== COMPILED SASS (sm_100) =====

	.target	sm_100

	.elftype	@"ET_EXEC"


//--------------------- .note.nv.tkinfo           --------------------------
	.section	.note.nv.tkinfo,"",@"SHT_NOTE"
	.sectionflags	@"SHF_NOTE_NV_TKINFO"
	.tkinfo
        /*0018*/ 	.word	0x00000002
        /*0030*/ 	.string	""
        /*0030*/ 	.string	"ptxas"
        /*0030*/ 	.string	"Cuda compilation tools, release 13.0, V13.0.88"
        /*0030*/ 	.string	"Build cuda_13.0.r13.0/compiler.36424714_0"
        /*0030*/ 	.string	"-arch sm_100 -m 64 "



//--------------------- .note.nv.cuinfo           --------------------------
	.section	.note.nv.cuinfo,"",@"SHT_NOTE"
	.sectionflags	@"SHF_NOTE_NV_CUINFO"
        /*0018*/ 	.short	0x0002
        /*001a*/ 	.short	0x0064
        /*001c*/ 	.short	0x0082
	.zero		2


//--------------------- .nv.info                  --------------------------
	.section	.nv.info,"",@"SHT_CUDA_INFO"
	.align	4


	//----- nvinfo : EIATTR_REGCOUNT
	.align		4
        /*0000*/ 	.byte	0x04, 0x2f
        /*0002*/ 	.short	(.L_1 - .L_0)
	.align		4
.L_0:
        /*0004*/ 	.word	index@(_Z21matmul_shmem_2_kernelILi64ELi2EffEvPKT1_S2_PS0_i)
        /*0008*/ 	.word	0x000000a8


	//----- nvinfo : EIATTR_FRAME_SIZE
	.align		4
.L_1:
        /*000c*/ 	.byte	0x04, 0x11
        /*000e*/ 	.short	(.L_3 - .L_2)
	.align		4
.L_2:
        /*0010*/ 	.word	index@(_Z21matmul_shmem_2_kernelILi64ELi2EffEvPKT1_S2_PS0_i)
        /*0014*/ 	.word	0x00000000


	//----- nvinfo : EIATTR_REGCOUNT
	.align		4
.L_3:
        /*0018*/ 	.byte	0x04, 0x2f
        /*001a*/ 	.short	(.L_5 - .L_4)
	.align		4
.L_4:
        /*001c*/ 	.word	index@(_Z21matmul_shmem_3_kernelILi64ELi2EffEvPKT1_S2_PS0_i)
        /*0020*/ 	.word	0x000000a8


	//----- nvinfo : EIATTR_FRAME_SIZE
	.align		4
.L_5:
        /*0024*/ 	.byte	0x04, 0x11
        /*0026*/ 	.short	(.L_7 - .L_6)
	.align		4
.L_6:
        /*0028*/ 	.word	index@(_Z21matmul_shmem_3_kernelILi64ELi2EffEvPKT1_S2_PS0_i)
        /*002c*/ 	.word	0x00000000


	//----- nvinfo : EIATTR_MIN_STACK_SIZE
	.align		4
.L_7:
        /*0030*/ 	.byte	0x04, 0x12
        /*0032*/ 	.short	(.L_9 - .L_8)
	.align		4
.L_8:
        /*0034*/ 	.word	index@(_Z21matmul_shmem_3_kernelILi64ELi2EffEvPKT1_S2_PS0_i)
        /*0038*/ 	.word	0x00000000


	//----- nvinfo : EIATTR_MIN_STACK_SIZE
	.align		4
.L_9:
        /*003c*/ 	.byte	0x04, 0x12
        /*003e*/ 	.short	(.L_11 - .L_10)
	.align		4
.L_10:
        /*0040*/ 	.word	index@(_Z21matmul_shmem_2_kernelILi64ELi2EffEvPKT1_S2_PS0_i)
        /*0044*/ 	.word	0x00000000
.L_11:


//--------------------- .nv.compat                --------------------------
	.section	.nv.compat,"",@"SHT_CUDA_COMPAT_INFO"
	.align	4
        /*0000*/ 	.byte	0x02, 0x09, 0x00, 0x00, 0x02, 0x02, 0x01, 0x00, 0x02, 0x05, 0x05, 0x00, 0x03, 0x07, 0x01, 0x01
        /*0010*/ 	.byte	0x02, 0x03, 0x00, 0x00, 0x02, 0x06, 0x01, 0x00, 0x04, 0x0b, 0x08, 0x00, 0x09, 0x00, 0x00, 0x00
        /*0020*/ 	.byte	0x00, 0x00, 0x00, 0x00


//--------------------- .nv.info._Z21matmul_shmem_3_kernelILi64ELi2EffEvPKT1_S2_PS0_i --------------------------
	.section	.nv.info._Z21matmul_shmem_3_kernelILi64ELi2EffEvPKT1_S2_PS0_i,"",@"SHT_CUDA_INFO"
	.sectionflags	@""
	.align	4


	//----- nvinfo : EIATTR_CUDA_API_VERSION
	.align		4
        /*0000*/ 	.byte	0x04, 0x37
        /*0002*/ 	.short	(.L_13 - .L_12)
.L_12:
        /*0004*/ 	.word	0x00000082


	//----- nvinfo : EIATTR_KPARAM_INFO
	.align		4
.L_13:
        /*0008*/ 	.byte	0x04, 0x17
        /*000a*/ 	.short	(.L_15 - .L_14)
.L_14:
        /*000c*/ 	.word	0x00000000
        /*0010*/ 	.short	0x0003
        /*0012*/ 	.short	0x0018
        /*0014*/ 	.byte	0x00, 0xf0, 0x11, 0x00


	//----- nvinfo : EIATTR_KPARAM_INFO
	.align		4
.L_15:
        /*0018*/ 	.byte	0x04, 0x17
        /*001a*/ 	.short	(.L_17 - .L_16)
.L_16:
        /*001c*/ 	.word	0x00000000
        /*0020*/ 	.short	0x0002
        /*0022*/ 	.short	0x0010
        /*0024*/ 	.byte	0x00, 0xf5, 0x21, 0x00


	//----- nvinfo : EIATTR_KPARAM_INFO
	.align		4
.L_17:
        /*0028*/ 	.byte	0x04, 0x17
        /*002a*/ 	.short	(.L_19 - .L_18)
.L_18:
        /*002c*/ 	.word	0x00000000
        /*0030*/ 	.short	0x0001
        /*0032*/ 	.short	0x0008
        /*0034*/ 	.byte	0x00, 0xf5, 0x21, 0x00


	//----- nvinfo : EIATTR_KPARAM_INFO
	.align		4
.L_19:
        /*0038*/ 	.byte	0x04, 0x17
        /*003a*/ 	.short	(.L_21 - .L_20)
.L_20:
        /*003c*/ 	.word	0x00000000
        /*0040*/ 	.short	0x0000
        /*0042*/ 	.short	0x0000
        /*0044*/ 	.byte	0x00, 0xf5, 0x21, 0x00


	//----- nvinfo : EIATTR_SPARSE_MMA_MASK
	.align		4
.L_21:
        /*0048*/ 	.byte	0x03, 0x50
        /*004a*/ 	.short	0x0000


	//----- nvinfo : EIATTR_MAXREG_COUNT
	.align		4
        /*004c*/ 	.byte	0x03, 0x1b
        /*004e*/ 	.short	0x00ff


	//----- nvinfo : EIATTR_NUM_BARRIERS
	.align		4
        /*0050*/ 	.byte	0x02, 0x4c
        /*0052*/ 	.byte	0x01
	.zero		1


	//----- nvinfo : EIATTR_MERCURY_ISA_VERSION
	.align		4
        /*0054*/ 	.byte	0x03, 0x5f
        /*0056*/ 	.short	0x0101


	//----- nvinfo : EIATTR_VRC_CTA_INIT_COUNT
	.align		4
        /*0058*/ 	.byte	0x02, 0x4a
	.zero		1
	.zero		1


	//----- nvinfo : EIATTR_EXIT_INSTR_OFFSETS
	.align		4
        /*005c*/ 	.byte	0x04, 0x1c
        /*005e*/ 	.short	(.L_23 - .L_22)


	//   ....[0]....
.L_22:
        /*0060*/ 	.word	0x0000c7e0


	//----- nvinfo : EIATTR_CBANK_PARAM_SIZE
	.align		4
.L_23:
        /*0064*/ 	.byte	0x03, 0x19
        /*0066*/ 	.short	0x001c


	//----- nvinfo : EIATTR_PARAM_CBANK
	.align		4
        /*0068*/ 	.byte	0x04, 0x0a
        /*006a*/ 	.short	(.L_25 - .L_24)
	.align		4
.L_24:
        /*006c*/ 	.word	index@(.nv.constant0._Z21matmul_shmem_3_kernelILi64ELi2EffEvPKT1_S2_PS0_i)
        /*0070*/ 	.short	0x0380
        /*0072*/ 	.short	0x001c


	//----- nvinfo : EIATTR_SW_WAR
	.align		4
.L_25:
        /*0074*/ 	.byte	0x04, 0x36
        /*0076*/ 	.short	(.L_27 - .L_26)
.L_26:
        /*0078*/ 	.word	0x00000008
.L_27:


//--------------------- .nv.info._Z21matmul_shmem_2_kernelILi64ELi2EffEvPKT1_S2_PS0_i --------------------------
	.section	.nv.info._Z21matmul_shmem_2_kernelILi64ELi2EffEvPKT1_S2_PS0_i,"",@"SHT_CUDA_INFO"
	.sectionflags	@""
	.align	4


	//----- nvinfo : EIATTR_CUDA_API_VERSION
	.align		4
        /*0000*/ 	.byte	0x04, 0x37
        /*0002*/ 	.short	(.L_29 - .L_28)
.L_28:
        /*0004*/ 	.word	0x00000082


	//----- nvinfo : EIATTR_KPARAM_INFO
	.align		4
.L_29:
        /*0008*/ 	.byte	0x04, 0x17
        /*000a*/ 	.short	(.L_31 - .L_30)
.L_30:
        /*000c*/ 	.word	0x00000000
        /*0010*/ 	.short	0x0003
        /*0012*/ 	.short	0x0018
        /*0014*/ 	.byte	0x00, 0xf0, 0x11, 0x00


	//----- nvinfo : EIATTR_KPARAM_INFO
	.align		4
.L_31:
        /*0018*/ 	.byte	0x04, 0x17
        /*001a*/ 	.short	(.L_33 - .L_32)
.L_32:
        /*001c*/ 	.word	0x00000000
        /*0020*/ 	.short	0x0002
        /*0022*/ 	.short	0x0010
        /*0024*/ 	.byte	0x00, 0xf5, 0x21, 0x00


	//----- nvinfo : EIATTR_KPARAM_INFO
	.align		4
.L_33:
        /*0028*/ 	.byte	0x04, 0x17
        /*002a*/ 	.short	(.L_35 - .L_34)
.L_34:
        /*002c*/ 	.word	0x00000000
        /*0030*/ 	.short	0x0001
        /*0032*/ 	.short	0x0008
        /*0034*/ 	.byte	0x00, 0xf5, 0x21, 0x00


	//----- nvinfo : EIATTR_KPARAM_INFO
	.align		4
.L_35:
        /*0038*/ 	.byte	0x04, 0x17
        /*003a*/ 	.short	(.L_37 - .L_36)
.L_36:
        /*003c*/ 	.word	0x00000000
        /*0040*/ 	.short	0x0000
        /*0042*/ 	.short	0x0000
        /*0044*/ 	.byte	0x00, 0xf5, 0x21, 0x00


	//----- nvinfo : EIATTR_SPARSE_MMA_MASK
	.align		4
.L_37:
        /*0048*/ 	.byte	0x03, 0x50
        /*004a*/ 	.short	0x0000


	//----- nvinfo : EIATTR_MAXREG_COUNT
	.align		4
        /*004c*/ 	.byte	0x03, 0x1b
        /*004e*/ 	.short	0x00ff


	//----- nvinfo : EIATTR_NUM_BARRIERS
	.align		4
        /*0050*/ 	.byte	0x02, 0x4c
        /*0052*/ 	.byte	0x01
	.zero		1


	//----- nvinfo : EIATTR_MERCURY_ISA_VERSION
	.align		4
        /*0054*/ 	.byte	0x03, 0x5f
        /*0056*/ 	.short	0x0101


	//----- nvinfo : EIATTR_VRC_CTA_INIT_COUNT
	.align		4
        /*0058*/ 	.byte	0x02, 0x4a
	.zero		1
	.zero		1


	//----- nvinfo : EIATTR_EXIT_INSTR_OFFSETS
	.align		4
        /*005c*/ 	.byte	0x04, 0x1c
        /*005e*/ 	.short	(.L_39 - .L_38)


	//   ....[0]....
.L_38:
        /*0060*/ 	.word	0x0000c7f0


	//----- nvinfo : EIATTR_CBANK_PARAM_SIZE
	.align		4
.L_39:
        /*0064*/ 	.byte	0x03, 0x19
        /*0066*/ 	.short	0x001c


	//----- nvinfo : EIATTR_PARAM_CBANK
	.align		4
        /*0068*/ 	.byte	0x04, 0x0a
        /*006a*/ 	.short	(.L_41 - .L_40)
	.align		4
.L_40:
        /*006c*/ 	.word	index@(.nv.constant0._Z21matmul_shmem_2_kernelILi64ELi2EffEvPKT1_S2_PS0_i)
        /*0070*/ 	.short	0x0380
        /*0072*/ 	.short	0x001c


	//----- nvinfo : EIATTR_SW_WAR
	.align		4
.L_41:
        /*0074*/ 	.byte	0x04, 0x36
        /*0076*/ 	.short	(.L_43 - .L_42)
.L_42:
        /*0078*/ 	.word	0x00000008
.L_43:


//--------------------- .nv.callgraph             --------------------------
	.section	.nv.callgraph,"",@"SHT_CUDA_CALLGRAPH"
	.align	4
	.sectionentsize	8
	.align		4
        /*0000*/ 	.word	0x00000000
	.align		4
        /*0004*/ 	.word	0xffffffff
	.align		4
        /*0008*/ 	.word	0x00000000
	.align		4
        /*000c*/ 	.word	0xfffffffe
	.align		4
        /*0010*/ 	.word	0x00000000
	.align		4
        /*0014*/ 	.word	0xfffffffd
	.align		4
        /*0018*/ 	.word	0x00000000
	.align		4
        /*001c*/ 	.word	0xfffffffc


//--------------------- .text._Z21matmul_shmem_3_kernelILi64ELi2EffEvPKT1_S2_PS0_i --------------------------
	.section	.text._Z21matmul_shmem_3_kernelILi64ELi2EffEvPKT1_S2_PS0_i,"ax",@progbits
	.align	128
        .global         _Z21matmul_shmem_3_kernelILi64ELi2EffEvPKT1_S2_PS0_i
        .type           _Z21matmul_shmem_3_kernelILi64ELi2EffEvPKT1_S2_PS0_i,@function
        .size           _Z21matmul_shmem_3_kernelILi64ELi2EffEvPKT1_S2_PS0_i,(.L_x_6 - _Z21matmul_shmem_3_kernelILi64ELi2EffEvPKT1_S2_PS0_i)
        .other          _Z21matmul_shmem_3_kernelILi64ELi2EffEvPKT1_S2_PS0_i,@"STO_CUDA_ENTRY STV_DEFAULT"
_Z21matmul_shmem_3_kernelILi64ELi2EffEvPKT1_S2_PS0_i:
.text._Z21matmul_shmem_3_kernelILi64ELi2EffEvPKT1_S2_PS0_i:
[----:B------:R-:W-:Y:S08]  /*0000*/  LDC R1, c[0x0][0x37c] ;  /* 0x0000df00ff017b82 */ /* 0x000ff00000000800 */
[----:B------:R-:W0:Y:S01]  /*0010*/  LDC R0, c[0x0][0x398] ;  /* 0x0000e600ff007b82 */ /* 0x000e220000000800 */
[----:B------:R-:W1:Y:S01]  /*0020*/  S2R R2, SR_CTAID.Y ;  /* 0x0000000000027919 */ /* 0x000e620000002600 */
[----:B------:R-:W2:Y:S01]  /*0030*/  LDCU.64 UR6, c[0x0][0x358] ;  /* 0x00006b00ff0677ac */ /* 0x000ea20008000a00 */
[----:B------:R-:W-:Y:S01]  /*0040*/  HFMA2 R81, -RZ, RZ, 0, 0 ;  /* 0x00000000ff517431 */ /* 0x000fe200000001ff */
[----:B------:R-:W-:Y:S01]  /*0050*/  MOV R79, RZ ;  /* 0x000000ff004f7202 */ /* 0x000fe20000000f00 */
[----:B------:R-:W3:Y:S01]  /*0060*/  S2R R3, SR_CTAID.X ;  /* 0x0000000000037919 */ /* 0x000ee20000002500 */
[----:B------:R-:W-:Y:S01]  /*0070*/  HFMA2 R159, -RZ, RZ, 0, 0 ;  /* 0x00000000ff9f7431 */ /* 0x000fe200000001ff */
[----:B------:R-:W-:Y:S01]  /*0080*/  MOV R163, RZ ;  /* 0x000000ff00a37202 */ /* 0x000fe20000000f00 */
        /* <DEDUP_REMOVED lines=9> */
[----:B------:R-:W-:Y:S01]  /*0120*/  CS2R R68, SRZ ;  /* 0x0000000000447805 */ /* 0x000fe2000001ff00 */
[----:B------:R-:W-:Y:S01]  /*0130*/  HFMA2 R149, -RZ, RZ, 0, 0 ;  /* 0x00000000ff957431 */ /* 0x000fe200000001ff */
[----:B------:R-:W-:Y:S01]  /*0140*/  MOV R151, RZ ;  /* 0x000000ff00977202 */ /* 0x000fe20000000f00 */
[----:B------:R-:W-:Y:S01]  /*0150*/  HFMA2 R71, -RZ, RZ, 0, 0 ;  /* 0x00000000ff477431 */ /* 0x000fe200000001ff */
[----:B------:R-:W-:Y:S01]  /*0160*/  MOV R123, RZ ;  /* 0x000000ff007b7202 */ /* 0x000fe20000000f00 */
[----:B------:R-:W-:Y:S01]  /*0170*/  HFMA2 R145, -RZ, RZ, 0, 0 ;  /* 0x00000000ff917431 */ /* 0x000fe200000001ff */
[----:B------:R-:W-:Y:S01]  /*0180*/  MOV R147, RZ ;  /* 0x000000ff00937202 */ /* 0x000fe20000000f00 */
[----:B------:R-:W-:Y:S01]  /*0190*/  HFMA2 R73, -RZ, RZ, 0, 0 ;  /* 0x00000000ff497431 */ /* 0x000fe200000001ff */
[----:B0-----:R-:W-:Y:S01]  /*01a0*/  ISETP.GE.AND P0, PT, R0, 0x1, PT ;  /* 0x000000010000780c */ /* 0x001fe20003f06270 */
[----:B------:R-:W-:Y:S01]  /*01b0*/  HFMA2 R141, -RZ, RZ, 0, 0 ;  /* 0x00000000ff8d7431 */ /* 0x000fe200000001ff */
[----:B------:R-:W-:Y:S01]  /*01c0*/  MOV R125, RZ ;  /* 0x000000ff007d7202 */ /* 0x000fe20000000f00 */
[----:B------:R-:W-:Y:S01]  /*01d0*/  HFMA2 R75, -RZ, RZ, 0, 0 ;  /* 0x00000000ff4b7431 */ /* 0x000fe200000001ff */
[----:B------:R-:W-:Y:S01]  /*01e0*/  MOV R143, RZ ;  /* 0x000000ff008f7202 */ /* 0x000fe20000000f00 */
[----:B------:R-:W-:Y:S01]  /*01f0*/  HFMA2 R137, -RZ, RZ, 0, 0 ;  /* 0x00000000ff897431 */ /* 0x000fe200000001ff */
[----:B------:R-:W-:Y:S01]  /*0200*/  MOV R127, RZ ;  /* 0x000000ff007f7202 */ /* 0x000fe20000000f00 */
[----:B------:R-:W-:Y:S01]  /*0210*/  HFMA2 R77, -RZ, RZ, 0, 0 ;  /* 0x00000000ff4d7431 */ /* 0x000fe200000001ff */
[----:B------:R-:W-:-:S02]  /*0220*/  MOV R139, RZ ;  /* 0x000000ff008b7202 */ /* 0x000fc40000000f00 */
[----:B------:R-:W-:Y:S02]  /*0230*/  MOV R129, RZ ;  /* 0x000000ff00817202 */ /* 0x000fe40000000f00 */
[----:B------:R-:W-:Y:S01]  /*0240*/  MOV R135, RZ ;  /* 0x000000ff00877202 */ /* 0x000fe20000000f00 */
[----:B-123--:R-:W-:Y:S06]  /*0250*/  @!P0 BRA `(.L_x_0) ;  /* 0x000000bc00cc8947 */ /* 0x00efec0003800000 */
[----:B------:R-:W0:Y:S01]  /*0260*/  S2R R5, SR_TID.Y ;  /* 0x0000000000057919 */ /* 0x000e220000002200 */
[----:B------:R-:W-:Y:S01]  /*0270*/  MOV R81, RZ ;  /* 0x000000ff00517202 */ /* 0x000fe20000000f00 */
[----:B------:R-:W-:Y:S01]  /*0280*/  UMOV UR4, URZ ;  /* 0x000000ff00047c82 */ /* 0x000fe20008000000 */
[----:B------:R-:W1:Y:S01]  /*0290*/  S2R R7, SR_TID.X ;  /* 0x0000000000077919 */ /* 0x000e620000002100 */
[----:B0-----:R-:W-:Y:S01]  /*02a0*/  IMAD R9, R5, R0, RZ ;  /* 0x0000000005097224 */ /* 0x001fe200078e02ff */
[----:B------:R-:W-:-:S04]  /*02b0*/  LEA R4, R2, R5, 0x6 ;  /* 0x0000000502047211 */ /* 0x000fc800078e30ff */
[CC--:B------:R-:W-:Y:S02]  /*02c0*/  LEA R17, R0.reuse, R9.reuse, 0x5 ;  /* 0x0000000900117211 */ /* 0x0c0fe400078e28ff */
[CC--:B------:R-:W-:Y:S02]  /*02d0*/  LEA R13, R0.reuse, R9.reuse, 0x3 ;  /* 0x00000009000d7211 */ /* 0x0c0fe400078e18ff */
[C---:B------:R-:W-:Y:S02]  /*02e0*/  LEA R15, R0.reuse, R9, 0x4 ;  /* 0x00000009000f7211 */ /* 0x040fe400078e20ff */
[C---:B------:R-:W-:Y:S02]  /*02f0*/  LEA R25, R0.reuse, R17, 0x4 ;  /* 0x0000001100197211 */ /* 0x040fe400078e20ff */
[CC--:B------:R-:W-:Y:S02]  /*0300*/  LEA R11, R0.reuse, R9.reuse, 0x2 ;  /* 0x00000009000b7211 */ /* 0x0c0fe400078e10ff */
[----:B------:R-:W-:-:S02]  /*0310*/  LEA R36, R0, R9, 0x1 ;  /* 0x0000000900247211 */ /* 0x000fc400078e08ff */
[----:B-1----:R-:W-:Y:S02]  /*0320*/  IADD3 R48, PT, PT, R9, R7, RZ ;  /* 0x0000000709307210 */ /* 0x002fe40007ffe0ff */
[C---:B------:R-:W-:Y:S02]  /*0330*/  LEA R44, R0.reuse, R17, 0x1 ;  /* 0x00000011002c7211 */ /* 0x040fe400078e08ff */
[C---:B------:R-:W-:Y:S02]  /*0340*/  LEA R9, R0.reuse, R13, 0x2 ;  /* 0x0000000d00097211 */ /* 0x040fe400078e10ff */
[C---:B------:R-:W-:Y:S02]  /*0350*/  LEA R23, R0.reuse, R17, 0x3 ;  /* 0x0000001100177211 */ /* 0x040fe400078e18ff */
[C---:B------:R-:W-:Y:S02]  /*0360*/  LEA R19, R0.reuse, R15, 0x3 ;  /* 0x0000000f00137211 */ /* 0x040fe400078e18ff */
[----:B------:R-:W-:-:S02]  /*0370*/  LEA R33, R0, R25, 0x3 ;  /* 0x0000001900217211 */ /* 0x000fc400078e18ff */
[----:B------:R-:W-:Y:S02]  /*0380*/  LEA R21, R0, R17, 0x2 ;  /* 0x0000001100157211 */ /* 0x000fe400078e10ff */
[-C--:B------:R-:W-:Y:S02]  /*0390*/  IADD3 R46, PT, PT, R17, R7.reuse, RZ ;  /* 0x00000007112e7210 */ /* 0x080fe40007ffe0ff */
[-C--:B------:R-:W-:Y:S02]  /*03a0*/  IADD3 R82, PT, PT, R36, R7.reuse, RZ ;  /* 0x0000000724527210 */ /* 0x080fe40007ffe0ff */
[----:B------:R-:W-:Y:S02]  /*03b0*/  IADD3 R66, PT, PT, R44, R7, RZ ;  /* 0x000000072c427210 */ /* 0x000fe40007ffe0ff */
[CC--:B------:R-:W-:Y:S02]  /*03c0*/  LEA R17, R0.reuse, R15.reuse, 0x2 ;  /* 0x0000000f00117211 */ /* 0x0c0fe400078e10ff */
[----:B------:R-:W-:-:S02]  /*03d0*/  LEA R42, R0, R15, 0x1 ;  /* 0x0000000f002a7211 */ /* 0x000fc400078e08ff */
[----:B------:R-:W-:Y:S02]  /*03e0*/  IADD3 R54, PT, PT, R15, R7, RZ ;  /* 0x000000070f367210 */ /* 0x000fe40007ffe0ff */
[C---:B------:R-:W-:Y:S02]  /*03f0*/  LEA R40, R0.reuse, R13, 0x1 ;  /* 0x0000000d00287211 */ /* 0x040fe400078e08ff */
[C---:B------:R-:W-:Y:S02]  /*0400*/  LEA R38, R0.reuse, R11, 0x1 ;  /* 0x0000000b00267211 */ /* 0x040fe400078e08ff */
[----:B------:R-:W-:Y:S02]  /*0410*/  IADD3 R58, PT, PT, R11, R7, RZ ;  /* 0x000000070b3a7210 */ /* 0x000fe40007ffe0ff */
[----:B------:R-:W-:Y:S02]  /*0420*/  LEA R36, R0, R9, 0x1 ;  /* 0x0000000900247211 */ /* 0x000fe400078e08ff */
[----:B------:R-:W-:-:S02]  /*0430*/  IADD3 R76, PT, PT, R9, R7, RZ ;  /* 0x00000007094c7210 */ /* 0x000fc40007ffe0ff */
[C---:B------:R-:W-:Y:S02]  /*0440*/  LEA R31, R0.reuse, R25, 0x2 ;  /* 0x00000019001f7211 */ /* 0x040fe400078e10ff */
[C---:B------:R-:W-:Y:S02]  /*0450*/  LEA R29, R0.reuse, R23, 0x2 ;  /* 0x00000017001d7211 */ /* 0x040fe400078e10ff */
[C---:B------:R-:W-:Y:S02]  /*0460*/  LEA R11, R0.reuse, R19, 0x2 ;  /* 0x00000013000b7211 */ /* 0x040fe400078e10ff */
[C---:B------:R-:W-:Y:S02]  /*0470*/  LEA R9, R0.reuse, R33, 0x2 ;  /* 0x0000002100097211 */ /* 0x040fe400078e10ff */
[----:B------:R-:W-:Y:S02]  /*0480*/  LEA R15, R3, R48, 0x6 ;  /* 0x00000030030f7211 */ /* 0x000fe400078e30ff */
[----:B------:R-:W-:-:S02]  /*0490*/  LEA R48, R0, R21, 0x1 ;  /* 0x0000001500307211 */ /* 0x000fc400078e08ff */
[-C--:B------:R-:W-:Y:S02]  /*04a0*/  IADD3 R64, PT, PT, R21, R7.reuse, RZ ;  /* 0x0000000715407210 */ /* 0x080fe40007ffe0ff */
[----:B------:R-:W-:Y:S02]  /*04b0*/  LEA R91, R3, R66, 0x6 ;  /* 0x00000042035b7211 */ /* 0x000fe400078e30ff */
[-C--:B------:R-:W-:Y:S02]  /*04c0*/  IADD3 R56, PT, PT, R13, R7.reuse, RZ ;  /* 0x000000070d387210 */ /* 0x080fe40007ffe0ff */
[-C--:B------:R-:W-:Y:S02]  /*04d0*/  IADD3 R60, PT, PT, R25, R7.reuse, RZ ;  /* 0x00000007193c7210 */ /* 0x080fe40007ffe0ff */
[----:B------:R-:W-:Y:S02]  /*04e0*/  IADD3 R62, PT, PT, R23, R7, RZ ;  /* 0x00000007173e7210 */ /* 0x000fe40007ffe0ff */
[----:B------:R-:W-:-:S02]  /*04f0*/  LEA R89, R3, R46, 0x6 ;  /* 0x0000002e03597211 */ /* 0x000fc400078e30ff */
[----:B------:R-:W-:Y:S02]  /*0500*/  LEA R44, R0, R17, 0x1 ;  /* 0x00000011002c7211 */ /* 0x000fe400078e08ff */
[-C--:B------:R-:W-:Y:S02]  /*0510*/  IADD3 R74, PT, PT, R42, R7.reuse, RZ ;  /* 0x000000072a4a7210 */ /* 0x080fe40007ffe0ff */
[----:B------:R-:W-:Y:S02]  /*0520*/  LEA R21, R3, R54, 0x6 ;  /* 0x0000003603157211 */ /* 0x000fe400078e30ff */
[-C--:B------:R-:W-:Y:S02]  /*0530*/  IADD3 R78, PT, PT, R40, R7.reuse, RZ ;  /* 0x00000007284e7210 */ /* 0x080fe40007ffe0ff */
[-C--:B------:R-:W-:Y:S02]  /*0540*/  IADD3 R80, PT, PT, R38, R7.reuse, RZ ;  /* 0x0000000726507210 */ /* 0x080fe40007ffe0ff */
[----:B------:R-:W-:-:S02]  /*0550*/  IADD3 R66, PT, PT, R36, R7, RZ ;  /* 0x0000000724427210 */ /* 0x000fc40007ffe0ff */
[C---:B------:R-:W-:Y:S02]  /*0560*/  LEA R52, R0.reuse, R25, 0x1 ;  /* 0x0000001900347211 */ /* 0x040fe400078e08ff */
[C---:B------:R-:W-:Y:S02]  /*0570*/  LEA R50, R0.reuse, R23, 0x1 ;  /* 0x0000001700327211 */ /* 0x040fe400078e08ff */
[C---:B------:R-:W-:Y:S02]  /*0580*/  LEA R46, R0.reuse, R19, 0x1 ;  /* 0x00000013002e7211 */ /* 0x040fe400078e08ff */
[C---:B------:R-:W-:Y:S02]  /*0590*/  LEA R54, R0.reuse, R33, 0x1 ;  /* 0x0000002100367211 */ /* 0x040fe400078e08ff */
[C---:B------:R-:W-:Y:S02]  /*05a0*/  LEA R42, R0.reuse, R31, 0x1 ;  /* 0x0000001f002a7211 */ /* 0x040fe400078e08ff */
[----:B------:R-:W-:-:S02]  /*05b0*/  LEA R40, R0, R29, 0x1 ;  /* 0x0000001d00287211 */ /* 0x000fc400078e08ff */
[C---:B------:R-:W-:Y:S02]  /*05c0*/  LEA R38, R0.reuse, R11, 0x1 ;  /* 0x0000000b00267211 */ /* 0x040fe400078e08ff */
[----:B------:R-:W-:Y:S02]  /*05d0*/  LEA R36, R0, R9, 0x1 ;  /* 0x0000000900247211 */ /* 0x000fe400078e08ff */
[C---:B------:R-:W-:Y:S02]  /*05e0*/  LEA R93, R3.reuse, R64, 0x6 ;  /* 0x00000040035d7211 */ /* 0x040fe400078e30ff */
[C---:B------:R-:W-:Y:S02]  /*05f0*/  IADD3 R114, PT, PT, R4.reuse, 0x3e, RZ ;  /* 0x0000003e04727810 */ /* 0x040fe40007ffe0ff */
[C---:B------:R-:W-:Y:S02]  /*0600*/  IADD3 R112, PT, PT, R4.reuse, 0x3c, RZ ;  /* 0x0000003c04707810 */ /* 0x040fe40007ffe0ff */
[----:B------:R-:W-:Y:S01]  /*0610*/  IADD3 R110, PT, PT, R4, 0x3a, RZ ;  /* 0x0000003a046e7810 */ /* 0x000fe20007ffe0ff */
[-CC-:B------:R-:W-:Y:S01]  /*0620*/  IMAD R114, R114, R0.reuse, R7.reuse ;  /* 0x0000000072727224 */ /* 0x180fe200078e0207 */
        /* <DEDUP_REMOVED lines=54> */
[C---:B------:R-:W-:Y:S01]  /*0990*/  IADD3 R6, PT, PT, R4.reuse, 0x2, RZ ;  /* 0x0000000204067810 */ /* 0x040fe20007ffe0ff */
[--C-:B------:R-:W-:Y:S01]  /*09a0*/  IMAD R4, R4, R0, R7.reuse ;  /* 0x0000000004047224 */ /* 0x100fe200078e0207 */
[C---:B------:R-:W-:Y:S01]  /*09b0*/  LEA R25, R3.reuse, R56, 0x6 ;  /* 0x0000003803197211 */ /* 0x040fe200078e30ff */
[--C-:B------:R-:W-:Y:S01]  /*09c0*/  IMAD R10, R10, R0, R7.reuse ;  /* 0x000000000a0a7224 */ /* 0x100fe200078e0207 */
[C---:B------:R-:W-:Y:S01]  /*09d0*/  LEA R27, R3.reuse, R58, 0x6 ;  /* 0x0000003a031b7211 */ /* 0x040fe200078e30ff */
[--C-:B------:R-:W-:Y:S01]  /*09e0*/  IMAD R8, R8, R0, R7.reuse ;  /* 0x0000000008087224 */ /* 0x100fe200078e0207 */
[C---:B------:R-:W-:Y:S01]  /*09f0*/  LEA R105, R3.reuse, R60, 0x6 ;  /* 0x0000003c03697211 */ /* 0x040fe200078e30ff */
[----:B------:R-:W-:Y:S01]  /*0a00*/  IMAD R6, R6, R0, R7 ;  /* 0x0000000006067224 */ /* 0x000fe200078e0207 */
[----:B------:R-:W-:-:S02]  /*0a10*/  LEA R97, R3, R62, 0x6 ;  /* 0x0000003e03617211 */ /* 0x000fc400078e30ff */
[-C--:B------:R-:W-:Y:S02]  /*0a20*/  IADD3 R64, PT, PT, R44, R7.reuse, RZ ;  /* 0x000000072c407210 */ /* 0x080fe40007ffe0ff */
[-C--:B------:R-:W-:Y:S02]  /*0a30*/  IADD3 R70, PT, PT, R19, R7.reuse, RZ ;  /* 0x0000000713467210 */ /* 0x080fe40007ffe0ff */
[-C--:B------:R-:W-:Y:S02]  /*0a40*/  IADD3 R72, PT, PT, R17, R7.reuse, RZ ;  /* 0x0000000711487210 */ /* 0x080fe40007ffe0ff */
[-C--:B------:R-:W-:Y:S02]  /*0a50*/  IADD3 R56, PT, PT, R33, R7.reuse, RZ ;  /* 0x0000000721387210 */ /* 0x080fe40007ffe0ff */
[-C--:B------:R-:W-:Y:S02]  /*0a60*/  IADD3 R58, PT, PT, R31, R7.reuse, RZ ;  /* 0x000000071f3a7210 */ /* 0x080fe40007ffe0ff */
[----:B------:R-:W-:-:S02]  /*0a70*/  IADD3 R52, PT, PT, R52, R7, RZ ;  /* 0x0000000734347210 */ /* 0x000fc40007ffe0ff */
        /* <DEDUP_REMOVED lines=10> */
[----:B------:R-:W-:Y:S02]  /*0b20*/  IADD3 R36, PT, PT, R36, R7, RZ ;  /* 0x0000000724247210 */ /* 0x000fe40007ffe0ff */
[----:B------:R-:W-:-:S02]  /*0b30*/  LEA R13, R3, R82, 0x6 ;  /* 0x00000052030d7211 */ /* 0x000fc400078e30ff */
[C---:B------:R-:W-:Y:S02]  /*0b40*/  LEA R29, R3.reuse, R70, 0x6 ;  /* 0x00000046031d7211 */ /* 0x040fe400078e30ff */
[C---:B------:R-:W-:Y:S02]  /*0b50*/  LEA R31, R3.reuse, R72, 0x6 ;  /* 0x00000048031f7211 */ /* 0x040fe400078e30ff */
[C---:B------:R-:W-:Y:S02]  /*0b60*/  LEA R19, R3.reuse, R74, 0x6 ;  /* 0x0000004a03137211 */ /* 0x040fe400078e30ff */
[C---:B------:R-:W-:Y:S02]  /*0b70*/  LEA R33, R3.reuse, R76, 0x6 ;  /* 0x0000004c03217211 */ /* 0x040fe400078e30ff */
[C---:B------:R-:W-:Y:S02]  /*0b80*/  LEA R23, R3.reuse, R78, 0x6 ;  /* 0x0000004e03177211 */ /* 0x040fe400078e30ff */
        /* <DEDUP_REMOVED lines=16> */
[----:B------:R-:W-:-:S07]  /*0c90*/  LEA R119, R3, R36, 0x6 ;  /* 0x0000002403777211 */ /* 0x000fce00078e30ff */
.L_x_1:
[----:B------:R-:W0:Y:S08]  /*0ca0*/  LDC.64 R38, c[0x0][0x380] ;  /* 0x0000e000ff267b82 */ /* 0x000e300000000a00 */
[----:B------:R-:W1:Y:S01]  /*0cb0*/  LDC.64 R36, c[0x0][0x388] ;  /* 0x0000e200ff247b82 */ /* 0x000e620000000a00 */
[----:B0-----:R-:W-:-:S04]  /*0cc0*/  IMAD.WIDE R48, R4, 0x4, R38 ;  /* 0x0000000404307825 */ /* 0x001fc800078e0226 */
[----:B------:R-:W-:Y:S02]  /*0cd0*/  IMAD.WIDE R44, R6, 0x4, R38 ;  /* 0x00000004062c7825 */ /* 0x000fe400078e0226 */
[----:B------:R0:W2:Y:S02]  /*0ce0*/  LDG.E R48, desc[UR6][R48.64] ;  /* 0x0000000630307981 */ /* 0x0000a4000c1e1900 */
[--C-:B-1----:R-:W-:Y:S02]  /*0cf0*/  IMAD.WIDE R40, R15, 0x4, R36.reuse ;  /* 0x000000040f287825 */ /* 0x102fe400078e0224 */
[----:B------:R-:W3:Y:S02]  /*0d00*/  LDG.E R60, desc[UR6][R44.64] ;  /* 0x000000062c3c7981 */ /* 0x000ee4000c1e1900 */
[----:B------:R-:W-:Y:S02]  /*0d10*/  IMAD.WIDE R42, R13, 0x4, R36 ;  /* 0x000000040d2a7825 */ /* 0x000fe400078e0224 */
[----:B------:R-:W4:Y:S02]  /*0d20*/  LDG.E R41, desc[UR6][R40.64] ;  /* 0x0000000628297981 */ /* 0x000f24000c1e1900 */
[----:B------:R-:W-:-:S02]  /*0d30*/  IMAD.WIDE R46, R8, 0x4, R38 ;  /* 0x00000004082e7825 */ /* 0x000fc400078e0226 */
[----:B------:R1:W5:Y:S04]  /*0d40*/  LDG.E R63, desc[UR6][R42.64] ;  /* 0x000000062a3f7981 */ /* 0x000368000c1e1900 */
[----:B------:R-:W5:Y:S01]  /*0d50*/  LDG.E R46, desc[UR6][R46.64] ;  /* 0x000000062e2e7981 */ /* 0x000f62000c1e1900 */
[----:B------:R-:W-:-:S05]  /*0d60*/  IMAD.WIDE R50, R27, 0x4, R36 ;  /* 0x000000041b327825 */ /* 0x000fca00078e0224 */
[----:B------:R1:W5:Y:S01]  /*0d70*/  LDG.E R61, desc[UR6][R50.64] ;  /* 0x00000006323d7981 */ /* 0x000362000c1e1900 */
[----:B0-----:R-:W0:Y:S01]  /*0d80*/  S2R R49, SR_CgaCtaId ;  /* 0x0000000000317919 */ /* 0x001e220000008800 */
[----:B------:R-:W-:Y:S01]  /*0d90*/  MOV R118, 0x400 ;  /* 0x0000040000767802 */ /* 0x000fe20000000f00 */
[----:B------:R-:W-:-:S04]  /*0da0*/  IMAD.WIDE R52, R10, 0x4, R38 ;  /* 0x000000040a347825 */ /* 0x000fc800078e0226 */
[----:B-1----:R-:W-:Y:S01]  /*0db0*/  IMAD.WIDE R42, R12, 0x4, R38 ;  /* 0x000000040c2a7825 */ /* 0x002fe200078e0226 */
[----:B------:R-:W5:Y:S03]  /*0dc0*/  LDG.E R62, desc[UR6][R52.64] ;  /* 0x00000006343e7981 */ /* 0x000f66000c1e1900 */
[----:B------:R-:W-:-:S04]  /*0dd0*/  IMAD.WIDE R50, R11, 0x4, R36 ;  /* 0x000000040b327825 */ /* 0x000fc800078e0224 */
[--C-:B------:R-:W-:Y:S01]  /*0de0*/  IMAD.WIDE R58, R14, 0x4, R38.reuse ;  /* 0x000000040e3a7825 */ /* 0x100fe200078e0226 */
[----:B------:R1:W5:Y:S03]  /*0df0*/  LDG.E R52, desc[UR6][R42.64] ;  /* 0x000000062a347981 */ /* 0x000366000c1e1900 */
[--C-:B------:R-:W-:Y:S01]  /*0e00*/  IMAD.WIDE R56, R16, 0x4, R38.reuse ;  /* 0x0000000410387825 */ /* 0x100fe200078e0226 */
[----:B------:R5:W5:Y:S03]  /*0e10*/  LDG.E R53, desc[UR6][R50.64] ;  /* 0x0000000632357981 */ /* 0x000b66000c1e1900 */
[----:B------:R-:W-:Y:S01]  /*0e20*/  IMAD.WIDE R54, R18, 0x4, R38 ;  /* 0x0000000412367825 */ /* 0x000fe200078e0226 */
[----:B------:R-:W5:Y:S01]  /*0e30*/  LDG.E R58, desc[UR6][R58.64] ;  /* 0x000000063a3a7981 */ /* 0x000f62000c1e1900 */
[----:B0-----:R-:W-:-:S02]  /*0e40*/  LEA R118, R49, R118, 0x18 ;  /* 0x0000007631767211 */ /* 0x001fc400078ec0ff */
[----:B------:R-:W-:Y:S01]  /*0e50*/  IMAD R49, R7, 0x41, R5 ;  /* 0x0000004107317824 */ /* 0x000fe200078e0205 */
[----:B------:R-:W5:Y:S01]  /*0e60*/  LDG.E R56, desc[UR6][R56.64] ;  /* 0x0000000638387981 */ /* 0x000f62000c1e1900 */
[----:B------:R-:W-:-:S03]  /*0e70*/  LEA R116, R5, R118, 0x8 ;  /* 0x0000007605747211 */ /* 0x000fc600078e40ff */
[----:B------:R-:W-:Y:S01]  /*0e80*/  LEA R44, R49, R118, 0x2 ;  /* 0x00000076312c7211 */ /* 0x000fe200078e10ff */
[--C-:B-1----:R-:W-:Y:S01]  /*0e90*/  IMAD.WIDE R42, R23, 0x4, R36.reuse ;  /* 0x00000004172a7825 */ /* 0x102fe200078e0224 */
[----:B------:R-:W-:Y:S01]  /*0ea0*/  LEA R45, R7, R116, 0x2 ;  /* 0x00000074072d7211 */ /* 0x000fe200078e10ff */
[----:B------:R-:W5:Y:S04]  /*0eb0*/  LDG.E R54, desc[UR6][R54.64] ;  /* 0x0000000636367981 */ /* 0x000f68000c1e1900 */
[----:B------:R-:W5:Y:S04]  /*0ec0*/  LDG.E R43, desc[UR6][R42.64] ;  /* 0x000000062a2b7981 */ /* 0x000f68000c1e1900 */
[----:B--2---:R-:W-:Y:S04]  /*0ed0*/  STS [R45], R48 ;  /* 0x000000302d007388 */ /* 0x004fe80000000800 */
[----:B----4-:R0:W-:Y:S04]  /*0ee0*/  STS [R44+0x4000], R41 ;  /* 0x004000292c007388 */ /* 0x0101e80000000800 */
[----:B---3--:R-:W-:Y:S04]  /*0ef0*/  STS [R45+0x200], R60 ;  /* 0x0002003c2d007388 */ /* 0x008fe80000000800 */
[----:B-----5:R-:W-:Y:S01]  /*0f00*/  STS [R44+0x4008], R63 ;  /* 0x0040083f2c007388 */ /* 0x020fe20000000800 */
[----:B0-----:R-:W-:-:S03]  /*0f10*/  IMAD.WIDE R40, R25, 0x4, R36 ;  /* 0x0000000419287825 */ /* 0x001fc600078e0224 */
[----:B------:R0:W-:Y:S01]  /*0f20*/  STS [R45+0x400], R46 ;  /* 0x0004002e2d007388 */ /* 0x0001e20000000800 */
[----:B------:R-:W-:-:S03]  /*0f30*/  IMAD.WIDE R48, R9, 0x4, R36 ;  /* 0x0000000409307825 */ /* 0x000fc600078e0224 */
[----:B------:R-:W2:Y:S04]  /*0f40*/  LDG.E R41, desc[UR6][R40.64] ;  /* 0x0000000628297981 */ /* 0x000ea8000c1e1900 */
[----:B------:R-:W3:Y:S01]  /*0f50*/  LDG.E R49, desc[UR6][R48.64] ;  /* 0x0000000630317981 */ /* 0x000ee2000c1e1900 */
[----:B0-----:R-:W-:-:S06]  /*0f60*/  IMAD.WIDE R46, R33, 0x4, R36 ;  /* 0x00000004212e7825 */ /* 0x001fcc00078e0224 */
[----:B------:R-:W4:Y:S04]  /*0f70*/  LDG.E R47, desc[UR6][R46.64] ;  /* 0x000000062e2f7981 */ /* 0x000f28000c1e1900 */
[----:B------:R0:W-:Y:S02]  /*0f80*/  STS [R44+0x4010], R61 ;  /* 0x0040103d2c007388 */ /* 0x0001e40000000800 */
[----:B0-----:R-:W-:-:S05]  /*0f90*/  IMAD.WIDE R60, R20, 0x4, R38 ;  /* 0x00000004143c7825 */ /* 0x001fca00078e0226 */
[----:B------:R0:W5:Y:S01]  /*0fa0*/  LDG.E R64, desc[UR6][R60.64] ;  /* 0x000000063c407981 */ /* 0x000162000c1e1900 */
[----:B------:R-:W-:-:S03]  /*0fb0*/  IMAD.WIDE R50, R21, 0x4, R36 ;  /* 0x0000000415327825 */ /* 0x000fc600078e0224 */
[----:B------:R1:W-:Y:S04]  /*0fc0*/  STS [R45+0x600], R62 ;  /* 0x0006003e2d007388 */ /* 0x0003e80000000800 */
[----:B------:R-:W-:Y:S01]  /*0fd0*/  STS [R44+0x4018], R53 ;  /* 0x004018352c007388 */ /* 0x000fe20000000800 */
[----:B0-----:R-:W-:-:S03]  /*0fe0*/  IMAD.WIDE R60, R22, 0x4, R38 ;  /* 0x00000004163c7825 */ /* 0x001fc600078e0226 */
[----:B------:R0:W-:Y:S01]  /*0ff0*/  STS [R45+0x800], R52 ;  /* 0x000800342d007388 */ /* 0x0001e20000000800 */
[----:B-1----:R-:W-:-:S03]  /*1000*/  IMAD.WIDE R62, R24, 0x4, R38 ;  /* 0x00000004183e7825 */ /* 0x002fc600078e0226 */
[----:B------:R1:W5:Y:S04]  /*1010*/  LDG.E R57, desc[UR6][R50.64] ;  /* 0x0000000632397981 */ /* 0x000368000c1e1900 */
[----:B------:R-:W5:Y:S04]  /*1020*/  LDG.E R60, desc[UR6][R60.64] ;  /* 0x000000063c3c7981 */ /* 0x000f68000c1e1900 */
[----:B------:R-:W5:Y:S01]  /*1030*/  LDG.E R62, desc[UR6][R62.64] ;  /* 0x000000063e3e7981 */ /* 0x000f62000c1e1900 */
[----:B-1----:R-:W-:-:S04]  /*1040*/  IMAD.WIDE R50, R28, 0x4, R38 ;  /* 0x000000041c327825 */ /* 0x002fc800078e0226 */
[----:B0-----:R-:W-:-:S06]  /*1050*/  IMAD.WIDE R52, R30, 0x4, R38 ;  /* 0x000000041e347825 */ /* 0x001fcc00078e0226 */
[----:B------:R-:W5:Y:S04]  /*1060*/  LDG.E R52, desc[UR6][R52.64] ;  /* 0x0000000634347981 */ /* 0x000f68000c1e1900 */
[----:B--2---:R0:W-:Y:S04]  /*1070*/  STS [R44+0x4020], R41 ;  /* 0x004020292c007388 */ /* 0x0041e80000000800 */
[----:B------:R1:W-:Y:S04]  /*1080*/  STS [R45+0xa00], R58 ;  /* 0x000a003a2d007388 */ /* 0x0003e80000000800 */
[----:B------:R2:W-:Y:S01]  /*1090*/  STS [R44+0x4028], R43 ;  /* 0x0040282b2c007388 */ /* 0x0005e20000000800 */
[----:B0-----:R-:W-:-:S03]  /*10a0*/  IMAD.WIDE R40, R19, 0x4, R36 ;  /* 0x0000000413287825 */ /* 0x001fc600078e0224 */
[----:B------:R-:W-:Y:S01]  /*10b0*/  STS [R45+0xc00], R56 ;  /* 0x000c00382d007388 */ /* 0x000fe20000000800 */
[----:B-1----:R-:W-:-:S03]  /*10c0*/  IMAD.WIDE R58, R26, 0x4, R38 ;  /* 0x000000041a3a7825 */ /* 0x002fc600078e0226 */
[----:B----4-:R0:W-:Y:S01]  /*10d0*/  STS [R44+0x4030], R47 ;  /* 0x0040302f2c007388 */ /* 0x0101e20000000800 */
[----:B--2---:R-:W-:-:S03]  /*10e0*/  IMAD.WIDE R42, R31, 0x4, R36 ;  /* 0x000000041f2a7825 */ /* 0x004fc600078e0224 */
[----:B------:R-:W-:Y:S04]  /*10f0*/  STS [R45+0xe00], R54 ;  /* 0x000e00362d007388 */ /* 0x000fe80000000800 */
[----:B---3--:R1:W-:Y:S01]  /*1100*/  STS [R44+0x4038], R49 ;  /* 0x004038312c007388 */ /* 0x0083e20000000800 */
[----:B0-----:R-:W-:-:S03]  /*1110*/  IMAD.WIDE R46, R17, 0x4, R36 ;  /* 0x00000004112e7825 */ /* 0x001fc600078e0224 */
[----:B------:R-:W2:Y:S04]  /*1120*/  LDG.E R41, desc[UR6][R40.64] ;  /* 0x0000000628297981 */ /* 0x000ea8000c1e1900 */
[----:B------:R-:W3:Y:S01]  /*1130*/  LDG.E R55, desc[UR6][R42.64] ;  /* 0x000000062a377981 */ /* 0x000ee2000c1e1900 */
[----:B-1----:R-:W-:-:S03]  /*1140*/  IMAD.WIDE R48, R29, 0x4, R36 ;  /* 0x000000041d307825 */ /* 0x002fc600078e0224 */
[----:B------:R0:W4:Y:S04]  /*1150*/  LDG.E R56, desc[UR6][R58.64] ;  /* 0x000000063a387981 */ /* 0x000128000c1e1900 */
[----:B------:R-:W4:Y:S04]  /*1160*/  LDG.E R63, desc[UR6][R46.64] ;  /* 0x000000062e3f7981 */ /* 0x000f28000c1e1900 */
[----:B------:R1:W4:Y:S04]  /*1170*/  LDG.E R54, desc[UR6][R50.64] ;  /* 0x0000000632367981 */ /* 0x000328000c1e1900 */
[----:B------:R-:W4:Y:S01]  /*1180*/  LDG.E R49, desc[UR6][R48.64] ;  /* 0x0000000630317981 */ /* 0x000f22000c1e1900 */
[----:B0-----:R-:W-:-:S04]  /*1190*/  IMAD.WIDE R58, R32, 0x4, R38 ;  /* 0x00000004203a7825 */ /* 0x001fc800078e0226 */
[----:B-1----:R-:W-:Y:S01]  /*11a0*/  IMAD.WIDE R50, R35, 0x4, R36 ;  /* 0x0000000423327825 */ /* 0x002fe200078e0224 */
[----:B-----5:R0:W-:Y:S04]  /*11b0*/  STS [R45+0x1000], R64 ;  /* 0x001000402d007388 */ /* 0x0201e80000000800 */
[----:B------:R1:W5:Y:S04]  /*11c0*/  LDG.E R61, desc[UR6][R50.64] ;  /* 0x00000006323d7981 */ /* 0x000368000c1e1900 */
[----:B0-----:R-:W5:Y:S01]  /*11d0*/  LDG.E R64, desc[UR6][R58.64] ;  /* 0x000000063a407981 */ /* 0x001f62000c1e1900 */
[----:B------:R-:W-:-:S03]  /*11e0*/  IMAD.WIDE R42, R84, 0x4, R38 ;  /* 0x00000004542a7825 */ /* 0x000fc600078e0226 */
[----:B------:R-:W-:Y:S01]  /*11f0*/  STS [R44+0x4040], R57 ;  /* 0x004040392c007388 */ /* 0x000fe20000000800 */
[----:B------:R-:W-:-:S03]  /*1200*/  IMAD.WIDE R46, R34, 0x4, R38 ;  /* 0x00000004222e7825 */ /* 0x000fc600078e0226 */
[----:B------:R0:W-:Y:S01]  /*1210*/  STS [R45+0x1200], R60 ;  /* 0x0012003c2d007388 */ /* 0x0001e20000000800 */
[----:B-1----:R-:W-:-:S03]  /*1220*/  IMAD.WIDE R50, R85, 0x4, R36 ;  /* 0x0000000455327825 */ /* 0x002fc600078e0224 */
[----:B------:R1:W5:Y:S04]  /*1230*/  LDG.E R58, desc[UR6][R46.64] ;  /* 0x000000062e3a7981 */ /* 0x000368000c1e1900 */
[----:B------:R1:W5:Y:S04]  /*1240*/  LDG.E R53, desc[UR6][R50.64] ;  /* 0x0000000632357981 */ /* 0x000368000c1e1900 */
[----:B0-----:R0:W5:Y:S01]  /*1250*/  LDG.E R60, desc[UR6][R42.64] ;  /* 0x000000062a3c7981 */ /* 0x001162000c1e1900 */
[----:B-1----:R-:W-:-:S04]  /*1260*/  IMAD.WIDE R46, R91, 0x4, R36 ;  /* 0x000000045b2e7825 */ /* 0x002fc800078e0224 */
[--C-:B------:R-:W-:Y:S02]  /*1270*/  IMAD.WIDE R50, R95, 0x4, R36.reuse ;  /* 0x000000045f327825 */ /* 0x100fe400078e0224 */
[----:B------:R-:W5:Y:S02]  /*1280*/  LDG.E R47, desc[UR6][R46.64] ;  /* 0x000000062e2f7981 */ /* 0x000f64000c1e1900 */
[--C-:B0-----:R-:W-:Y:S02]  /*1290*/  IMAD.WIDE R42, R89, 0x4, R36.reuse ;  /* 0x00000004592a7825 */ /* 0x101fe400078e0224 */
[----:B------:R-:W5:Y:S04]  /*12a0*/  LDG.E R51, desc[UR6][R50.64] ;  /* 0x0000000632337981 */ /* 0x000f68000c1e1900 */
[----:B--2---:R0:W-:Y:S04]  /*12b0*/  STS [R44+0x4048], R41 ;  /* 0x004048292c007388 */ /* 0x0041e80000000800 */
[----:B------:R-:W-:Y:S04]  /*12c0*/  STS [R45+0x1400], R62 ;  /* 0x0014003e2d007388 */ /* 0x000fe80000000800 */
[----:B---3--:R-:W-:Y:S01]  /*12d0*/  STS [R44+0x4050], R55 ;  /* 0x004050372c007388 */ /* 0x008fe20000000800 */
[----:B0-----:R-:W-:-:S03]  /*12e0*/  IMAD.WIDE R40, R87, 0x4, R36 ;  /* 0x0000000457287825 */ /* 0x001fc600078e0224 */
[----:B----4-:R0:W-:Y:S04]  /*12f0*/  STS [R45+0x1600], R56 ;  /* 0x001600382d007388 */ /* 0x0101e80000000800 */
[----:B------:R1:W-:Y:S04]  /*1300*/  STS [R44+0x4058], R63 ;  /* 0x0040583f2c007388 */ /* 0x0003e80000000800 */
[----:B------:R-:W-:Y:S01]  /*1310*/  STS [R45+0x1800], R54 ;  /* 0x001800362d007388 */ /* 0x000fe20000000800 */
[----:B0-----:R-:W-:-:S03]  /*1320*/  IMAD.WIDE R56, R86, 0x4, R38 ;  /* 0x0000000456387825 */ /* 0x001fc600078e0226 */
[----:B------:R0:W-:Y:S01]  /*1330*/  STS [R44+0x4060], R49 ;  /* 0x004060312c007388 */ /* 0x0001e20000000800 */
[----:B-1----:R-:W-:-:S03]  /*1340*/  IMAD.WIDE R62, R88, 0x4, R38 ;  /* 0x00000004583e7825 */ /* 0x002fc600078e0226 */
[----:B------:R-:W2:Y:S04]  /*1350*/  LDG.E R41, desc[UR6][R40.64] ;  /* 0x0000000628297981 */ /* 0x000ea8000c1e1900 */
[----:B------:R-:W3:Y:S01]  /*1360*/  LDG.E R55, desc[UR6][R42.64] ;  /* 0x000000062a377981 */ /* 0x000ee2000c1e1900 */
[----:B0-----:R-:W-:-:S03]  /*1370*/  IMAD.WIDE R48, R93, 0x4, R36 ;  /* 0x000000045d307825 */ /* 0x001fc600078e0224 */
[----:B------:R-:W4:Y:S04]  /*1380*/  LDG.E R56, desc[UR6][R56.64] ;  /* 0x0000000638387981 */ /* 0x000f28000c1e1900 */
[----:B------:R0:W4:Y:S04]  /*1390*/  LDG.E R54, desc[UR6][R62.64] ;  /* 0x000000063e367981 */ /* 0x000128000c1e1900 */
[----:B------:R-:W-:Y:S04]  /*13a0*/  STS [R45+0x1a00], R52 ;  /* 0x001a00342d007388 */ /* 0x000fe80000000800 */
[----:B------:R-:W4:Y:S01]  /*13b0*/  LDG.E R49, desc[UR6][R48.64] ;  /* 0x0000000630317981 */ /* 0x000f22000c1e1900 */
[----:B0-----:R-:W-:-:S03]  /*13c0*/  IMAD.WIDE R62, R90, 0x4, R38 ;  /* 0x000000045a3e7825 */ /* 0x001fc600078e0226 */
[----:B-----5:R-:W-:Y:S04]  /*13d0*/  STS [R44+0x4068], R61 ;  /* 0x0040683d2c007388 */ /* 0x020fe80000000800 */
[----:B------:R0:W-:Y:S04]  /*13e0*/  STS [R45+0x1c00], R64 ;  /* 0x001c00402d007388 */ /* 0x0001e80000000800 */
[----:B0-----:R0:W5:Y:S01]  /*13f0*/  LDG.E R64, desc[UR6][R62.64] ;  /* 0x000000063e407981 */ /* 0x001162000c1e1900 */
[----:B------:R-:W-:-:S03]  /*1400*/  IMAD.WIDE R42, R92, 0x4, R38 ;  /* 0x000000045c2a7825 */ /* 0x000fc600078e0226 */
[----:B------:R-:W-:Y:S04]  /*1410*/  STS [R44+0x4070], R53 ;  /* 0x004070352c007388 */ /* 0x000fe80000000800 */
[----:B------:R1:W-:Y:S01]  /*1420*/  STS [R45+0x1e00], R58 ;  /* 0x001e003a2d007388 */ /* 0x0003e20000000800 */
[----:B0-----:R-:W-:-:S03]  /*1430*/  IMAD.WIDE R62, R94, 0x4, R38 ;  /* 0x000000045e3e7825 */ /* 0x001fc600078e0226 */
[----:B------:R0:W5:Y:S04]  /*1440*/  LDG.E R52, desc[UR6][R42.64] ;  /* 0x000000062a347981 */ /* 0x000168000c1e1900 */
[----:B------:R-:W5:Y:S01]  /*1450*/  LDG.E R62, desc[UR6][R62.64] ;  /* 0x000000063e3e7981 */ /* 0x000f62000c1e1900 */
[----:B-1----:R-:W-:-:S04]  /*1460*/  IMAD.WIDE R58, R98, 0x4, R38 ;  /* 0x00000004623a7825 */ /* 0x002fc800078e0226 */
[--C-:B0-----:R-:W-:Y:S02]  /*1470*/  IMAD.WIDE R42, R99, 0x4, R36.reuse ;  /* 0x00000004632a7825 */ /* 0x101fe400078e0224 */
[----:B------:R-:W5:Y:S04]  /*1480*/  LDG.E R58, desc[UR6][R58.64] ;  /* 0x000000063a3a7981 */ /* 0x000f68000c1e1900 */
[----:B------:R-:W5:Y:S04]  /*1490*/  LDG.E R43, desc[UR6][R42.64] ;  /* 0x000000062a2b7981 */ /* 0x000f68000c1e1900 */
[----:B--2---:R0:W-:Y:S04]  /*14a0*/  STS [R44+0x4078], R41 ;  /* 0x004078292c007388 */ /* 0x0041e80000000800 */
[----:B------:R1:W-:Y:S04]  /*14b0*/  STS [R45+0x2000], R60 ;  /* 0x0020003c2d007388 */ /* 0x0003e80000000800 */
[----:B---3--:R-:W-:Y:S01]  /*14c0*/  STS [R44+0x4080], R55 ;  /* 0x004080372c007388 */ /* 0x008fe20000000800 */
[----:B0-----:R-:W-:-:S03]  /*14d0*/  IMAD.WIDE R40, R97, 0x4, R36 ;  /* 0x0000000461287825 */ /* 0x001fc600078e0224 */
[----:B----4-:R0:W-:Y:S01]  /*14e0*/  STS [R45+0x2200], R56 ;  /* 0x002200382d007388 */ /* 0x0101e20000000800 */
[----:B-1----:R-:W-:-:S03]  /*14f0*/  IMAD.WIDE R60, R96, 0x4, R38 ;  /* 0x00000004603c7825 */ /* 0x002fc600078e0226 */
        /* <DEDUP_REMOVED lines=9> */
[----:B-----5:R-:W-:Y:S04]  /*1590*/  STS [R45+0x2600], R64 ;  /* 0x002600402d007388 */ /* 0x020fe80000000800 */
[----:B------:R0:W-:Y:S04]  /*15a0*/  STS [R44+0x4098], R51 ;  /* 0x004098332c007388 */ /* 0x0001e80000000800 */
[----:B------:R-:W5:Y:S04]  /*15b0*/  LDG.E R49, desc[UR6][R48.64] ;  /* 0x0000000630317981 */ /* 0x000f68000c1e1900 */
[----:B------:R-:W5:Y:S01]  /*15c0*/  LDG.E R56, desc[UR6][R56.64] ;  /* 0x0000000638387981 */ /* 0x000f62000c1e1900 */
[----:B0-----:R-:W-:-:S06]  /*15d0*/  IMAD.WIDE R50, R105, 0x4, R36 ;  /* 0x0000000469327825 */ /* 0x001fcc00078e0224 */
[----:B------:R-:W5:Y:S01]  /*15e0*/  LDG.E R51, desc[UR6][R50.64] ;  /* 0x0000000632337981 */ /* 0x000f62000c1e1900 */
[----:B------:R-:W-:-:S03]  /*15f0*/  IMAD.WIDE R54, R102, 0x4, R38 ;  /* 0x0000000466367825 */ /* 0x000fc600078e0226 */
[----:B------:R0:W-:Y:S04]  /*1600*/  STS [R45+0x2800], R52 ;  /* 0x002800342d007388 */ /* 0x0001e80000000800 */
[----:B------:R1:W5:Y:S01]  /*1610*/  LDG.E R64, desc[UR6][R54.64] ;  /* 0x0000000636407981 */ /* 0x000362000c1e1900 */
[----:B------:R-:W-:-:S04]  /*1620*/  IMAD.WIDE R164, R106, 0x4, R38 ;  /* 0x000000046aa47825 */ /* 0x000fc800078e0226 */
[--C-:B------:R-:W-:Y:S01]  /*1630*/  IMAD.WIDE R130, R108, 0x4, R38.reuse ;  /* 0x000000046c827825 */ /* 0x100fe200078e0226 */
[----:B0-----:R-:W5:Y:S03]  /*1640*/  LDG.E R52, desc[UR6][R164.64] ;  /* 0x00000006a4347981 */ /* 0x001f66000c1e1900 */
[--C-:B-1----:R-:W-:Y:S01]  /*1650*/  IMAD.WIDE R54, R104, 0x4, R38.reuse ;  /* 0x0000000468367825 */ /* 0x102fe200078e0226 */
[----:B------:R-:W5:Y:S05]  /*1660*/  LDG.E R50, desc[UR6][R130.64] ;  /* 0x0000000682327981 */ /* 0x000f6a000c1e1900 */
[----:B------:R-:W5:Y:S04]  /*1670*/  LDG.E R54, desc[UR6][R54.64] ;  /* 0x0000000636367981 */ /* 0x000f68000c1e1900 */
[----:B--2---:R0:W-:Y:S04]  /*1680*/  STS [R44+0x40a0], R41 ;  /* 0x0040a0292c007388 */ /* 0x0041e80000000800 */
[----:B------:R1:W-:Y:S04]  /*1690*/  STS [R45+0x2a00], R62 ;  /* 0x002a003e2d007388 */ /* 0x0003e80000000800 */
[----:B------:R2:W-:Y:S01]  /*16a0*/  STS [R44+0x40a8], R43 ;  /* 0x0040a82b2c007388 */ /* 0x0005e20000000800 */
[----:B0-----:R-:W-:-:S03]  /*16b0*/  IMAD.WIDE R40, R110, 0x4, R38 ;  /* 0x000000046e287825 */ /* 0x001fc600078e0226 */
[----:B---3--:R0:W-:Y:S01]  /*16c0*/  STS [R45+0x2c00], R60 ;  /* 0x002c003c2d007388 */ /* 0x0081e20000000800 */
[----:B-1----:R-:W-:-:S03]  /*16d0*/  IMAD.WIDE R62, R107, 0x4, R36 ;  /* 0x000000046b3e7825 */ /* 0x002fc600078e0224 */
[----:B----4-:R-:W-:Y:S01]  /*16e0*/  STS [R44+0x40b0], R47 ;  /* 0x0040b02f2c007388 */ /* 0x010fe20000000800 */
[----:B--2---:R-:W-:-:S03]  /*16f0*/  IMAD.WIDE R42, R112, 0x4, R38 ;  /* 0x00000004702a7825 */ /* 0x004fc600078e0226 */
[----:B------:R1:W-:Y:S01]  /*1700*/  STS [R45+0x2e00], R58 ;  /* 0x002e003a2d007388 */ /* 0x0003e20000000800 */
[----:B0-----:R-:W-:-:S03]  /*1710*/  IMAD.WIDE R60, R109, 0x4, R36 ;  /* 0x000000046d3c7825 */ /* 0x001fc600078e0224 */
[----:B-----5:R-:W-:Y:S04]  /*1720*/  STS [R44+0x40b8], R49 ;  /* 0x0040b8312c007388 */ /* 0x020fe80000000800 */
[----:B------:R0:W-:Y:S01]  /*1730*/  STS [R45+0x3000], R56 ;  /* 0x003000382d007388 */ /* 0x0001e20000000800 */
[----:B-1----:R-:W-:-:S03]  /*1740*/  IMAD.WIDE R58, R111, 0x4, R36 ;  /* 0x000000046f3a7825 */ /* 0x002fc600078e0224 */
[----:B------:R-:W2:Y:S04]  /*1750*/  LDG.E R47, desc[UR6][R62.64] ;  /* 0x000000063e2f7981 */ /* 0x000ea8000c1e1900 */
[----:B------:R1:W3:Y:S01]  /*1760*/  LDG.E R48, desc[UR6][R40.64] ;  /* 0x0000000628307981 */ /* 0x0002e2000c1e1900 */
[----:B0-----:R-:W-:-:S03]  /*1770*/  IMAD.WIDE R56, R113, 0x4, R36 ;  /* 0x0000000471387825 */ /* 0x001fc600078e0224 */
[----:B------:R0:W4:Y:S04]  /*1780*/  LDG.E R46, desc[UR6][R42.64] ;  /* 0x000000062a2e7981 */ /* 0x000128000c1e1900 */
[----:B------:R-:W5:Y:S01]  /*1790*/  LDG.E R53, desc[UR6][R60.64] ;  /* 0x000000063c357981 */ /* 0x000f62000c1e1900 */
[----:B-1----:R-:W-:-:S03]  /*17a0*/  IMAD.WIDE R40, R115, 0x4, R36 ;  /* 0x0000000473287825 */ /* 0x002fc600078e0224 */
[----:B------:R1:W-:Y:S01]  /*17b0*/  STS [R44+0x40c0], R51 ;  /* 0x0040c0332c007388 */ /* 0x0003e20000000800 */
[----:B0-----:R-:W-:-:S03]  /*17c0*/  IMAD.WIDE R42, R114, 0x4, R38 ;  /* 0x00000004722a7825 */ /* 0x001fc600078e0226 */
[----:B------:R-:W3:Y:S01]  /*17d0*/  LDG.E R49, desc[UR6][R56.64] ;  /* 0x0000000638317981 */ /* 0x000ee2000c1e1900 */
[----:B------:R-:W-:-:S03]  /*17e0*/  IMAD.WIDE R38, R117, 0x4, R36 ;  /* 0x0000000475267825 */ /* 0x000fc600078e0224 */
[----:B------:R-:W4:Y:S01]  /*17f0*/  LDG.E R131, desc[UR6][R40.64] ;  /* 0x0000000628837981 */ /* 0x000f22000c1e1900 */
[----:B------:R-:W-:-:S03]  /*1800*/  IMAD.WIDE R36, R119, 0x4, R36 ;  /* 0x0000000477247825 */ /* 0x000fc600078e0224 */
[----:B-1----:R-:W3:Y:S04]  /*1810*/  LDG.E R51, desc[UR6][R58.64] ;  /* 0x000000063a337981 */ /* 0x002ee8000c1e1900 */
[----:B------:R-:W4:Y:S04]  /*1820*/  LDG.E R39, desc[UR6][R38.64] ;  /* 0x0000000626277981 */ /* 0x000f28000c1e1900 */
[----:B------:R-:W4:Y:S04]  /*1830*/  LDG.E R60, desc[UR6][R42.64] ;  /* 0x000000062a3c7981 */ /* 0x000f28000c1e1900 */
[----:B------:R-:W4:Y:S04]  /*1840*/  LDG.E R37, desc[UR6][R36.64] ;  /* 0x0000000624257981 */ /* 0x000f28000c1e1900 */
[----:B------:R-:W-:Y:S01]  /*1850*/  STS [R45+0x3200], R64 ;  /* 0x003200402d007388 */ /* 0x000fe20000000800 */
[----:B------:R-:W-:-:S03]  /*1860*/  IMAD R118, R7, 0x104, R118 ;  /* 0x0000010407767824 */ /* 0x000fc600078e0276 */
[----:B--2---:R-:W-:Y:S04]  /*1870*/  STS [R44+0x40c8], R47 ;  /* 0x0040c82f2c007388 */ /* 0x004fe80000000800 */
[----:B------:R-:W-:Y:S04]  /*1880*/  STS [R45+0x3400], R54 ;  /* 0x003400362d007388 */ /* 0x000fe80000000800 */
[----:B-----5:R-:W-:Y:S04]  /*1890*/  STS [R44+0x40d0], R53 ;  /* 0x0040d0352c007388 */ /* 0x020fe80000000800 */
[----:B------:R-:W-:Y:S04]  /*18a0*/  STS [R45+0x3600], R52 ;  /* 0x003600342d007388 */ /* 0x000fe80000000800 */
[----:B---3--:R-:W-:Y:S04]  /*18b0*/  STS [R44+0x40d8], R51 ;  /* 0x0040d8332c007388 */ /* 0x008fe80000000800 */
[----:B------:R-:W-:Y:S04]  /*18c0*/  STS [R45+0x3800], R50 ;  /* 0x003800322d007388 */ /* 0x000fe80000000800 */
[----:B------:R-:W-:Y:S04]  /*18d0*/  STS [R44+0x40e0], R49 ;  /* 0x0040e0312c007388 */ /* 0x000fe80000000800 */
[----:B------:R-:W-:Y:S04]  /*18e0*/  STS [R45+0x3a00], R48 ;  /* 0x003a00302d007388 */ /* 0x000fe80000000800 */
[----:B----4-:R-:W-:Y:S04]  /*18f0*/  STS [R44+0x40e8], R131 ;  /* 0x0040e8832c007388 */ /* 0x010fe80000000800 */
[----:B------:R-:W-:Y:S04]  /*1900*/  STS [R45+0x3c00], R46 ;  /* 0x003c002e2d007388 */ /* 0x000fe80000000800 */
[----:B------:R-:W-:Y:S04]  /*1910*/  STS [R44+0x40f0], R39 ;  /* 0x0040f0272c007388 */ /* 0x000fe80000000800 */
[----:B------:R-:W-:Y:S04]  /*1920*/  STS [R45+0x3e00], R60 ;  /* 0x003e003c2d007388 */ /* 0x000fe80000000800 */
[----:B------:R-:W-:Y:S01]  /*1930*/  STS [R44+0x40f8], R37 ;  /* 0x0040f8252c007388 */ /* 0x000fe20000000800 */
[----:B------:R-:W-:Y:S06]  /*1940*/  BAR.SYNC.DEFER_BLOCKING 0x0 ;  /* 0x0000000000007b1d */ /* 0x000fec0000010000 */
[----:B------:R-:W-:Y:S04]  /*1950*/  LDS R82, [R118+0x4000] ;  /* 0x0040000076527984 */ /* 0x000fe80000000800 */
[----:B------:R-:W0:Y:S04]  /*1960*/  LDS.128 R40, [R116] ;  /* 0x0000000074287984 */ /* 0x000e280000000c00 */
[----:B------:R-:W1:Y:S04]  /*1970*/  LDS.128 R52, [R116+0x200] ;  /* 0x0002000074347984 */ /* 0x000e680000000c00 */
[----:B------:R-:W2:Y:S04]  /*1980*/  LDS R80, [R118+0x4004] ;  /* 0x0040040076507984 */ /* 0x000ea80000000800 */
[----:B------:R-:W3:Y:S04]  /*1990*/  LDS.128 R48, [R116+0x600] ;  /* 0x0006000074307984 */ /* 0x000ee80000000c00 */
[----:B------:R-:W4:Y:S04]  /*19a0*/  LDS R131, [R118+0x4008] ;  /* 0x0040080076837984 */ /* 0x000f280000000800 */
[----:B------:R-:W5:Y:S04]  /*19b0*/  LDS R120, [R118+0x400c] ;  /* 0x00400c0076787984 */ /* 0x000f680000000800 */
[----:B------:R-:W5:Y:S04]  /*19c0*/  LDS.128 R44, [R116+0xa00] ;  /* 0x000a0000742c7984 */ /* 0x000f680000000c00 */
[----:B------:R-:W-:Y:S04]  /*19d0*/  LDS.128 R56, [R116+0x400] ;  /* 0x0004000074387984 */ /* 0x000fe80000000c00 */
[----:B------:R-:W-:Y:S04]  /*19e0*/  LDS.128 R60, [R116+0x3600] ;  /* 0x00360000743c7984 */ /* 0x000fe80000000c00 */
[----:B------:R-:W-:Y:S01]  /*19f0*/  LDS R138, [R118+0x40cc] ;  /* 0x0040cc00768a7984 */ /* 0x000fe20000000800 */
[----:B0-----:R-:W-:-:S03]  /*1a00*/  FFMA R40, R40, R82, R135 ;  /* 0x0000005228287223 */ /* 0x001fc60000000087 */
[----:B------:R-:W-:Y:S01]  /*1a10*/  LDS R150, [R118+0x40d4] ;  /* 0x0040d40076967984 */ /* 0x000fe20000000800 */
[----:B-1----:R-:W-:Y:S01]  /*1a20*/  FFMA R77, R82, R52, R77 ;  /* 0x00000034524d7223 */ /* 0x002fe2000000004d */
[----:B--2---:R-:W-:-:S03]  /*1a30*/  FFMA R41, R41, R80, R40 ;  /* 0x0000005029297223 */ /* 0x004fc60000000028 */
[----:B------:R-:W-:Y:S01]  /*1a40*/  FFMA R36, R80, R53, R77 ;  /* 0x0000003550247223 */ /* 0x000fe2000000004d */
[----:B---3--:R-:W-:Y:S01]  /*1a50*/  FFMA R129, R82, R48, R129 ;  /* 0x0000003052817223 */ /* 0x008fe20000000081 */
[----:B----4-:R-:W-:Y:S02]  /*1a60*/  FFMA R42, R42, R131, R41 ;  /* 0x000000832a2a7223 */ /* 0x010fe40000000029 */
[----:B------:R-:W-:Y:S01]  /*1a70*/  FFMA R41, R131, R54, R36 ;  /* 0x0000003683297223 */ /* 0x000fe20000000024 */
[----:B------:R-:W-:Y:S01]  /*1a80*/  FFMA R40, R80, R49, R129 ;  /* 0x0000003150287223 */ /* 0x000fe20000000081 */
[----:B------:R-:W0:Y:S01]  /*1a90*/  LDS.128 R36, [R116+0x800] ;  /* 0x0008000074247984 */ /* 0x000e220000000c00 */
[----:B-----5:R-:W-:Y:S01]  /*1aa0*/  FFMA R165, R43, R120, R42 ;  /* 0x000000782ba57223 */ /* 0x020fe2000000002a */
[----:B------:R-:W-:Y:S01]  /*1ab0*/  FFMA R129, R120, R55, R41 ;  /* 0x0000003778817223 */ /* 0x000fe20000000029 */
[----:B------:R-:W-:Y:S01]  /*1ac0*/  FFMA R49, R131, R50, R40 ;  /* 0x0000003283317223 */ /* 0x000fe20000000028 */
[----:B------:R-:W-:Y:S04]  /*1ad0*/  LDS.128 R52, [R116+0xe00] ;  /* 0x000e000074347984 */ /* 0x000fe80000000c00 */
[----:B------:R-:W1:Y:S01]  /*1ae0*/  LDS.128 R40, [R116+0xc00] ;  /* 0x000c000074287984 */ /* 0x000e620000000c00 */
[----:B------:R-:W-:Y:S01]  /*1af0*/  FFMA R139, R82, R44, R139 ;  /* 0x0000002c528b7223 */ /* 0x000fe2000000008b */
[----:B------:R-:W-:-:S02]  /*1b00*/  FFMA R122, R120, R51, R49 ;  /* 0x00000033787a7223 */ /* 0x000fc40000000031 */
[----:B------:R-:W2:Y:S01]  /*1b10*/  LDS.128 R48, [R116+0x1200] ;  /* 0x0012000074307984 */ /* 0x000ea20000000c00 */
[----:B0-----:R-:W-:-:S04]  /*1b20*/  FFMA R137, R82, R36, R137 ;  /* 0x0000002452897223 */ /* 0x001fc80000000089 */
[----:B------:R-:W-:Y:S01]  /*1b30*/  FFMA R36, R80, R37, R137 ;  /* 0x0000002550247223 */ /* 0x000fe20000000089 */
[----:B-1----:R-:W-:-:S03]  /*1b40*/  FFMA R75, R82, R40, R75 ;  /* 0x00000028524b7223 */ /* 0x002fc6000000004b */
[C---:B------:R-:W-:Y:S01]  /*1b50*/  FFMA R36, R131.reuse, R38, R36 ;  /* 0x0000002683247223 */ /* 0x040fe20000000024 */
[----:B------:R-:W-:Y:S01]  /*1b60*/  FFMA R38, R80, R45, R139 ;  /* 0x0000002d50267223 */ /* 0x000fe2000000008b */
[----:B------:R-:W-:Y:S01]  /*1b70*/  FFMA R127, R82, R52, R127 ;  /* 0x00000034527f7223 */ /* 0x000fe2000000007f */
[----:B------:R-:W-:Y:S01]  /*1b80*/  FFMA R40, R80, R41, R75 ;  /* 0x0000002950287223 */ /* 0x000fe2000000004b */
[----:B------:R-:W-:Y:S01]  /*1b90*/  FFMA R137, R120, R39, R36 ;  /* 0x0000002778897223 */ /* 0x000fe20000000024 */
[C---:B------:R-:W-:Y:S02]  /*1ba0*/  FFMA R45, R131.reuse, R46, R38 ;  /* 0x0000002e832d7223 */ /* 0x040fe40000000026 */
[C---:B------:R-:W-:Y:S01]  /*1bb0*/  FFMA R40, R131.reuse, R42, R40 ;  /* 0x0000002a83287223 */ /* 0x040fe20000000028 */
[----:B------:R-:W-:Y:S01]  /*1bc0*/  FFMA R42, R80, R53, R127 ;  /* 0x00000035502a7223 */ /* 0x000fe2000000007f */
[----:B------:R-:W0:Y:S02]  /*1bd0*/  LDS.128 R36, [R116+0x1000] ;  /* 0x0010000074247984 */ /* 0x000e240000000c00 */
[----:B------:R-:W-:Y:S01]  /*1be0*/  FFMA R127, R120, R43, R40 ;  /* 0x0000002b787f7223 */ /* 0x000fe20000000028 */
[----:B------:R-:W-:-:S02]  /*1bf0*/  FFMA R53, R131, R54, R42 ;  /* 0x0000003683357223 */ /* 0x000fc4000000002a */
[----:B------:R-:W1:Y:S01]  /*1c00*/  LDS.128 R40, [R116+0x1400] ;  /* 0x0014000074287984 */ /* 0x000e620000000c00 */
[----:B------:R-:W-:-:S03]  /*1c10*/  FFMA R124, R120, R47, R45 ;  /* 0x0000002f787c7223 */ /* 0x000fc6000000002d */
[----:B------:R-:W3:Y:S01]  /*1c20*/  LDS.128 R44, [R116+0x1600] ;  /* 0x00160000742c7984 */ /* 0x000ee20000000c00 */
[C---:B--2---:R-:W-:Y:S01]  /*1c30*/  FFMA R143, R82.reuse, R48, R143 ;  /* 0x00000030528f7223 */ /* 0x044fe2000000008f */
[----:B0-----:R-:W-:-:S04]  /*1c40*/  FFMA R141, R82, R36, R141 ;  /* 0x00000024528d7223 */ /* 0x001fc8000000008d */
[----:B------:R-:W-:Y:S01]  /*1c50*/  FFMA R36, R80, R37, R141 ;  /* 0x0000002550247223 */ /* 0x000fe2000000008d */
[----:B-1----:R-:W-:-:S03]  /*1c60*/  FFMA R73, R82, R40, R73 ;  /* 0x0000002852497223 */ /* 0x002fc60000000049 */
[C---:B------:R-:W-:Y:S01]  /*1c70*/  FFMA R36, R131.reuse, R38, R36 ;  /* 0x0000002683247223 */ /* 0x040fe20000000024 */
[C---:B------:R-:W-:Y:S01]  /*1c80*/  FFMA R38, R80.reuse, R49, R143 ;  /* 0x0000003150267223 */ /* 0x040fe2000000008f */
[----:B------:R-:W-:Y:S01]  /*1c90*/  FFMA R40, R80, R41, R73 ;  /* 0x0000002950287223 */ /* 0x000fe20000000049 */
[----:B---3--:R-:W-:Y:S01]  /*1ca0*/  FFMA R125, R82, R44, R125 ;  /* 0x0000002c527d7223 */ /* 0x008fe2000000007d */
[----:B------:R-:W-:Y:S01]  /*1cb0*/  FFMA R139, R120, R39, R36 ;  /* 0x00000027788b7223 */ /* 0x000fe20000000024 */
[C---:B------:R-:W-:Y:S01]  /*1cc0*/  FFMA R49, R131.reuse, R50, R38 ;  /* 0x0000003283317223 */ /* 0x040fe20000000026 */
[C---:B------:R-:W-:Y:S01]  /*1cd0*/  FFMA R40, R131.reuse, R42, R40 ;  /* 0x0000002a83287223 */ /* 0x040fe20000000028 */
[----:B------:R-:W-:Y:S01]  /*1ce0*/  FFMA R42, R80, R45, R125 ;  /* 0x0000002d502a7223 */ /* 0x000fe2000000007d */
[----:B------:R-:W0:Y:S01]  /*1cf0*/  LDS.128 R36, [R116+0x1800] ;  /* 0x0018000074247984 */ /* 0x000e220000000c00 */
[C---:B------:R-:W-:Y:S01]  /*1d00*/  FFMA R143, R120.reuse, R55, R53 ;  /* 0x00000037788f7223 */ /* 0x040fe20000000035 */
[C---:B------:R-:W-:Y:S01]  /*1d10*/  FFMA R125, R120.reuse, R43, R40 ;  /* 0x0000002b787d7223 */ /* 0x040fe20000000028 */
[----:B------:R-:W-:Y:S01]  /*1d20*/  FFMA R45, R131, R46, R42 ;  /* 0x0000002e832d7223 */ /* 0x000fe2000000002a */
[----:B------:R-:W1:Y:S04]  /*1d30*/  LDS.128 R52, [R116+0x1a00] ;  /* 0x001a000074347984 */ /* 0x000e680000000c00 */
[----:B------:R-:W2:Y:S01]  /*1d40*/  LDS.128 R40, [R116+0x1c00] ;  /* 0x001c000074287984 */ /* 0x000ea20000000c00 */
[----:B------:R-:W-:-:S03]  /*1d50*/  FFMA R126, R120, R51, R49 ;  /* 0x00000033787e7223 */ /* 0x000fc60000000031 */
[----:B------:R-:W3:Y:S04]  /*1d60*/  LDS.128 R48, [R116+0x1e00] ;  /* 0x001e000074307984 */ /* 0x000ee80000000c00 */
[----:B------:R-:W-:Y:S01]  /*1d70*/  LDS.128 R72, [R116+0x3c00] ;  /* 0x003c000074487984 */ /* 0x000fe20000000c00 */
[----:B0-----:R-:W-:-:S04]  /*1d80*/  FFMA R145, R82, R36, R145 ;  /* 0x0000002452917223 */ /* 0x001fc80000000091 */
[----:B------:R-:W-:Y:S01]  /*1d90*/  FFMA R36, R80, R37, R145 ;  /* 0x0000002550247223 */ /* 0x000fe20000000091 */
[C---:B-1----:R-:W-:Y:S01]  /*1da0*/  FFMA R147, R82.reuse, R52, R147 ;  /* 0x0000003452937223 */ /* 0x042fe20000000093 */
[----:B--2---:R-:W-:Y:S02]  /*1db0*/  FFMA R71, R82, R40, R71 ;  /* 0x0000002852477223 */ /* 0x004fe40000000047 */
        /* <DEDUP_REMOVED lines=15> */
[----:B------:R-:W3:Y:S01]  /*1eb0*/  LDS.128 R52, [R116+0x2600] ;  /* 0x0026000074347984 */ /* 0x000ee20000000c00 */
[----:B------:R-:W-:-:S03]  /*1ec0*/  FFMA R130, R120, R51, R49 ;  /* 0x0000003378827223 */ /* 0x000fc60000000031 */
[----:B------:R-:W4:Y:S01]  /*1ed0*/  LDS.128 R48, [R116+0x2800] ;  /* 0x0028000074307984 */ /* 0x000f220000000c00 */
        /* <DEDUP_REMOVED lines=12> */
[----:B------:R-:W0:Y:S02]  /*1fa0*/  LDS.128 R36, [R116+0x2a00] ;  /* 0x002a000074247984 */ /* 0x000e240000000c00 */
[----:B------:R-:W-:Y:S01]  /*1fb0*/  FFMA R121, R120, R43, R40 ;  /* 0x0000002b78797223 */ /* 0x000fe20000000028 */
[----:B------:R-:W-:-:S02]  /*1fc0*/  FFMA R53, R131, R54, R42 ;  /* 0x0000003683357223 */ /* 0x000fc4000000002a */
[----:B------:R-:W1:Y:S01]  /*1fd0*/  LDS.128 R40, [R116+0x2c00] ;  /* 0x002c000074287984 */ /* 0x000e620000000c00 */
[C---:B----4-:R-:W-:Y:S01]  /*1fe0*/  FFMA R153, R82.reuse, R48, R153 ;  /* 0x0000003052997223 */ /* 0x050fe20000000099 */
[----:B------:R-:W-:Y:S01]  /*1ff0*/  FFMA R56, R82, R56, R68 ;  /* 0x0000003852387223 */ /* 0x000fe20000000044 */
[C---:B------:R-:W-:Y:S01]  /*2000*/  FFMA R132, R120.reuse, R47, R45 ;  /* 0x0000002f78847223 */ /* 0x040fe2000000002d */
[----:B------:R-:W-:Y:S01]  /*2010*/  FFMA R134, R120, R55, R53 ;  /* 0x0000003778867223 */ /* 0x000fe20000000035 */
[C---:B------:R-:W-:Y:S01]  /*2020*/  FFMA R48, R80.reuse, R49, R153 ;  /* 0x0000003150307223 */ /* 0x040fe20000000099 */
[----:B------:R-:W-:Y:S01]  /*2030*/  FFMA R57, R80, R57, R56 ;  /* 0x0000003950397223 */ /* 0x000fe20000000038 */
[----:B------:R-:W2:Y:S02]  /*2040*/  LDS.128 R44, [R116+0x2e00] ;  /* 0x002e0000742c7984 */ /* 0x000ea40000000c00 */
[C---:B------:R-:W-:Y:S01]  /*2050*/  FFMA R48, R131.reuse, R50, R48 ;  /* 0x0000003283307223 */ /* 0x040fe20000000030 */
[----:B------:R-:W-:Y:S01]  /*2060*/  FFMA R58, R131, R58, R57 ;  /* 0x0000003a833a7223 */ /* 0x000fe20000000039 */
[----:B------:R-:W-:Y:S02]  /*2070*/  LDS.128 R52, [R116+0x3200] ;  /* 0x0032000074347984 */ /* 0x000fe40000000c00 */
[----:B------:R-:W-:-:S02]  /*2080*/  FFMA R149, R120, R51, R48 ;  /* 0x0000003378957223 */ /* 0x000fc40000000030 */
[----:B------:R-:W3:Y:S01]  /*2090*/  LDS.128 R48, [R116+0x3000] ;  /* 0x0030000074307984 */ /* 0x000ee20000000c00 */
[----:B------:R-:W-:Y:S01]  /*20a0*/  FFMA R135, R120, R59, R58 ;  /* 0x0000003b78877223 */ /* 0x000fe2000000003a */
[C---:B------:R-:W-:Y:S02]  /*20b0*/  FFMA R72, R82.reuse, R72, R79 ;  /* 0x0000004852487223 */ /* 0x040fe4000000004f */
[----:B------:R-:W4:Y:S04]  /*20c0*/  LDS.128 R56, [R116+0x3400] ;  /* 0x0034000074387984 */ /* 0x000f280000000c00 */
[----:B------:R-:W5:Y:S04]  /*20d0*/  LDS.128 R68, [R116+0x3a00] ;  /* 0x003a000074447984 */ /* 0x000f680000000c00 */
[----:B------:R-:W5:Y:S01]  /*20e0*/  LDS.128 R76, [R116+0x3e00] ;  /* 0x003e0000744c7984 */ /* 0x000f620000000c00 */
[----:B0-----:R-:W-:-:S04]  /*20f0*/  FFMA R155, R82, R36, R155 ;  /* 0x00000024529b7223 */ /* 0x001fc8000000009b */
[----:B------:R-:W-:Y:S01]  /*2100*/  FFMA R36, R80, R37, R155 ;  /* 0x0000002550247223 */ /* 0x000fe2000000009b */
[----:B-1----:R-:W-:-:S03]  /*2110*/  FFMA R67, R82, R40, R67 ;  /* 0x0000002852437223 */ /* 0x002fc60000000043 */
[C---:B------:R-:W-:Y:S01]  /*2120*/  FFMA R37, R131.reuse, R38, R36 ;  /* 0x0000002683257223 */ /* 0x040fe20000000024 */
[----:B------:R-:W-:Y:S01]  /*2130*/  FFMA R36, R80, R41, R67 ;  /* 0x0000002950247223 */ /* 0x000fe20000000043 */
[C---:B------:R-:W-:Y:S02]  /*2140*/  FFMA R41, R82.reuse, R60, R65 ;  /* 0x0000003c52297223 */ /* 0x040fe40000000041 */
[----:B------:R-:W0:Y:S01]  /*2150*/  LDS.128 R64, [R116+0x3800] ;  /* 0x0038000074407984 */ /* 0x000e220000000c00 */
[----:B--2---:R-:W-:Y:S01]  /*2160*/  FFMA R83, R82, R44, R83 ;  /* 0x0000002c52537223 */ /* 0x004fe20000000053 */
[----:B------:R-:W-:-:S03]  /*2170*/  FFMA R42, R131, R42, R36 ;  /* 0x0000002a832a7223 */ /* 0x000fc60000000024 */
[----:B------:R-:W-:Y:S01]  /*2180*/  FFMA R36, R80, R45, R83 ;  /* 0x0000002d50247223 */ /* 0x000fe20000000053 */
[----:B---3--:R-:W-:-:S03]  /*2190*/  FFMA R133, R82, R48, R133 ;  /* 0x0000003052857223 */ /* 0x008fc60000000085 */
[C---:B------:R-:W-:Y:S01]  /*21a0*/  FFMA R46, R131.reuse, R46, R36 ;  /* 0x0000002e832e7223 */ /* 0x040fe20000000024 */
[----:B------:R-:W-:Y:S01]  /*21b0*/  FFMA R52, R82, R52, R161 ;  /* 0x0000003452347223 */ /* 0x000fe200000000a1 */
[----:B------:R-:W-:Y:S01]  /*21c0*/  FFMA R36, R80, R49, R133 ;  /* 0x0000003150247223 */ /* 0x000fe20000000085 */
[C---:B----4-:R-:W-:Y:S01]  /*21d0*/  FFMA R157, R82.reuse, R56, R157 ;  /* 0x00000038529d7223 */ /* 0x050fe2000000009d */
[C---:B-----5:R-:W-:Y:S02]  /*21e0*/  FFMA R159, R82.reuse, R68, R159 ;  /* 0x00000044529f7223 */ /* 0x060fe4000000009f */
[C---:B------:R-:W-:Y:S01]  /*21f0*/  FFMA R50, R131.reuse, R50, R36 ;  /* 0x0000003283327223 */ /* 0x040fe20000000024 */
[----:B------:R-:W-:Y:S01]  /*2200*/  FFMA R81, R82, R76, R81 ;  /* 0x0000004c52517223 */ /* 0x000fe20000000051 */
[C---:B------:R-:W-:Y:S01]  /*2210*/  FFMA R53, R80.reuse, R53, R52 ;  /* 0x0000003550357223 */ /* 0x040fe20000000034 */
[C---:B------:R-:W-:Y:S01]  /*2220*/  FFMA R36, R80.reuse, R57, R157 ;  /* 0x0000003950247223 */ /* 0x040fe2000000009d */
[----:B------:R-:W-:Y:S01]  /*2230*/  FFMA R73, R80, R73, R72 ;  /* 0x0000004950497223 */ /* 0x000fe20000000048 */
[----:B------:R-:W-:Y:S01]  /*2240*/  LDS R133, [R118+0x4018] ;  /* 0x0040180076857984 */ /* 0x000fe20000000800 */
[C---:B------:R-:W-:Y:S01]  /*2250*/  FFMA R54, R131.reuse, R54, R53 ;  /* 0x0000003683367223 */ /* 0x040fe20000000035 */
[C---:B------:R-:W-:Y:S01]  /*2260*/  FFMA R60, R131.reuse, R58, R36 ;  /* 0x0000003a833c7223 */ /* 0x040fe20000000024 */
[----:B------:R-:W-:Y:S01]  /*2270*/  FFMA R74, R131, R74, R73 ;  /* 0x0000004a834a7223 */ /* 0x000fe20000000049 */
[----:B0-----:R-:W-:Y:S01]  /*2280*/  FFMA R38, R82, R64, R163 ;  /* 0x0000004052267223 */ /* 0x001fe200000000a3 */
[----:B------:R-:W-:-:S03]  /*2290*/  FFMA R64, R80, R61, R41 ;  /* 0x0000003d50407223 */ /* 0x000fc60000000029 */
[C---:B------:R-:W-:Y:S01]  /*22a0*/  FFMA R65, R80.reuse, R65, R38 ;  /* 0x0000004150417223 */ /* 0x040fe20000000026 */
[C---:B------:R-:W-:Y:S01]  /*22b0*/  FFMA R38, R80.reuse, R69, R159 ;  /* 0x0000004550267223 */ /* 0x040fe2000000009f */
[----:B------:R-:W-:Y:S01]  /*22c0*/  FFMA R80, R80, R77, R81 ;  /* 0x0000004d50507223 */ /* 0x000fe20000000051 */
[C---:B------:R-:W-:Y:S01]  /*22d0*/  FFMA R64, R131.reuse, R62, R64 ;  /* 0x0000003e83407223 */ /* 0x040fe20000000040 */
[C---:B------:R-:W-:Y:S01]  /*22e0*/  FFMA R36, R131.reuse, R66, R65 ;  /* 0x0000004283247223 */ /* 0x040fe20000000041 */
[C---:B------:R-:W-:Y:S01]  /*22f0*/  FFMA R70, R131.reuse, R70, R38 ;  /* 0x0000004683467223 */ /* 0x040fe20000000026 */
[----:B------:R-:W-:Y:S02]  /*2300*/  FFMA R78, R131, R78, R80 ;  /* 0x0000004e834e7223 */ /* 0x000fe40000000050 */
[----:B------:R-:W-:Y:S04]  /*2310*/  LDS R131, [R118+0x4010] ;  /* 0x0040100076837984 */ /* 0x000fe80000000800 */
[----:B------:R-:W0:Y:S01]  /*2320*/  LDS.128 R80, [R116+0x10] ;  /* 0x0000100074507984 */ /* 0x000e220000000c00 */
[C---:B------:R-:W-:Y:S01]  /*2330*/  FFMA R58, R120.reuse, R47, R46 ;  /* 0x0000002f783a7223 */ /* 0x040fe2000000002e */
[----:B------:R-:W-:-:S02]  /*2340*/  FFMA R69, R120, R67, R36 ;  /* 0x0000004378457223 */ /* 0x000fc40000000024 */
[----:B------:R-:W1:Y:S01]  /*2350*/  LDS.128 R44, [R116+0x210] ;  /* 0x00021000742c7984 */ /* 0x000e620000000c00 */
[----:B------:R-:W-:-:S03]  /*2360*/  FFMA R56, R120, R51, R50 ;  /* 0x0000003378387223 */ /* 0x000fc60000000032 */
[----:B------:R-:W-:Y:S01]  /*2370*/  LDS.128 R48, [R116+0x610] ;  /* 0x0006100074307984 */ /* 0x000fe20000000c00 */
[----:B0-----:R-:W-:-:S03]  /*2380*/  FFMA R36, R80, R131, R165 ;  /* 0x0000008350247223 */ /* 0x001fc600000000a5 */
[----:B------:R-:W0:Y:S01]  /*2390*/  LDS R80, [R118+0x4014] ;  /* 0x0040140076507984 */ /* 0x000e220000000800 */
[C---:B------:R-:W-:Y:S01]  /*23a0*/  FFMA R57, R120.reuse, R55, R54 ;  /* 0x0000003778397223 */ /* 0x040fe20000000036 */
[----:B-1----:R-:W-:Y:S02]  /*23b0*/  FFMA R129, R131, R44, R129 ;  /* 0x0000002c83817223 */ /* 0x002fe40000000081 */
[----:B------:R-:W1:Y:S01]  /*23c0*/  LDS.128 R52, [R116+0x410] ;  /* 0x0004100074347984 */ /* 0x000e620000000c00 */
[----:B------:R-:W-:Y:S01]  /*23d0*/  FFMA R66, R120, R39, R37 ;  /* 0x0000002778427223 */ /* 0x000fe20000000025 */
[----:B0-----:R-:W-:Y:S01]  /*23e0*/  FFMA R81, R81, R80, R36 ;  /* 0x0000005051517223 */ /* 0x001fe20000000024 */
[----:B------:R-:W-:Y:S01]  /*23f0*/  FFMA R36, R80, R45, R129 ;  /* 0x0000002d50247223 */ /* 0x000fe20000000081 */
[----:B------:R-:W-:Y:S02]  /*2400*/  FFMA R45, R131, R48, R122 ;  /* 0x00000030832d7223 */ /* 0x000fe4000000007a */
[----:B------:R-:W0:Y:S01]  /*2410*/  LDS R122, [R118+0x401c] ;  /* 0x00401c00767a7984 */ /* 0x000e220000000800 */
[----:B------:R-:W-:Y:S01]  /*2420*/  FFMA R129, R133, R46, R36 ;  /* 0x0000002e85817223 */ /* 0x000fe20000000024 */
[----:B-1----:R-:W-:-:S02]  /*2430*/  FFMA R52, R131, R52, R135 ;  /* 0x0000003483347223 */ /* 0x002fc40000000087 */
[----:B------:R-:W1:Y:S01]  /*2440*/  LDS.128 R36, [R116+0x810] ;  /* 0x0008100074247984 */ /* 0x000e620000000c00 */
[----:B------:R-:W-:Y:S01]  /*2450*/  FFMA R62, R120, R43, R42 ;  /* 0x0000002b783e7223 */ /* 0x000fe2000000002a */
[C---:B------:R-:W-:Y:S01]  /*2460*/  FFMA R44, R80.reuse, R49, R45 ;  /* 0x00000031502c7223 */ /* 0x040fe2000000002d */
[----:B------:R-:W-:Y:S01]  /*2470*/  FFMA R53, R80, R53, R52 ;  /* 0x0000003550357223 */ /* 0x000fe20000000034 */
[----:B------:R-:W2:Y:S02]  /*2480*/  LDS.128 R40, [R116+0xa10] ;  /* 0x000a100074287984 */ /* 0x000ea40000000c00 */
[C---:B------:R-:W-:Y:S01]  /*2490*/  FFMA R153, R133.reuse, R50, R44 ;  /* 0x0000003285997223 */ /* 0x040fe2000000002c */
[----:B------:R-:W-:Y:S01]  /*24a0*/  FFMA R54, R133, R54, R53 ;  /* 0x0000003685367223 */ /* 0x000fe20000000035 */
[C---:B0-----:R-:W-:Y:S02]  /*24b0*/  FFMA R129, R122.reuse, R47, R129 ;  /* 0x0000002f7a817223 */ /* 0x041fe40000000081 */
[----:B------:R-:W0:Y:S01]  /*24c0*/  LDS.128 R44, [R116+0xc10] ;  /* 0x000c1000742c7984 */ /* 0x000e220000000c00 */
[----:B------:R-:W-:-:S03]  /*24d0*/  FFMA R135, R122, R55, R54 ;  /* 0x000000377a877223 */ /* 0x000fc60000000036 */
[----:B------:R-:W3:Y:S01]  /*24e0*/  LDS.128 R52, [R116+0xe10] ;  /* 0x000e100074347984 */ /* 0x000ee20000000c00 */
[----:B-1----:R-:W-:-:S04]  /*24f0*/  FFMA R137, R131, R36, R137 ;  /* 0x0000002483897223 */ /* 0x002fc80000000089 */
[----:B------:R-:W-:Y:S01]  /*2500*/  FFMA R36, R80, R37, R137 ;  /* 0x0000002550247223 */ /* 0x000fe20000000089 */
[----:B--2---:R-:W-:-:S03]  /*2510*/  FFMA R37, R131, R40, R124 ;  /* 0x0000002883257223 */ /* 0x004fc6000000007c */
[----:B------:R-:W-:Y:S01]  /*2520*/  FFMA R36, R133, R38, R36 ;  /* 0x0000002685247223 */ /* 0x000fe20000000024 */
[----:B------:R-:W-:-:S04]  /*2530*/  FFMA R38, R80, R41, R37 ;  /* 0x0000002950267223 */ /* 0x000fc80000000025 */
[----:B------:R-:W-:Y:S01]  /*2540*/  FFMA R41, R133, R42, R38 ;  /* 0x0000002a85297223 */ /* 0x000fe20000000026 */
[C---:B------:R-:W-:Y:S02]  /*2550*/  FFMA R153, R122.reuse, R51, R153 ;  /* 0x000000337a997223 */ /* 0x040fe40000000099 */
[----:B------:R-:W-:Y:S01]  /*2560*/  LDS.128 R48, [R116+0x1210] ;  /* 0x0012100074307984 */ /* 0x000fe20000000c00 */
[----:B0-----:R-:W-:Y:S01]  /*2570*/  FFMA R37, R131, R44, R127 ;  /* 0x0000002c83257223 */ /* 0x001fe2000000007f */
[----:B------:R-:W-:-:S03]  /*2580*/  FFMA R127, R122, R39, R36 ;  /* 0x000000277a7f7223 */ /* 0x000fc60000000024 */
[C---:B------:R-:W-:Y:S01]  /*2590*/  FFMA R40, R80.reuse, R45, R37 ;  /* 0x0000002d50287223 */ /* 0x040fe20000000025 */
[----:B---3--:R-:W-:Y:S01]  /*25a0*/  FFMA R143, R131, R52, R143 ;  /* 0x00000034838f7223 */ /* 0x008fe2000000008f */
[----:B------:R-:W0:Y:S02]  /*25b0*/  LDS.128 R36, [R116+0x1010] ;  /* 0x0010100074247984 */ /* 0x000e240000000c00 */
[C---:B------:R-:W-:Y:S01]  /*25c0*/  FFMA R40, R133.reuse, R46, R40 ;  /* 0x0000002e85287223 */ /* 0x040fe20000000028 */
[----:B------:R-:W-:Y:S01]  /*25d0*/  FFMA R42, R80, R53, R143 ;  /* 0x00000035502a7223 */ /* 0x000fe2000000008f */
[C---:B------:R-:W-:Y:S02]  /*25e0*/  FFMA R143, R122.reuse, R43, R41 ;  /* 0x0000002b7a8f7223 */ /* 0x040fe40000000029 */
[C---:B------:R-:W-:Y:S01]  /*25f0*/  FFMA R137, R122.reuse, R47, R40 ;  /* 0x0000002f7a897223 */ /* 0x040fe20000000028 */
[----:B------:R-:W-:Y:S01]  /*2600*/  FFMA R155, R133, R54, R42 ;  /* 0x00000036859b7223 */ /* 0x000fe2000000002a */
[----:B------:R-:W-:Y:S04]  /*2610*/  LDS.128 R44, [R116+0x1610] ;  /* 0x00161000742c7984 */ /* 0x000fe80000000c00 */
[----:B------:R-:W1:Y:S01]  /*2620*/  LDS.128 R40, [R116+0x1410] ;  /* 0x0014100074287984 */ /* 0x000e620000000c00 */
[----:B------:R-:W-:-:S03]  /*2630*/  FFMA R155, R122, R55, R155 ;  /* 0x000000377a9b7223 */ /* 0x000fc6000000009b */
[----:B------:R-:W-:Y:S01]  /*2640*/  LDS.128 R52, [R116+0x1a10] ;  /* 0x001a100074347984 */ /* 0x000fe20000000c00 */
[----:B0-----:R-:W-:-:S04]  /*2650*/  FFMA R139, R131, R36, R139 ;  /* 0x00000024838b7223 */ /* 0x001fc8000000008b */
[----:B------:R-:W-:Y:S01]  /*2660*/  FFMA R36, R80, R37, R139 ;  /* 0x0000002550247223 */ /* 0x000fe2000000008b */
[----:B------:R-:W-:-:S03]  /*2670*/  FFMA R37, R131, R48, R126 ;  /* 0x0000003083257223 */ /* 0x000fc6000000007e */
[----:B------:R-:W-:Y:S01]  /*2680*/  FFMA R36, R133, R38, R36 ;  /* 0x0000002685247223 */ /* 0x000fe20000000024 */
[----:B------:R-:W-:Y:S01]  /*2690*/  FFMA R38, R80, R49, R37 ;  /* 0x0000003150267223 */ /* 0x000fe20000000025 */
[----:B-1----:R-:W-:Y:S02]  /*26a0*/  FFMA R37, R131, R40, R125 ;  /* 0x0000002883257223 */ /* 0x002fe4000000007d */
[----:B------:R-:W-:Y:S01]  /*26b0*/  FFMA R125, R122, R39, R36 ;  /* 0x000000277a7d7223 */ /* 0x000fe20000000024 */
[----:B------:R-:W-:Y:S01]  /*26c0*/  FFMA R49, R133, R50, R38 ;  /* 0x0000003285317223 */ /* 0x000fe20000000026 */
[----:B------:R-:W-:Y:S01]  /*26d0*/  FFMA R147, R131, R44, R147 ;  /* 0x0000002c83937223 */ /* 0x000fe20000000093 */
[C---:B------:R-:W-:Y:S02]  /*26e0*/  FFMA R40, R80.reuse, R41, R37 ;  /* 0x0000002950287223 */ /* 0x040fe40000000025 */
[----:B------:R-:W0:Y:S02]  /*26f0*/  LDS.128 R36, [R116+0x1810] ;  /* 0x0018100074247984 */ /* 0x000e240000000c00 */
[----:B------:R-:W-:Y:S01]  /*2700*/  FFMA R40, R133, R42, R40 ;  /* 0x0000002a85287223 */ /* 0x000fe20000000028 */
[----:B------:R-:W-:-:S03]  /*2710*/  FFMA R42, R80, R45, R147 ;  /* 0x0000002d502a7223 */ /* 0x000fc60000000093 */
[C---:B------:R-:W-:Y:S01]  /*2720*/  FFMA R139, R122.reuse, R43, R40 ;  /* 0x0000002b7a8b7223 */ /* 0x040fe20000000028 */
[----:B------:R-:W-:Y:S02]  /*2730*/  FFMA R157, R133, R46, R42 ;  /* 0x0000002e859d7223 */ /* 0x000fe4000000002a */
[----:B------:R-:W1:Y:S01]  /*2740*/  LDS.128 R40, [R116+0x1c10] ;  /* 0x001c100074287984 */ /* 0x000e620000000c00 */
[----:B------:R-:W-:-:S03]  /*2750*/  FFMA R147, R122, R51, R49 ;  /* 0x000000337a937223 */ /* 0x000fc60000000031 */
[----:B------:R-:W2:Y:S01]  /*2760*/  LDS.128 R48, [R116+0x1e10] ;  /* 0x001e100074307984 */ /* 0x000ea20000000c00 */
        /* <DEDUP_REMOVED lines=10> */
[C---:B------:R-:W-:Y:S01]  /*2810*/  FFMA R40, R80.reuse, R41, R37 ;  /* 0x0000002950287223 */ /* 0x040fe20000000025 */
[----:B--2---:R-:W-:Y:S01]  /*2820*/  FFMA R41, R131, R48, R130 ;  /* 0x0000003083297223 */ /* 0x004fe20000000082 */
        /* <DEDUP_REMOVED lines=9> */
[----:B------:R-:W3:Y:S01]  /*28c0*/  LDS.128 R48, [R116+0x2810] ;  /* 0x0028100074307984 */ /* 0x000ee20000000c00 */
[----:B0-----:R-:W-:-:S04]  /*28d0*/  FFMA R145, R131, R36, R145 ;  /* 0x0000002483917223 */ /* 0x001fc80000000091 */
[----:B------:R-:W-:Y:S01]  /*28e0*/  FFMA R36, R80, R37, R145 ;  /* 0x0000002550247223 */ /* 0x000fe20000000091 */
[----:B------:R-:W-:-:S03]  /*28f0*/  FFMA R37, R131, R44, R132 ;  /* 0x0000002c83257223 */ /* 0x000fc60000000084 */
[----:B------:R-:W-:Y:S01]  /*2900*/  FFMA R36, R133, R38, R36 ;  /* 0x0000002685247223 */ /* 0x000fe20000000024 */
[----:B------:R-:W-:Y:S01]  /*2910*/  FFMA R38, R80, R45, R37 ;  /* 0x0000002d50267223 */ /* 0x000fe20000000025 */
[----:B-1----:R-:W-:-:S04]  /*2920*/  FFMA R37, R131, R40, R121 ;  /* 0x0000002883257223 */ /* 0x002fc80000000079 */
[----:B------:R-:W-:Y:S01]  /*2930*/  FFMA R40, R80, R41, R37 ;  /* 0x0000002950287223 */ /* 0x000fe20000000025 */
[----:B--2---:R-:W-:Y:S01]  /*2940*/  FFMA R41, R131, R52, R134 ;  /* 0x0000003483297223 */ /* 0x004fe20000000086 */
[----:B------:R-:W-:Y:S02]  /*2950*/  FFMA R121, R122, R39, R36 ;  /* 0x000000277a797223 */ /* 0x000fe40000000024 */
[C---:B------:R-:W-:Y:S01]  /*2960*/  FFMA R40, R133.reuse, R42, R40 ;  /* 0x0000002a85287223 */ /* 0x040fe20000000028 */
[----:B------:R-:W-:Y:S01]  /*2970*/  FFMA R42, R80, R53, R41 ;  /* 0x00000035502a7223 */ /* 0x000fe20000000029 */
[----:B------:R-:W-:Y:S01]  /*2980*/  FFMA R165, R133, R46, R38 ;  /* 0x0000002e85a57223 */ /* 0x000fe20000000026 */
[----:B---3--:R-:W-:Y:S01]  /*2990*/  FFMA R41, R131, R48, R149 ;  /* 0x0000003083297223 */ /* 0x008fe20000000095 */
[----:B------:R-:W0:Y:S01]  /*29a0*/  LDS.128 R36, [R116+0x2a10] ;  /* 0x002a100074247984 */ /* 0x000e220000000c00 */
[----:B------:R-:W-:Y:S01]  /*29b0*/  FFMA R149, R122, R43, R40 ;  /* 0x0000002b7a957223 */ /* 0x000fe20000000028 */
[----:B------:R-:W-:Y:S01]  /*29c0*/  FFMA R163, R133, R54, R42 ;  /* 0x0000003685a37223 */ /* 0x000fe2000000002a */
[----:B------:R-:W-:-:S02]  /*29d0*/  FFMA R48, R80, R49, R41 ;  /* 0x0000003150307223 */ /* 0x000fc40000000029 */
[----:B------:R-:W1:Y:S01]  /*29e0*/  LDS.128 R40, [R116+0x2c10] ;  /* 0x002c100074287984 */ /* 0x000e620000000c00 */
[C---:B------:R-:W-:Y:S01]  /*29f0*/  FFMA R165, R122.reuse, R47, R165 ;  /* 0x0000002f7aa57223 */ /* 0x040fe200000000a5 */
[----:B------:R-:W-:Y:S02]  /*2a00*/  FFMA R48, R133, R50, R48 ;  /* 0x0000003285307223 */ /* 0x000fe40000000030 */
[----:B------:R-:W2:Y:S01]  /*2a10*/  LDS.128 R44, [R116+0x2e10] ;  /* 0x002e1000742c7984 */ /* 0x000ea20000000c00 */
[C---:B------:R-:W-:Y:S01]  /*2a20*/  FFMA R163, R122.reuse, R55, R163 ;  /* 0x000000377aa37223 */ /* 0x040fe200000000a3 */
[----:B------:R-:W-:Y:S02]  /*2a30*/  FFMA R145, R122, R51, R48 ;  /* 0x000000337a917223 */ /* 0x000fe40000000030 */
[----:B------:R-:W3:Y:S01]  /*2a40*/  LDS.128 R52, [R116+0x3210] ;  /* 0x0032100074347984 */ /* 0x000ee20000000c00 */
[----:B0-----:R-:W-:-:S04]  /*2a50*/  FFMA R49, R131, R36, R66 ;  /* 0x0000002483317223 */ /* 0x001fc80000000042 */
[----:B------:R-:W-:Y:S01]  /*2a60*/  FFMA R36, R80, R37, R49 ;  /* 0x0000002550247223 */ /* 0x000fe20000000031 */
[----:B-1----:R-:W-:-:S03]  /*2a70*/  FFMA R49, R131, R40, R62 ;  /* 0x0000002883317223 */ /* 0x002fc6000000003e */
[----:B------:R-:W-:Y:S01]  /*2a80*/  FFMA R37, R133, R38, R36 ;  /* 0x0000002685257223 */ /* 0x000fe20000000024 */
[----:B------:R-:W-:Y:S02]  /*2a90*/  FFMA R36, R80, R41, R49 ;  /* 0x0000002950247223 */ /* 0x000fe40000000031 */
[----:B------:R-:W0:Y:S01]  /*2aa0*/  LDS.128 R48, [R116+0x3010] ;  /* 0x0030100074307984 */ /* 0x000e220000000c00 */
[----:B--2---:R-:W-:Y:S01]  /*2ab0*/  FFMA R41, R131, R44, R58 ;  /* 0x0000002c83297223 */ /* 0x004fe2000000003a */
[----:B------:R-:W-:Y:S01]  /*2ac0*/  FFMA R42, R133, R42, R36 ;  /* 0x0000002a852a7223 */ /* 0x000fe20000000024 */
[----:B------:R-:W-:Y:S01]  /*2ad0*/  FFMA R60, R120, R59, R60 ;  /* 0x0000003b783c7223 */ /* 0x000fe2000000003c */
[C---:B---3--:R-:W-:Y:S01]  /*2ae0*/  FFMA R52, R131.reuse, R52, R57 ;  /* 0x0000003483347223 */ /* 0x048fe20000000039 */
[C---:B------:R-:W-:Y:S01]  /*2af0*/  FFMA R36, R80.reuse, R45, R41 ;  /* 0x0000002d50247223 */ /* 0x040fe20000000029 */
[----:B0-----:R-:W-:Y:S02]  /*2b00*/  FFMA R41, R131, R48, R56 ;  /* 0x0000003083297223 */ /* 0x001fe40000000038 */
[----:B------:R-:W0:Y:S01]  /*2b10*/  LDS.128 R56, [R116+0x3410] ;  /* 0x0034100074387984 */ /* 0x000e220000000c00 */
[----:B------:R-:W-:Y:S01]  /*2b20*/  FFMA R46, R133, R46, R36 ;  /* 0x0000002e852e7223 */ /* 0x000fe20000000024 */
[----:B------:R-:W-:Y:S01]  /*2b30*/  FFMA R36, R80, R49, R41 ;  /* 0x0000003150247223 */ /* 0x000fe20000000029 */
[----:B------:R-:W-:Y:S01]  /*2b40*/  FFMA R64, R120, R63, R64 ;  /* 0x0000003f78407223 */ /* 0x000fe20000000040 */
[----:B0-----:R-:W-:-:S02]  /*2b50*/  FFMA R41, R131, R56, R60 ;  /* 0x0000003883297223 */ /* 0x001fc4000000003c */
[----:B------:R-:W0:Y:S01]  /*2b60*/  LDS.128 R60, [R116+0x3610] ;  /* 0x00361000743c7984 */ /* 0x000e220000000c00 */
[----:B------:R-:W-:Y:S01]  /*2b70*/  FFMA R50, R133, R50, R36 ;  /* 0x0000003285327223 */ /* 0x000fe20000000024 */
[----:B------:R-:W-:Y:S01]  /*2b80*/  FFMA R36, R80, R57, R41 ;  /* 0x0000003950247223 */ /* 0x000fe20000000029 */
[C---:B0-----:R-:W-:Y:S02]  /*2b90*/  FFMA R41, R131.reuse, R60, R64 ;  /* 0x0000003c83297223 */ /* 0x041fe40000000040 */
[----:B------:R-:W0:Y:S01]  /*2ba0*/  LDS.128 R64, [R116+0x3810] ;  /* 0x0038100074407984 */ /* 0x000e220000000c00 */
[----:B------:R-:W-:Y:S01]  /*2bb0*/  FFMA R72, R120, R71, R70 ;  /* 0x0000004778487223 */ /* 0x000fe20000000046 */
[C---:B0-----:R-:W-:Y:S02]  /*2bc0*/  FFMA R64, R131.reuse, R64, R69 ;  /* 0x0000004083407223 */ /* 0x041fe40000000045 */
[----:B------:R-:W0:Y:S01]  /*2bd0*/  LDS.128 R68, [R116+0x3a10] ;  /* 0x003a100074447984 */ /* 0x000e220000000c00 */
[----:B------:R-:W-:Y:S01]  /*2be0*/  FFMA R38, R80, R61, R41 ;  /* 0x0000003d50267223 */ /* 0x000fe20000000029 */
[----:B------:R-:W-:Y:S01]  /*2bf0*/  FFMA R76, R120, R75, R74 ;  /* 0x0000004b784c7223 */ /* 0x000fe2000000004a */
[----:B0-----:R-:W-:-:S02]  /*2c00*/  FFMA R41, R131, R68, R72 ;  /* 0x0000004483297223 */ /* 0x001fc40000000048 */
[----:B------:R-:W0:Y:S01]  /*2c10*/  LDS.128 R72, [R116+0x3c10] ;  /* 0x003c100074487984 */ /* 0x000e220000000c00 */
[----:B------:R-:W-:Y:S01]  /*2c20*/  FFMA R120, R120, R79, R78 ;  /* 0x0000004f78787223 */ /* 0x000fe2000000004e */
[----:B0-----:R-:W-:Y:S02]  /*2c30*/  FFMA R72, R131, R72, R76 ;  /* 0x0000004883487223 */ /* 0x001fe4000000004c */
[----:B------:R-:W0:Y:S01]  /*2c40*/  LDS.128 R76, [R116+0x3e10] ;  /* 0x003e1000744c7984 */ /* 0x000e220000000c00 */
[C---:B------:R-:W-:Y:S01]  /*2c50*/  FFMA R53, R80.reuse, R53, R52 ;  /* 0x0000003550357223 */ /* 0x040fe20000000034 */
[C---:B------:R-:W-:Y:S01]  /*2c60*/  FFMA R65, R80.reuse, R65, R64 ;  /* 0x0000004150417223 */ /* 0x040fe20000000040 */
[C---:B------:R-:W-:Y:S01]  /*2c70*/  FFMA R40, R80.reuse, R69, R41 ;  /* 0x0000004550287223 */ /* 0x040fe20000000029 */
[----:B------:R-:W-:Y:S01]  /*2c80*/  FFMA R73, R80, R73, R72 ;  /* 0x0000004950497223 */ /* 0x000fe20000000048 */
[----:B------:R-:W-:-:S04]  /*2c90*/  FFMA R82, R82, R133, R81 ;  /* 0x0000008552527223 */ /* 0x000fc80000000051 */
[----:B------:R-:W-:Y:S01]  /*2ca0*/  FFMA R151, R83, R122, R82 ;  /* 0x0000007a53977223 */ /* 0x000fe20000000052 */
[----:B0-----:R-:W-:Y:S02]  /*2cb0*/  FFMA R131, R131, R76, R120 ;  /* 0x0000004c83837223 */ /* 0x001fe40000000078 */
[----:B------:R-:W-:Y:S02]  /*2cc0*/  LDS R120, [R118+0x4020] ;  /* 0x0040200076787984 */ /* 0x000fe40000000800 */
[----:B------:R-:W-:-:S04]  /*2cd0*/  FFMA R80, R80, R77, R131 ;  /* 0x0000004d50507223 */ /* 0x000fc80000000083 */
[C---:B------:R-:W-:Y:S02]  /*2ce0*/  FFMA R78, R133.reuse, R78, R80 ;  /* 0x0000004e854e7223 */ /* 0x040fe40000000050 */
[----:B------:R-:W0:Y:S01]  /*2cf0*/  LDS.128 R80, [R116+0x20] ;  /* 0x0000200074507984 */ /* 0x000e220000000c00 */
[C---:B------:R-:W-:Y:S01]  /*2d00*/  FFMA R36, R133.reuse, R58, R36 ;  /* 0x0000003a85247223 */ /* 0x040fe20000000024 */
[C---:B------:R-:W-:Y:S02]  /*2d10*/  FFMA R58, R122.reuse, R47, R46 ;  /* 0x0000002f7a3a7223 */ /* 0x040fe4000000002e */
[----:B------:R-:W1:Y:S01]  /*2d20*/  LDS.128 R44, [R116+0x220] ;  /* 0x00022000742c7984 */ /* 0x000e620000000c00 */
[----:B------:R-:W-:Y:S01]  /*2d30*/  FFMA R61, R122, R59, R36 ;  /* 0x0000003b7a3d7223 */ /* 0x000fe20000000024 */
[C---:B------:R-:W-:Y:S01]  /*2d40*/  FFMA R54, R133.reuse, R54, R53 ;  /* 0x0000003685367223 */ /* 0x040fe20000000035 */
[C---:B------:R-:W-:Y:S01]  /*2d50*/  FFMA R38, R133.reuse, R62, R38 ;  /* 0x0000003e85267223 */ /* 0x040fe20000000026 */
[C---:B------:R-:W-:Y:S01]  /*2d60*/  FFMA R66, R133.reuse, R66, R65 ;  /* 0x0000004285427223 */ /* 0x040fe20000000041 */
[C---:B------:R-:W-:Y:S01]  /*2d70*/  FFMA R70, R133.reuse, R70, R40 ;  /* 0x0000004685467223 */ /* 0x040fe20000000028 */
[----:B------:R-:W-:-:S02]  /*2d80*/  FFMA R74, R133, R74, R73 ;  /* 0x0000004a854a7223 */ /* 0x000fc40000000049 */
[----:B------:R-:W-:Y:S01]  /*2d90*/  LDS R133, [R118+0x4028] ;  /* 0x0040280076857984 */ /* 0x000fe20000000800 */
[----:B0-----:R-:W-:-:S03]  /*2da0*/  FFMA R36, R80, R120, R151 ;  /* 0x0000007850247223 */ /* 0x001fc60000000097 */
[----:B------:R-:W0:Y:S01]  /*2db0*/  LDS R80, [R118+0x4024] ;  /* 0x0040240076507984 */ /* 0x000e220000000800 */
[----:B------:R-:W-:Y:S01]  /*2dc0*/  FFMA R56, R122, R55, R54 ;  /* 0x000000377a387223 */ /* 0x000fe20000000036 */
[----:B-1----:R-:W-:Y:S02]  /*2dd0*/  FFMA R129, R120, R44, R129 ;  /* 0x0000002c78817223 */ /* 0x002fe40000000081 */
[----:B------:R-:W1:Y:S01]  /*2de0*/  LDS.128 R52, [R116+0x420] ;  /* 0x0004200074347984 */ /* 0x000e620000000c00 */
[C---:B------:R-:W-:Y:S01]  /*2df0*/  FFMA R57, R122.reuse, R51, R50 ;  /* 0x000000337a397223 */ /* 0x040fe20000000032 */
[C---:B------:R-:W-:Y:S02]  /*2e00*/  FFMA R62, R122.reuse, R39, R37 ;  /* 0x000000277a3e7223 */ /* 0x040fe40000000025 */
[----:B------:R-:W2:Y:S01]  /*2e10*/  LDS.128 R48, [R116+0x620] ;  /* 0x0006200074307984 */ /* 0x000ea20000000c00 */
[C---:B------:R-:W-:Y:S01]  /*2e20*/  FFMA R65, R122.reuse, R63, R38 ;  /* 0x0000003f7a417223 */ /* 0x040fe20000000026 */
[C---:B------:R-:W-:Y:S01]  /*2e30*/  FFMA R60, R122.reuse, R43, R42 ;  /* 0x0000002b7a3c7223 */ /* 0x040fe2000000002a */
[C---:B------:R-:W-:Y:S01]  /*2e40*/  FFMA R69, R122.reuse, R67, R66 ;  /* 0x000000437a457223 */ /* 0x040fe20000000042 */
[C---:B------:R-:W-:Y:S01]  /*2e50*/  FFMA R73, R122.reuse, R71, R70 ;  /* 0x000000477a497223 */ /* 0x040fe20000000046 */
[C---:B------:R-:W-:Y:S01]  /*2e60*/  FFMA R77, R122.reuse, R75, R74 ;  /* 0x0000004b7a4d7223 */ /* 0x040fe2000000004a */
[----:B------:R-:W-:Y:S01]  /*2e70*/  FFMA R131, R122, R79, R78 ;  /* 0x0000004f7a837223 */ /* 0x000fe2000000004e */
[----:B------:R-:W3:Y:S04]  /*2e80*/  LDS.128 R40, [R116+0xa20] ;  /* 0x000a200074287984 */ /* 0x000ee80000000c00 */
[----:B------:R-:W4:Y:S01]  /*2e90*/  LDS R122, [R118+0x402c] ;  /* 0x00402c00767a7984 */ /* 0x000f220000000800 */
[----:B0-----:R-:W-:Y:S01]  /*2ea0*/  FFMA R81, R81, R80, R36 ;  /* 0x0000005051517223 */ /* 0x001fe20000000024 */
[----:B------:R-:W-:-:S04]  /*2eb0*/  FFMA R36, R80, R45, R129 ;  /* 0x0000002d50247223 */ /* 0x000fc80000000081 */
[----:B------:R-:W-:Y:S02]  /*2ec0*/  FFMA R45, R133, R46, R36 ;  /* 0x0000002e852d7223 */ /* 0x000fe40000000024 */
[----:B------:R-:W0:Y:S01]  /*2ed0*/  LDS.128 R36, [R116+0x820] ;  /* 0x0008200074247984 */ /* 0x000e220000000c00 */
[C---:B-1----:R-:W-:Y:S01]  /*2ee0*/  FFMA R52, R120.reuse, R52, R135 ;  /* 0x0000003478347223 */ /* 0x042fe20000000087 */
[----:B--2---:R-:W-:-:S03]  /*2ef0*/  FFMA R153, R120, R48, R153 ;  /* 0x0000003078997223 */ /* 0x004fc60000000099 */
[C---:B------:R-:W-:Y:S01]  /*2f00*/  FFMA R53, R80.reuse, R53, R52 ;  /* 0x0000003550357223 */ /* 0x040fe20000000034 */
[----:B------:R-:W-:-:S03]  /*2f10*/  FFMA R44, R80, R49, R153 ;  /* 0x00000031502c7223 */ /* 0x000fc60000000099 */
[C---:B------:R-:W-:Y:S01]  /*2f20*/  FFMA R54, R133.reuse, R54, R53 ;  /* 0x0000003685367223 */ /* 0x040fe20000000035 */
[----:B---3--:R-:W-:Y:S01]  /*2f30*/  FFMA R143, R120, R40, R143 ;  /* 0x00000028788f7223 */ /* 0x008fe2000000008f */
[----:B------:R-:W-:Y:S02]  /*2f40*/  FFMA R49, R133, R50, R44 ;  /* 0x0000003285317223 */ /* 0x000fe4000000002c */
[----:B----4-:R-:W-:Y:S01]  /*2f50*/  FFMA R129, R122, R55, R54 ;  /* 0x000000377a817223 */ /* 0x010fe20000000036 */
[----:B0-----:R-:W-:Y:S01]  /*2f60*/  FFMA R53, R120, R36, R127 ;  /* 0x0000002478357223 */ /* 0x001fe2000000007f */
[----:B------:R-:W-:Y:S02]  /*2f70*/  FFMA R127, R122, R47, R45 ;  /* 0x0000002f7a7f7223 */ /* 0x000fe4000000002d */
[----:B------:R-:W0:Y:S01]  /*2f80*/  LDS.128 R44, [R116+0xc20] ;  /* 0x000c2000742c7984 */ /* 0x000e220000000c00 */
[----:B------:R-:W-:-:S03]  /*2f90*/  FFMA R36, R80, R37, R53 ;  /* 0x0000002550247223 */ /* 0x000fc60000000035 */
[----:B------:R-:W1:Y:S01]  /*2fa0*/  LDS.128 R52, [R116+0xe20] ;  /* 0x000e200074347984 */ /* 0x000e620000000c00 */
[----:B------:R-:W-:Y:S01]  /*2fb0*/  FFMA R36, R133, R38, R36 ;  /* 0x0000002685247223 */ /* 0x000fe20000000024 */
[----:B------:R-:W-:-:S03]  /*2fc0*/  FFMA R38, R80, R41, R143 ;  /* 0x0000002950267223 */ /* 0x000fc6000000008f */
[C---:B------:R-:W-:Y:S01]  /*2fd0*/  FFMA R135, R122.reuse, R39, R36 ;  /* 0x000000277a877223 */ /* 0x040fe20000000024 */
[----:B------:R-:W-:Y:S02]  /*2fe0*/  FFMA R153, R133, R42, R38 ;  /* 0x0000002a85997223 */ /* 0x000fe40000000026 */
[----:B------:R-:W2:Y:S01]  /*2ff0*/  LDS.128 R36, [R116+0x1020] ;  /* 0x0010200074247984 */ /* 0x000ea20000000c00 */
[----:B------:R-:W-:-:S03]  /*3000*/  FFMA R143, R122, R51, R49 ;  /* 0x000000337a8f7223 */ /* 0x000fc60000000031 */
[----:B------:R-:W3:Y:S01]  /*3010*/  LDS.128 R48, [R116+0x1220] ;  /* 0x0012200074307984 */ /* 0x000ee20000000c00 */
[----:B------:R-:W-:Y:S01]  /*3020*/  FFMA R153, R122, R43, R153 ;  /* 0x0000002b7a997223 */ /* 0x000fe20000000099 */
[----:B0-----:R-:W-:-:S04]  /*3030*/  FFMA R137, R120, R44, R137 ;  /* 0x0000002c78897223 */ /* 0x001fc80000000089 */
[----:B------:R-:W-:Y:S01]  /*3040*/  FFMA R40, R80, R45, R137 ;  /* 0x0000002d50287223 */ /* 0x000fe20000000089 */
[----:B-1----:R-:W-:-:S03]  /*3050*/  FFMA R155, R120, R52, R155 ;  /* 0x00000034789b7223 */ /* 0x002fc6000000009b */
[C---:B------:R-:W-:Y:S01]  /*3060*/  FFMA R40, R133.reuse, R46, R40 ;  /* 0x0000002e85287223 */ /* 0x040fe20000000028 */
[----:B------:R-:W-:Y:S01]  /*3070*/  FFMA R42, R80, R53, R155 ;  /* 0x00000035502a7223 */ /* 0x000fe2000000009b */
[----:B--2---:R-:W-:Y:S02]  /*3080*/  FFMA R41, R120, R36, R125 ;  /* 0x0000002478297223 */ /* 0x004fe4000000007d */
[----:B------:R-:W-:Y:S01]  /*3090*/  FFMA R125, R122, R47, R40 ;  /* 0x0000002f7a7d7223 */ /* 0x000fe20000000028 */
[C---:B------:R-:W-:Y:S01]  /*30a0*/  FFMA R53, R133.reuse, R54, R42 ;  /* 0x0000003685357223 */ /* 0x040fe2000000002a */
[----:B------:R-:W-:Y:S01]  /*30b0*/  LDS.128 R44, [R116+0x1620] ;  /* 0x00162000742c7984 */ /* 0x000fe20000000c00 */
[----:B------:R-:W-:Y:S01]  /*30c0*/  FFMA R36, R80, R37, R41 ;  /* 0x0000002550247223 */ /* 0x000fe20000000029 */
[----:B---3--:R-:W-:Y:S02]  /*30d0*/  FFMA R147, R120, R48, R147 ;  /* 0x0000003078937223 */ /* 0x008fe40000000093 */
[----:B------:R-:W0:Y:S01]  /*30e0*/  LDS.128 R40, [R116+0x1420] ;  /* 0x0014200074287984 */ /* 0x000e220000000c00 */
        /* <DEDUP_REMOVED lines=9> */
[C---:B0-----:R-:W-:Y:S01]  /*3180*/  FFMA R139, R120.reuse, R40, R139 ;  /* 0x00000028788b7223 */ /* 0x041fe2000000008b */
[----:B------:R-:W-:-:S03]  /*3190*/  FFMA R157, R120, R44, R157 ;  /* 0x0000002c789d7223 */ /* 0x000fc6000000009d */
[----:B------:R-:W-:-:S04]  /*31a0*/  FFMA R40, R80, R41, R139 ;  /* 0x0000002950287223 */ /* 0x000fc8000000008b */
[C---:B------:R-:W-:Y:S01]  /*31b0*/  FFMA R40, R133.reuse, R42, R40 ;  /* 0x0000002a85287223 */ /* 0x040fe20000000028 */
[----:B------:R-:W-:Y:S01]  /*31c0*/  FFMA R42, R80, R45, R157 ;  /* 0x0000002d502a7223 */ /* 0x000fe2000000009d */
[----:B-1----:R-:W-:Y:S02]  /*31d0*/  FFMA R41, R120, R36, R123 ;  /* 0x0000002478297223 */ /* 0x002fe4000000007b */
[----:B------:R-:W-:Y:S01]  /*31e0*/  FFMA R123, R122, R43, R40 ;  /* 0x0000002b7a7b7223 */ /* 0x000fe20000000028 */
[C---:B------:R-:W-:Y:S01]  /*31f0*/  FFMA R157, R133.reuse, R46, R42 ;  /* 0x0000002e859d7223 */ /* 0x040fe2000000002a */
[----:B------:R-:W-:Y:S01]  /*3200*/  FFMA R36, R80, R37, R41 ;  /* 0x0000002550247223 */ /* 0x000fe20000000029 */
[----:B--2---:R-:W-:Y:S01]  /*3210*/  FFMA R159, R120, R52, R159 ;  /* 0x00000034789f7223 */ /* 0x004fe2000000009f */
[----:B------:R-:W0:Y:S02]  /*3220*/  LDS.128 R40, [R116+0x1c20] ;  /* 0x001c200074287984 */ /* 0x000e240000000c00 */
[----:B------:R-:W-:Y:S01]  /*3230*/  FFMA R36, R133, R38, R36 ;  /* 0x0000002685247223 */ /* 0x000fe20000000024 */
[----:B------:R-:W-:-:S03]  /*3240*/  FFMA R38, R80, R53, R159 ;  /* 0x0000003550267223 */ /* 0x000fc6000000009f */
[----:B------:R-:W-:Y:S01]  /*3250*/  FFMA R139, R122, R39, R36 ;  /* 0x000000277a8b7223 */ /* 0x000fe20000000024 */
[----:B------:R-:W-:Y:S02]  /*3260*/  FFMA R159, R133, R54, R38 ;  /* 0x00000036859f7223 */ /* 0x000fe40000000026 */
[----:B------:R-:W1:Y:S01]  /*3270*/  LDS.128 R36, [R116+0x2020] ;  /* 0x0020200074247984 */ /* 0x000e620000000c00 */
[----:B---3--:R-:W-:Y:S01]  /*3280*/  FFMA R161, R120, R48, R161 ;  /* 0x0000003078a17223 */ /* 0x008fe200000000a1 */
[C---:B------:R-:W-:Y:S02]  /*3290*/  FFMA R157, R122.reuse, R47, R157 ;  /* 0x0000002f7a9d7223 */ /* 0x040fe4000000009d */
[----:B------:R-:W2:Y:S01]  /*32a0*/  LDS.128 R44, [R116+0x2220] ;  /* 0x00222000742c7984 */ /* 0x000ea20000000c00 */
[----:B------:R-:W-:-:S03]  /*32b0*/  FFMA R159, R122, R55, R159 ;  /* 0x000000377a9f7223 */ /* 0x000fc6000000009f */
[----:B------:R-:W3:Y:S01]  /*32c0*/  LDS.128 R52, [R116+0x2620] ;  /* 0x0026200074347984 */ /* 0x000ee20000000c00 */
[----:B0-----:R-:W-:-:S04]  /*32d0*/  FFMA R141, R120, R40, R141 ;  /* 0x00000028788d7223 */ /* 0x001fc8000000008d */
[----:B------:R-:W-:-:S04]  /*32e0*/  FFMA R40, R80, R41, R141 ;  /* 0x0000002950287223 */ /* 0x000fc8000000008d */
[C---:B------:R-:W-:Y:S01]  /*32f0*/  FFMA R40, R133.reuse, R42, R40 ;  /* 0x0000002a85287223 */ /* 0x040fe20000000028 */
[----:B------:R-:W-:Y:S01]  /*3300*/  FFMA R42, R80, R49, R161 ;  /* 0x00000031502a7223 */ /* 0x000fe200000000a1 */
[----:B-1----:R-:W-:Y:S02]  /*3310*/  FFMA R41, R120, R36, R121 ;  /* 0x0000002478297223 */ /* 0x002fe40000000079 */
[----:B------:R-:W-:Y:S01]  /*3320*/  FFMA R121, R122, R43, R40 ;  /* 0x0000002b7a797223 */ /* 0x000fe20000000028 */
[C---:B------:R-:W-:Y:S01]  /*3330*/  FFMA R161, R133.reuse, R50, R42 ;  /* 0x0000003285a17223 */ /* 0x040fe2000000002a */
[----:B------:R-:W-:Y:S02]  /*3340*/  FFMA R36, R80, R37, R41 ;  /* 0x0000002550247223 */ /* 0x000fe40000000029 */
[----:B------:R-:W0:Y:S01]  /*3350*/  LDS.128 R40, [R116+0x2420] ;  /* 0x0024200074287984 */ /* 0x000e220000000c00 */
[----:B--2---:R-:W-:Y:S01]  /*3360*/  FFMA R165, R120, R44, R165 ;  /* 0x0000002c78a57223 */ /* 0x004fe200000000a5 */
[----:B------:R-:W-:Y:S01]  /*3370*/  FFMA R36, R133, R38, R36 ;  /* 0x0000002685247223 */ /* 0x000fe20000000024 */
[----:B------:R-:W-:Y:S01]  /*3380*/  FFMA R161, R122, R51, R161 ;  /* 0x000000337aa17223 */ /* 0x000fe200000000a1 */
[----:B---3--:R-:W-:Y:S01]  /*3390*/  FFMA R163, R120, R52, R163 ;  /* 0x0000003478a37223 */ /* 0x008fe200000000a3 */
[----:B------:R-:W-:Y:S01]  /*33a0*/  FFMA R38, R80, R45, R165 ;  /* 0x0000002d50267223 */ /* 0x000fe200000000a5 */
[----:B------:R-:W1:Y:S01]  /*33b0*/  LDS.128 R48, [R116+0x2820] ;  /* 0x0028200074307984 */ /* 0x000e620000000c00 */
[----:B------:R-:W-:-:S02]  /*33c0*/  FFMA R141, R122, R39, R36 ;  /* 0x000000277a8d7223 */ /* 0x000fc40000000024 */
[----:B------:R-:W-:Y:S02]  /*33d0*/  FFMA R165, R133, R46, R38 ;  /* 0x0000002e85a57223 */ /* 0x000fe40000000026 */
[----:B------:R-:W2:Y:S01]  /*33e0*/  LDS.128 R36, [R116+0x2a20] ;  /* 0x002a200074247984 */ /* 0x000ea20000000c00 */
[----:B0-----:R-:W-:-:S04]  /*33f0*/  FFMA R149, R120, R40, R149 ;  /* 0x0000002878957223 */ /* 0x001fc80000000095 */
[----:B------:R-:W-:-:S04]  /*3400*/  FFMA R40, R80, R41, R149 ;  /* 0x0000002950287223 */ /* 0x000fc80000000095 */
[----:B------:R-:W-:Y:S01]  /*3410*/  FFMA R40, R133, R42, R40 ;  /* 0x0000002a85287223 */ /* 0x000fe20000000028 */
[----:B------:R-:W-:-:S03]  /*3420*/  FFMA R42, R80, R53, R163 ;  /* 0x00000035502a7223 */ /* 0x000fc600000000a3 */
[----:B------:R-:W-:Y:S01]  /*3430*/  FFMA R149, R122, R43, R40 ;  /* 0x0000002b7a957223 */ /* 0x000fe20000000028 */
[----:B------:R-:W-:Y:S02]  /*3440*/  FFMA R163, R133, R54, R42 ;  /* 0x0000003685a37223 */ /* 0x000fe4000000002a */
[----:B------:R-:W0:Y:S01]  /*3450*/  LDS.128 R40, [R116+0x2c20] ;  /* 0x002c200074287984 */ /* 0x000e220000000c00 */
[----:B-1----:R-:W-:-:S04]  /*3460*/  FFMA R145, R120, R48, R145 ;  /* 0x0000003078917223 */ /* 0x002fc80000000091 */
[----:B------:R-:W-:Y:S01]  /*3470*/  FFMA R48, R80, R49, R145 ;  /* 0x0000003150307223 */ /* 0x000fe20000000091 */
[----:B--2---:R-:W-:Y:S01]  /*3480*/  FFMA R49, R120, R36, R62 ;  /* 0x0000002478317223 */ /* 0x004fe2000000003e */
[----:B------:R-:W-:Y:S02]  /*3490*/  FFMA R165, R122, R47, R165 ;  /* 0x0000002f7aa57223 */ /* 0x000fe400000000a5 */
[C---:B------:R-:W-:Y:S01]  /*34a0*/  FFMA R48, R133.reuse, R50, R48 ;  /* 0x0000003285307223 */ /* 0x040fe20000000030 */
[----:B------:R-:W-:Y:S01]  /*34b0*/  FFMA R36, R80, R37, R49 ;  /* 0x0000002550247223 */ /* 0x000fe20000000031 */
[----:B------:R-:W1:Y:S01]  /*34c0*/  LDS.128 R44, [R116+0x2e20] ;  /* 0x002e2000742c7984 */ /* 0x000e620000000c00 */
[C---:B------:R-:W-:Y:S01]  /*34d0*/  FFMA R163, R122.reuse, R55, R163 ;  /* 0x000000377aa37223 */ /* 0x040fe200000000a3 */
[----:B------:R-:W-:Y:S01]  /*34e0*/  FFMA R145, R122, R51, R48 ;  /* 0x000000337a917223 */ /* 0x000fe20000000030 */
[----:B------:R-:W-:Y:S01]  /*34f0*/  FFMA R37, R133, R38, R36 ;  /* 0x0000002685257223 */ /* 0x000fe20000000024 */
[----:B------:R-:W2:Y:S01]  /*3500*/  LDS.128 R52, [R116+0x3220] ;  /* 0x0032200074347984 */ /* 0x000ea20000000c00 */
[----:B0-----:R-:W-:-:S04]  /*3510*/  FFMA R49, R120, R40, R60 ;  /* 0x0000002878317223 */ /* 0x001fc8000000003c */
[----:B------:R-:W-:Y:S02]  /*3520*/  FFMA R36, R80, R41, R49 ;  /* 0x0000002950247223 */ /* 0x000fe40000000031 */
[----:B------:R-:W0:Y:S02]  /*3530*/  LDS.128 R48, [R116+0x3020] ;  /* 0x0030200074307984 */ /* 0x000e240000000c00 */
[----:B------:R-:W-:Y:S01]  /*3540*/  FFMA R42, R133, R42, R36 ;  /* 0x0000002a852a7223 */ /* 0x000fe20000000024 */
[----:B-1----:R-:W-:-:S04]  /*3550*/  FFMA R41, R120, R44, R58 ;  /* 0x0000002c78297223 */ /* 0x002fc8000000003a */
[----:B------:R-:W-:Y:S01]  /*3560*/  FFMA R36, R80, R45, R41 ;  /* 0x0000002d50247223 */ /* 0x000fe20000000029 */
[C---:B--2---:R-:W-:Y:S01]  /*3570*/  FFMA R52, R120.reuse, R52, R56 ;  /* 0x0000003478347223 */ /* 0x044fe20000000038 */
[----:B0-----:R-:W-:Y:S02]  /*3580*/  FFMA R41, R120, R48, R57 ;  /* 0x0000003078297223 */ /* 0x001fe40000000039 */
[----:B------:R-:W0:Y:S01]  /*3590*/  LDS.128 R56, [R116+0x3420] ;  /* 0x0034200074387984 */ /* 0x000e220000000c00 */
[C---:B------:R-:W-:Y:S01]  /*35a0*/  FFMA R46, R133.reuse, R46, R36 ;  /* 0x0000002e852e7223 */ /* 0x040fe20000000024 */
[----:B------:R-:W-:Y:S01]  /*35b0*/  FFMA R36, R80, R49, R41 ;  /* 0x0000003150247223 */ /* 0x000fe20000000029 */
[----:B0-----:R-:W-:Y:S02]  /*35c0*/  FFMA R41, R120, R56, R61 ;  /* 0x0000003878297223 */ /* 0x001fe4000000003d */
[----:B------:R-:W0:Y:S01]  /*35d0*/  LDS.128 R60, [R116+0x3620] ;  /* 0x00362000743c7984 */ /* 0x000e220000000c00 */
[----:B------:R-:W-:Y:S01]  /*35e0*/  FFMA R50, R133, R50, R36 ;  /* 0x0000003285327223 */ /* 0x000fe20000000024 */
[----:B------:R-:W-:Y:S01]  /*35f0*/  FFMA R36, R80, R57, R41 ;  /* 0x0000003950247223 */ /* 0x000fe20000000029 */
[----:B0-----:R-:W-:-:S02]  /*3600*/  FFMA R41, R120, R60, R65 ;  /* 0x0000003c78297223 */ /* 0x001fc40000000041 */
[----:B------:R-:W0:Y:S02]  /*3610*/  LDS.128 R64, [R116+0x3820] ;  /* 0x0038200074407984 */ /* 0x000e240000000c00 */
[C---:B0-----:R-:W-:Y:S02]  /*3620*/  FFMA R64, R120.reuse, R64, R69 ;  /* 0x0000004078407223 */ /* 0x041fe40000000045 */
[----:B------:R-:W0:Y:S02]  /*3630*/  LDS.128 R68, [R116+0x3a20] ;  /* 0x003a200074447984 */ /* 0x000e240000000c00 */
[----:B0-----:R-:W-:-:S04]  /*3640*/  FFMA R73, R120, R68, R73 ;  /* 0x0000004478497223 */ /* 0x001fc80000000049 */
[----:B------:R-:W-:Y:S02]  /*3650*/  FFMA R40, R80, R69, R73 ;  /* 0x0000004550287223 */ /* 0x000fe40000000049 */
[----:B------:R-:W0:Y:S02]  /*3660*/  LDS.128 R72, [R116+0x3c20] ;  /* 0x003c200074487984 */ /* 0x000e240000000c00 */
        /* <DEDUP_REMOVED lines=14> */
[C---:B------:R-:W-:Y:S01]  /*3750*/  FFMA R58, R122.reuse, R47, R46 ;  /* 0x0000002f7a3a7223 */ /* 0x040fe2000000002e */
[C---:B------:R-:W-:Y:S01]  /*3760*/  FFMA R54, R133.reuse, R54, R53 ;  /* 0x0000003685367223 */ /* 0x040fe20000000035 */
[----:B------:R-:W1:Y:S01]  /*3770*/  LDS.128 R44, [R116+0x230] ;  /* 0x00023000742c7984 */ /* 0x000e620000000c00 */
[C---:B------:R-:W-:Y:S01]  /*3780*/  FFMA R61, R122.reuse, R59, R36 ;  /* 0x0000003b7a3d7223 */ /* 0x040fe20000000024 */
[C---:B------:R-:W-:Y:S01]  /*3790*/  FFMA R57, R122.reuse, R51, R50 ;  /* 0x000000337a397223 */ /* 0x040fe20000000032 */
[----:B------:R-:W-:Y:S01]  /*37a0*/  FFMA R56, R122, R55, R54 ;  /* 0x000000377a387223 */ /* 0x000fe20000000036 */
[----:B------:R-:W2:Y:S01]  /*37b0*/  LDS.128 R48, [R116+0x630] ;  /* 0x0006300074307984 */ /* 0x000ea20000000c00 */
[C---:B------:R-:W-:Y:S01]  /*37c0*/  FFMA R38, R133.reuse, R62, R38 ;  /* 0x0000003e85267223 */ /* 0x040fe20000000026 */
[----:B------:R-:W-:-:S02]  /*37d0*/  FFMA R66, R133, R66, R65 ;  /* 0x0000004285427223 */ /* 0x000fc40000000041 */
[----:B------:R-:W3:Y:S01]  /*37e0*/  LDS.128 R52, [R116+0x430] ;  /* 0x0004300074347984 */ /* 0x000ee20000000c00 */
[C---:B------:R-:W-:Y:S01]  /*37f0*/  FFMA R70, R133.reuse, R70, R40 ;  /* 0x0000004685467223 */ /* 0x040fe20000000028 */
[----:B------:R-:W-:Y:S02]  /*3800*/  FFMA R74, R133, R74, R73 ;  /* 0x0000004a854a7223 */ /* 0x000fe40000000049 */
[----:B------:R-:W-:Y:S01]  /*3810*/  LDS R133, [R118+0x4038] ;  /* 0x0040380076857984 */ /* 0x000fe20000000800 */
[C---:B------:R-:W-:Y:S01]  /*3820*/  FFMA R62, R122.reuse, R39, R37 ;  /* 0x000000277a3e7223 */ /* 0x040fe20000000025 */
[C---:B------:R-:W-:Y:S01]  /*3830*/  FFMA R60, R122.reuse, R43, R42 ;  /* 0x0000002b7a3c7223 */ /* 0x040fe2000000002a */
[C---:B------:R-:W-:Y:S01]  /*3840*/  FFMA R65, R122.reuse, R63, R38 ;  /* 0x0000003f7a417223 */ /* 0x040fe20000000026 */
[C---:B------:R-:W-:Y:S01]  /*3850*/  FFMA R69, R122.reuse, R67, R66 ;  /* 0x000000437a457223 */ /* 0x040fe20000000042 */
[C---:B------:R-:W-:Y:S01]  /*3860*/  FFMA R73, R122.reuse, R71, R70 ;  /* 0x000000477a497223 */ /* 0x040fe20000000046 */
[C---:B------:R-:W-:Y:S01]  /*3870*/  FFMA R77, R122.reuse, R75, R74 ;  /* 0x0000004b7a4d7223 */ /* 0x040fe2000000004a */
[----:B------:R-:W-:Y:S01]  /*3880*/  FFMA R131, R122, R79, R78 ;  /* 0x0000004f7a837223 */ /* 0x000fe2000000004e */
[----:B------:R-:W-:Y:S04]  /*3890*/  LDS.128 R40, [R116+0xa30] ;  /* 0x000a300074287984 */ /* 0x000fe80000000c00 */
[----:B------:R-:W-:Y:S01]  /*38a0*/  LDS R122, [R118+0x403c] ;  /* 0x00403c00767a7984 */ /* 0x000fe20000000800 */
[----:B0-----:R-:W-:-:S03]  /*38b0*/  FFMA R36, R80, R120, R151 ;  /* 0x0000007850247223 */ /* 0x001fc60000000097 */
[----:B------:R-:W0:Y:S01]  /*38c0*/  LDS R80, [R118+0x4034] ;  /* 0x0040340076507984 */ /* 0x000e220000000800 */
[C---:B-1----:R-:W-:Y:S01]  /*38d0*/  FFMA R127, R120.reuse, R44, R127 ;  /* 0x0000002c787f7223 */ /* 0x042fe2000000007f */
[C---:B--2---:R-:W-:Y:S01]  /*38e0*/  FFMA R143, R120.reuse, R48, R143 ;  /* 0x00000030788f7223 */ /* 0x044fe2000000008f */
[----:B---3--:R-:W-:Y:S01]  /*38f0*/  FFMA R52, R120, R52, R129 ;  /* 0x0000003478347223 */ /* 0x008fe20000000081 */
[----:B0-----:R-:W-:Y:S01]  /*3900*/  FFMA R81, R81, R80, R36 ;  /* 0x0000005051517223 */ /* 0x001fe20000000024 */
[C---:B------:R-:W-:Y:S02]  /*3910*/  FFMA R36, R80.reuse, R45, R127 ;  /* 0x0000002d50247223 */ /* 0x040fe4000000007f */
[C---:B------:R-:W-:Y:S01]  /*3920*/  FFMA R53, R80.reuse, R53, R52 ;  /* 0x0000003550357223 */ /* 0x040fe20000000034 */
[----:B------:R-:W-:Y:S01]  /*3930*/  FFMA R44, R80, R49, R143 ;  /* 0x00000031502c7223 */ /* 0x000fe2000000008f */
[C---:B------:R-:W-:Y:S02]  /*3940*/  FFMA R127, R133.reuse, R46, R36 ;  /* 0x0000002e857f7223 */ /* 0x040fe40000000024 */
[----:B------:R-:W0:Y:S01]  /*3950*/  LDS.128 R36, [R116+0x830] ;  /* 0x0008300074247984 */ /* 0x000e220000000c00 */
[C---:B------:R-:W-:Y:S01]  /*3960*/  FFMA R54, R133.reuse, R54, R53 ;  /* 0x0000003685367223 */ /* 0x040fe20000000035 */
[----:B------:R-:W-:Y:S01]  /*3970*/  FFMA R127, R122, R47, R127 ;  /* 0x0000002f7a7f7223 */ /* 0x000fe2000000007f */
[----:B------:R-:W-:-:S02]  /*3980*/  FFMA R151, R133, R50, R44 ;  /* 0x0000003285977223 */ /* 0x000fc4000000002c */
[----:B------:R-:W1:Y:S01]  /*3990*/  LDS.128 R44, [R116+0xc30] ;  /* 0x000c3000742c7984 */ /* 0x000e620000000c00 */
[----:B------:R-:W-:-:S03]  /*39a0*/  FFMA R129, R122, R55, R54 ;  /* 0x000000377a817223 */ /* 0x000fc60000000036 */
[----:B------:R-:W2:Y:S01]  /*39b0*/  LDS.128 R52, [R116+0xe30] ;  /* 0x000e300074347984 */ /* 0x000ea20000000c00 */
[----:B------:R-:W-:Y:S01]  /*39c0*/  FFMA R153, R120, R40, R153 ;  /* 0x0000002878997223 */ /* 0x000fe20000000099 */
[----:B------:R-:W-:Y:S02]  /*39d0*/  FFMA R151, R122, R51, R151 ;  /* 0x000000337a977223 */ /* 0x000fe40000000097 */
[----:B------:R-:W3:Y:S01]  /*39e0*/  LDS.128 R48, [R116+0x1230] ;  /* 0x0012300074307984 */ /* 0x000ee20000000c00 */
[----:B0-----:R-:W-:-:S04]  /*39f0*/  FFMA R135, R120, R36, R135 ;  /* 0x0000002478877223 */ /* 0x001fc80000000087 */
[----:B------:R-:W-:Y:S01]  /*3a00*/  FFMA R36, R80, R37, R135 ;  /* 0x0000002550247223 */ /* 0x000fe20000000087 */
[----:B-1----:R-:W-:-:S03]  /*3a10*/  FFMA R37, R120, R44, R125 ;  /* 0x0000002c78257223 */ /* 0x002fc6000000007d */
[C---:B------:R-:W-:Y:S01]  /*3a20*/  FFMA R36, R133.reuse, R38, R36 ;  /* 0x0000002685247223 */ /* 0x040fe20000000024 */
[C---:B------:R-:W-:Y:S01]  /*3a30*/  FFMA R38, R80.reuse, R41, R153 ;  /* 0x0000002950267223 */ /* 0x040fe20000000099 */
[----:B------:R-:W-:Y:S01]  /*3a40*/  FFMA R40, R80, R45, R37 ;  /* 0x0000002d50287223 */ /* 0x000fe20000000025 */
[----:B--2---:R-:W-:Y:S01]  /*3a50*/  FFMA R147, R120, R52, R147 ;  /* 0x0000003478937223 */ /* 0x004fe20000000093 */
[----:B------:R-:W-:Y:S01]  /*3a60*/  FFMA R125, R122, R39, R36 ;  /* 0x000000277a7d7223 */ /* 0x000fe20000000024 */
[C---:B------:R-:W-:Y:S01]  /*3a70*/  FFMA R41, R133.reuse, R42, R38 ;  /* 0x0000002a85297223 */ /* 0x040fe20000000026 */
[C---:B------:R-:W-:Y:S01]  /*3a80*/  FFMA R40, R133.reuse, R46, R40 ;  /* 0x0000002e85287223 */ /* 0x040fe20000000028 */
[----:B------:R-:W-:Y:S01]  /*3a90*/  FFMA R42, R80, R53, R147 ;  /* 0x00000035502a7223 */ /* 0x000fe20000000093 */
[----:B------:R-:W0:Y:S01]  /*3aa0*/  LDS.128 R36, [R116+0x1030] ;  /* 0x0010300074247984 */ /* 0x000e220000000c00 */
[C---:B------:R-:W-:Y:S01]  /*3ab0*/  FFMA R147, R122.reuse, R43, R41 ;  /* 0x0000002b7a937223 */ /* 0x040fe20000000029 */
[----:B------:R-:W-:Y:S01]  /*3ac0*/  FFMA R135, R122, R47, R40 ;  /* 0x0000002f7a877223 */ /* 0x000fe20000000028 */
[----:B------:R-:W-:Y:S01]  /*3ad0*/  FFMA R153, R133, R54, R42 ;  /* 0x0000003685997223 */ /* 0x000fe2000000002a */
[----:B------:R-:W-:Y:S04]  /*3ae0*/  LDS.128 R44, [R116+0x1630] ;  /* 0x00163000742c7984 */ /* 0x000fe80000000c00 */
[----:B------:R-:W1:Y:S01]  /*3af0*/  LDS.128 R40, [R116+0x1430] ;  /* 0x0014300074287984 */ /* 0x000e620000000c00 */
[----:B---3--:R-:W-:Y:S01]  /*3b00*/  FFMA R155, R120, R48, R155 ;  /* 0x00000030789b7223 */ /* 0x008fe2000000009b */
        /* <DEDUP_REMOVED lines=19> */
[----:B--2---:R-:W-:Y:S01]  /*3c40*/  FFMA R159, R120, R52, R159 ;  /* 0x00000034789f7223 */ /* 0x004fe2000000009f */
[----:B------:R-:W-:Y:S02]  /*3c50*/  FFMA R157, R122, R47, R157 ;  /* 0x0000002f7a9d7223 */ /* 0x000fe4000000009d */
[----:B------:R-:W2:Y:S01]  /*3c60*/  LDS.128 R44, [R116+0x2230] ;  /* 0x00223000742c7984 */ /* 0x000ea20000000c00 */
        /* <DEDUP_REMOVED lines=35> */
[----:B--2---:R-:W-:-:S04]  /*3ea0*/  FFMA R145, R120, R48, R145 ;  /* 0x0000003078917223 */ /* 0x004fc80000000091 */
[----:B------:R-:W-:Y:S01]  /*3eb0*/  FFMA R48, R80, R49, R145 ;  /* 0x0000003150307223 */ /* 0x000fe20000000091 */
[C---:B------:R-:W-:Y:S02]  /*3ec0*/  FFMA R165, R122.reuse, R47, R165 ;  /* 0x0000002f7aa57223 */ /* 0x040fe400000000a5 */
[----:B------:R-:W2:Y:S01]  /*3ed0*/  LDS.128 R44, [R116+0x2e30] ;  /* 0x002e3000742c7984 */ /* 0x000ea20000000c00 */
[----:B------:R-:W-:Y:S01]  /*3ee0*/  FFMA R48, R133, R50, R48 ;  /* 0x0000003285307223 */ /* 0x000fe20000000030 */
[C---:B------:R-:W-:Y:S02]  /*3ef0*/  FFMA R163, R122.reuse, R55, R163 ;  /* 0x000000377aa37223 */ /* 0x040fe400000000a3 */
[----:B------:R-:W3:Y:S01]  /*3f00*/  LDS.128 R52, [R116+0x3230] ;  /* 0x0032300074347984 */ /* 0x000ee20000000c00 */
[----:B------:R-:W-:Y:S01]  /*3f10*/  FFMA R145, R122, R51, R48 ;  /* 0x000000337a917223 */ /* 0x000fe20000000030 */
[----:B0-----:R-:W-:-:S04]  /*3f20*/  FFMA R49, R120, R36, R62 ;  /* 0x0000002478317223 */ /* 0x001fc8000000003e */
[----:B------:R-:W-:Y:S01]  /*3f30*/  FFMA R36, R80, R37, R49 ;  /* 0x0000002550247223 */ /* 0x000fe20000000031 */
[----:B-1----:R-:W-:-:S03]  /*3f40*/  FFMA R49, R120, R40, R60 ;  /* 0x0000002878317223 */ /* 0x002fc6000000003c */
[C---:B------:R-:W-:Y:S01]  /*3f50*/  FFMA R37, R133.reuse, R38, R36 ;  /* 0x0000002685257223 */ /* 0x040fe20000000024 */
[----:B------:R-:W-:Y:S02]  /*3f60*/  FFMA R36, R80, R41, R49 ;  /* 0x0000002950247223 */ /* 0x000fe40000000031 */
[----:B------:R-:W0:Y:S01]  /*3f70*/  LDS.128 R48, [R116+0x3030] ;  /* 0x0030300074307984 */ /* 0x000e220000000c00 */
[----:B--2---:R-:W-:Y:S01]  /*3f80*/  FFMA R41, R120, R44, R58 ;  /* 0x0000002c78297223 */ /* 0x004fe2000000003a */
[----:B------:R-:W-:-:S03]  /*3f90*/  FFMA R42, R133, R42, R36 ;  /* 0x0000002a852a7223 */ /* 0x000fc60000000024 */
[----:B------:R-:W-:Y:S01]  /*3fa0*/  FFMA R36, R80, R45, R41 ;  /* 0x0000002d50247223 */ /* 0x000fe20000000029 */
[C---:B---3--:R-:W-:Y:S01]  /*3fb0*/  FFMA R52, R120.reuse, R52, R56 ;  /* 0x0000003478347223 */ /* 0x048fe20000000038 */
        /* <DEDUP_REMOVED lines=110> */
[C---:B--2---:R-:W-:Y:S01]  /*46a0*/  FFMA R159, R120.reuse, R52, R159 ;  /* 0x00000034789f7223 */ /* 0x044fe2000000009f */
[----:B------:R-:W-:Y:S01]  /*46b0*/  FFMA R36, R133, R38, R36 ;  /* 0x0000002685247223 */ /* 0x000fe20000000024 */
[----:B---3--:R-:W-:-:S02]  /*46c0*/  FFMA R161, R120, R48, R161 ;  /* 0x0000003078a17223 */ /* 0x008fc400000000a1 */
[----:B------:R-:W-:Y:S01]  /*46d0*/  FFMA R38, R80, R53, R159 ;  /* 0x0000003550267223 */ /* 0x000fe2000000009f */
[----:B------:R-:W-:-:S03]  /*46e0*/  FFMA R137, R122, R39, R36 ;  /* 0x000000277a897223 */ /* 0x000fc60000000024 */
[----:B------:R-:W-:Y:S02]  /*46f0*/  FFMA R159, R133, R54, R38 ;  /* 0x00000036859f7223 */ /* 0x000fe40000000026 */
[----:B------:R-:W1:Y:S01]  /*4700*/  LDS.128 R36, [R116+0x2040] ;  /* 0x0020400074247984 */ /* 0x000e620000000c00 */
[----:B------:R-:W-:-:S03]  /*4710*/  FFMA R157, R122, R47, R157 ;  /* 0x0000002f7a9d7223 */ /* 0x000fc6000000009d */
[----:B------:R-:W2:Y:S01]  /*4720*/  LDS.128 R44, [R116+0x2240] ;  /* 0x00224000742c7984 */ /* 0x000ea20000000c00 */
[----:B------:R-:W-:-:S03]  /*4730*/  FFMA R159, R122, R55, R159 ;  /* 0x000000377a9f7223 */ /* 0x000fc6000000009f */
[----:B------:R-:W3:Y:S01]  /*4740*/  LDS.128 R52, [R116+0x2640] ;  /* 0x0026400074347984 */ /* 0x000ee20000000c00 */
[----:B0-----:R-:W-:-:S04]  /*4750*/  FFMA R139, R120, R40, R139 ;  /* 0x00000028788b7223 */ /* 0x001fc8000000008b */
[----:B------:R-:W-:-:S04]  /*4760*/  FFMA R40, R80, R41, R139 ;  /* 0x0000002950287223 */ /* 0x000fc8000000008b */
[----:B------:R-:W-:Y:S01]  /*4770*/  FFMA R40, R133, R42, R40 ;  /* 0x0000002a85287223 */ /* 0x000fe20000000028 */
[----:B------:R-:W-:-:S03]  /*4780*/  FFMA R42, R80, R49, R161 ;  /* 0x00000031502a7223 */ /* 0x000fc600000000a1 */
[----:B------:R-:W-:Y:S01]  /*4790*/  FFMA R139, R122, R43, R40 ;  /* 0x0000002b7a8b7223 */ /* 0x000fe20000000028 */
[----:B------:R-:W-:Y:S02]  /*47a0*/  FFMA R161, R133, R50, R42 ;  /* 0x0000003285a17223 */ /* 0x000fe4000000002a */
[----:B------:R-:W0:Y:S01]  /*47b0*/  LDS.128 R40, [R116+0x2440] ;  /* 0x0024400074287984 */ /* 0x000e220000000c00 */
[C---:B-1----:R-:W-:Y:S01]  /*47c0*/  FFMA R141, R120.reuse, R36, R141 ;  /* 0x00000024788d7223 */ /* 0x042fe2000000008d */
[----:B--2---:R-:W-:-:S03]  /*47d0*/  FFMA R165, R120, R44, R165 ;  /* 0x0000002c78a57223 */ /* 0x004fc600000000a5 */
[----:B------:R-:W-:Y:S01]  /*47e0*/  FFMA R36, R80, R37, R141 ;  /* 0x0000002550247223 */ /* 0x000fe2000000008d */
[----:B------:R-:W-:Y:S01]  /*47f0*/  FFMA R161, R122, R51, R161 ;  /* 0x000000337aa17223 */ /* 0x000fe200000000a1 */
[----:B---3--:R-:W-:Y:S01]  /*4800*/  FFMA R163, R120, R52, R163 ;  /* 0x0000003478a37223 */ /* 0x008fe200000000a3 */
[----:B------:R-:W1:Y:S01]  /*4810*/  LDS.128 R48, [R116+0x2840] ;  /* 0x0028400074307984 */ /* 0x000e620000000c00 */
[----:B------:R-:W-:Y:S01]  /*4820*/  FFMA R36, R133, R38, R36 ;  /* 0x0000002685247223 */ /* 0x000fe20000000024 */
[----:B------:R-:W-:-:S03]  /*4830*/  FFMA R38, R80, R45, R165 ;  /* 0x0000002d50267223 */ /* 0x000fc600000000a5 */
[----:B------:R-:W-:Y:S01]  /*4840*/  FFMA R141, R122, R39, R36 ;  /* 0x000000277a8d7223 */ /* 0x000fe20000000024 */
        /* <DEDUP_REMOVED lines=231> */
[----:B-1----:R-:W-:Y:S01]  /*56c0*/  FFMA R125, R120, R44, R125 ;  /* 0x0000002c787d7223 */ /* 0x002fe2000000007d */
[C---:B------:R-:W-:Y:S01]  /*56d0*/  FFMA R57, R122.reuse, R51, R50 ;  /* 0x000000337a397223 */ /* 0x040fe20000000032 */
[C---:B------:R-:W-:Y:S01]  /*56e0*/  FFMA R56, R122.reuse, R55, R54 ;  /* 0x000000377a387223 */ /* 0x040fe20000000036 */
        /* <DEDUP_REMOVED lines=18> */
[----:B------:R-:W-:Y:S01]  /*5810*/  FFMA R53, R80, R53, R52 ;  /* 0x0000003550357223 */ /* 0x000fe20000000034 */
[----:B---3--:R-:W-:Y:S02]  /*5820*/  FFMA R151, R120, R40, R151 ;  /* 0x0000002878977223 */ /* 0x008fe40000000097 */
[C---:B------:R-:W-:Y:S01]  /*5830*/  FFMA R147, R133.reuse, R50, R44 ;  /* 0x0000003285937223 */ /* 0x040fe2000000002c */
[----:B------:R-:W-:-:S04]  /*5840*/  FFMA R54, R133, R54, R53 ;  /* 0x0000003685367223 */ /* 0x000fc80000000035 */
[----:B----4-:R-:W-:Y:S02]  /*5850*/  FFMA R125, R122, R55, R54 ;  /* 0x000000377a7d7223 */ /* 0x010fe40000000036 */
[----:B------:R-:W1:Y:S01]  /*5860*/  LDS.128 R52, [R116+0xe60] ;  /* 0x000e600074347984 */ /* 0x000e620000000c00 */
[----:B0-----:R-:W-:Y:S01]  /*5870*/  FFMA R49, R120, R36, R123 ;  /* 0x0000002478317223 */ /* 0x001fe2000000007b */
[----:B------:R-:W-:Y:S02]  /*5880*/  FFMA R123, R122, R47, R45 ;  /* 0x0000002f7a7b7223 */ /* 0x000fe4000000002d */
[----:B------:R-:W0:Y:S01]  /*5890*/  LDS.128 R44, [R116+0xc60] ;  /* 0x000c6000742c7984 */ /* 0x000e220000000c00 */
[----:B------:R-:W-:-:S04]  /*58a0*/  FFMA R36, R80, R37, R49 ;  /* 0x0000002550247223 */ /* 0x000fc80000000031 */
[----:B------:R-:W-:Y:S01]  /*58b0*/  FFMA R36, R133, R38, R36 ;  /* 0x0000002685247223 */ /* 0x000fe20000000024 */
[----:B------:R-:W-:-:S03]  /*58c0*/  FFMA R38, R80, R41, R151 ;  /* 0x0000002950267223 */ /* 0x000fc60000000097 */
[----:B------:R-:W-:Y:S01]  /*58d0*/  FFMA R127, R122, R39, R36 ;  /* 0x000000277a7f7223 */ /* 0x000fe20000000024 */
[----:B------:R-:W-:Y:S02]  /*58e0*/  FFMA R151, R133, R42, R38 ;  /* 0x0000002a85977223 */ /* 0x000fe40000000026 */
[----:B------:R-:W2:Y:S01]  /*58f0*/  LDS.128 R36, [R116+0x1060] ;  /* 0x0010600074247984 */ /* 0x000ea20000000c00 */
[----:B-1----:R-:W-:-:S04]  /*5900*/  FFMA R153, R120, R52, R153 ;  /* 0x0000003478997223 */ /* 0x002fc80000000099 */
[----:B------:R-:W-:Y:S01]  /*5910*/  FFMA R42, R80, R53, R153 ;  /* 0x00000035502a7223 */ /* 0x000fe20000000099 */
[C---:B------:R-:W-:Y:S01]  /*5920*/  FFMA R147, R122.reuse, R51, R147 ;  /* 0x000000337a937223 */ /* 0x040fe20000000093 */
[----:B------:R-:W-:Y:S01]  /*5930*/  FFMA R151, R122, R43, R151 ;  /* 0x0000002b7a977223 */ /* 0x000fe20000000097 */
[----:B------:R-:W1:Y:S01]  /*5940*/  LDS.128 R48, [R116+0x1260] ;  /* 0x0012600074307984 */ /* 0x000e620000000c00 */
[----:B------:R-:W-:Y:S01]  /*5950*/  FFMA R153, R133, R54, R42 ;  /* 0x0000003685997223 */ /* 0x000fe2000000002a */
[----:B0-----:R-:W-:-:S04]  /*5960*/  FFMA R129, R120, R44, R129 ;  /* 0x0000002c78817223 */ /* 0x001fc80000000081 */
[----:B------:R-:W-:-:S04]  /*5970*/  FFMA R40, R80, R45, R129 ;  /* 0x0000002d50287223 */ /* 0x000fc80000000081 */
[----:B------:R-:W-:Y:S01]  /*5980*/  FFMA R40, R133, R46, R40 ;  /* 0x0000002e85287223 */ /* 0x000fe20000000028 */
[----:B--2---:R-:W-:-:S03]  /*5990*/  FFMA R41, R120, R36, R121 ;  /* 0x0000002478297223 */ /* 0x004fc60000000079 */
[----:B------:R-:W-:Y:S02]  /*59a0*/  FFMA R121, R122, R47, R40 ;  /* 0x0000002f7a797223 */ /* 0x000fe40000000028 */
[----:B------:R-:W-:Y:S01]  /*59b0*/  LDS.128 R44, [R116+0x1660] ;  /* 0x00166000742c7984 */ /* 0x000fe20000000c00 */
[----:B------:R-:W-:-:S03]  /*59c0*/  FFMA R36, R80, R37, R41 ;  /* 0x0000002550247223 */ /* 0x000fc60000000029 */
[----:B------:R-:W0:Y:S01]  /*59d0*/  LDS.128 R40, [R116+0x1460] ;  /* 0x0014600074287984 */ /* 0x000e220000000c00 */
[----:B-1----:R-:W-:Y:S01]  /*59e0*/  FFMA R155, R120, R48, R155 ;  /* 0x00000030789b7223 */ /* 0x002fe2000000009b */
[----:B------:R-:W-:-:S03]  /*59f0*/  FFMA R36, R133, R38, R36 ;  /* 0x0000002685247223 */ /* 0x000fc60000000024 */
        /* <DEDUP_REMOVED lines=19> */
[----:B---3--:R-:W-:-:S03]  /*5b30*/  FFMA R161, R120, R48, R161 ;  /* 0x0000003078a17223 */ /* 0x008fc600000000a1 */
        /* <DEDUP_REMOVED lines=22> */
[----:B---3--:R-:W-:Y:S01]  /*5ca0*/  FFMA R163, R120, R52, R163 ;  /* 0x0000003478a37223 */ /* 0x008fe200000000a3 */
[----:B------:R-:W1:Y:S01]  /*5cb0*/  LDS.128 R48, [R116+0x2860] ;  /* 0x0028600074307984 */ /* 0x000e620000000c00 */
        /* <DEDUP_REMOVED lines=233> */
[----:B-1----:R-:W-:Y:S01]  /*6b50*/  FFMA R123, R120, R44, R123 ;  /* 0x0000002c787b7223 */ /* 0x002fe2000000007b */
[C---:B------:R-:W-:Y:S01]  /*6b60*/  FFMA R56, R122.reuse, R55, R54 ;  /* 0x000000377a387223 */ /* 0x040fe20000000036 */
[----:B------:R-:W-:Y:S04]  /*6b70*/  LDS.128 R48, [R116+0x680] ;  /* 0x0006800074307984 */ /* 0x000fe80000000c00 */
[----:B------:R-:W1:Y:S01]  /*6b80*/  LDS.128 R52, [R116+0x480] ;  /* 0x0004800074347984 */ /* 0x000e620000000c00 */
        /* <DEDUP_REMOVED lines=8> */
[----:B------:R-:W2:Y:S01]  /*6c10*/  LDS R122, [R118+0x408c] ;  /* 0x00408c00767a7984 */ /* 0x000ea20000000800 */
[----:B0-----:R-:W-:Y:S01]  /*6c20*/  FFMA R81, R81, R80, R36 ;  /* 0x0000005051517223 */ /* 0x001fe20000000024 */
[----:B------:R-:W-:-:S04]  /*6c30*/  FFMA R36, R80, R45, R123 ;  /* 0x0000002d50247223 */ /* 0x000fc8000000007b */
[----:B------:R-:W-:Y:S02]  /*6c40*/  FFMA R45, R133, R46, R36 ;  /* 0x0000002e852d7223 */ /* 0x000fe40000000024 */
[----:B------:R-:W0:Y:S01]  /*6c50*/  LDS.128 R36, [R116+0x880] ;  /* 0x0008800074247984 */ /* 0x000e220000000c00 */
[C---:B-1----:R-:W-:Y:S01]  /*6c60*/  FFMA R52, R120.reuse, R52, R125 ;  /* 0x0000003478347223 */ /* 0x042fe2000000007d */
[----:B------:R-:W-:-:S03]  /*6c70*/  FFMA R147, R120, R48, R147 ;  /* 0x0000003078937223 */ /* 0x000fc60000000093 */
[C---:B------:R-:W-:Y:S01]  /*6c80*/  FFMA R53, R80.reuse, R53, R52 ;  /* 0x0000003550357223 */ /* 0x040fe20000000034 */
[----:B------:R-:W-:-:S03]  /*6c90*/  FFMA R44, R80, R49, R147 ;  /* 0x00000031502c7223 */ /* 0x000fc60000000093 */
[C---:B------:R-:W-:Y:S01]  /*6ca0*/  FFMA R54, R133.reuse, R54, R53 ;  /* 0x0000003685367223 */ /* 0x040fe20000000035 */
[----:B------:R-:W-:-:S03]  /*6cb0*/  FFMA R147, R133, R50, R44 ;  /* 0x0000003285937223 */ /* 0x000fc6000000002c */
[----:B--2---:R-:W-:Y:S02]  /*6cc0*/  FFMA R123, R122, R55, R54 ;  /* 0x000000377a7b7223 */ /* 0x004fe40000000036 */
[----:B------:R-:W1:Y:S01]  /*6cd0*/  LDS.128 R52, [R116+0xe80] ;  /* 0x000e800074347984 */ /* 0x000e620000000c00 */
[----:B0-----:R-:W-:Y:S01]  /*6ce0*/  FFMA R49, R120, R36, R121 ;  /* 0x0000002478317223 */ /* 0x001fe20000000079 */
[----:B------:R-:W-:Y:S02]  /*6cf0*/  FFMA R121, R122, R47, R45 ;  /* 0x0000002f7a797223 */ /* 0x000fe4000000002d */
[----:B------:R-:W0:Y:S01]  /*6d00*/  LDS.128 R44, [R116+0xc80] ;  /* 0x000c8000742c7984 */ /* 0x000e220000000c00 */
[----:B------:R-:W-:Y:S01]  /*6d10*/  FFMA R36, R80, R37, R49 ;  /* 0x0000002550247223 */ /* 0x000fe20000000031 */
[----:B------:R-:W-:-:S03]  /*6d20*/  FFMA R151, R120, R40, R151 ;  /* 0x0000002878977223 */ /* 0x000fc60000000097 */
[----:B------:R-:W-:Y:S01]  /*6d30*/  FFMA R36, R133, R38, R36 ;  /* 0x0000002685247223 */ /* 0x000fe20000000024 */
[----:B------:R-:W-:Y:S01]  /*6d40*/  FFMA R38, R80, R41, R151 ;  /* 0x0000002950267223 */ /* 0x000fe20000000097 */
[----:B-1----:R-:W-:-:S03]  /*6d50*/  FFMA R153, R120, R52, R153 ;  /* 0x0000003478997223 */ /* 0x002fc60000000099 */
[C---:B------:R-:W-:Y:S01]  /*6d60*/  FFMA R151, R133.reuse, R42, R38 ;  /* 0x0000002a85977223 */ /* 0x040fe20000000026 */
[----:B------:R-:W-:Y:S01]  /*6d70*/  FFMA R125, R122, R39, R36 ;  /* 0x000000277a7d7223 */ /* 0x000fe20000000024 */
[----:B------:R-:W-:Y:S01]  /*6d80*/  FFMA R42, R80, R53, R153 ;  /* 0x00000035502a7223 */ /* 0x000fe20000000099 */
[----:B------:R-:W1:Y:S01]  /*6d90*/  LDS.128 R36, [R116+0x1080] ;  /* 0x0010800074247984 */ /* 0x000e620000000c00 */
[C---:B------:R-:W-:Y:S01]  /*6da0*/  FFMA R147, R122.reuse, R51, R147 ;  /* 0x000000337a937223 */ /* 0x040fe20000000093 */
[----:B------:R-:W-:Y:S01]  /*6db0*/  FFMA R151, R122, R43, R151 ;  /* 0x0000002b7a977223 */ /* 0x000fe20000000097 */
[----:B------:R-:W-:Y:S01]  /*6dc0*/  FFMA R153, R133, R54, R42 ;  /* 0x0000003685997223 */ /* 0x000fe2000000002a */
[----:B------:R-:W2:Y:S01]  /*6dd0*/  LDS.128 R48, [R116+0x1280] ;  /* 0x0012800074307984 */ /* 0x000ea20000000c00 */
[----:B0-----:R-:W-:-:S04]  /*6de0*/  FFMA R127, R120, R44, R127 ;  /* 0x0000002c787f7223 */ /* 0x001fc8000000007f */
[----:B------:R-:W-:-:S04]  /*6df0*/  FFMA R40, R80, R45, R127 ;  /* 0x0000002d50287223 */ /* 0x000fc8000000007f */
[----:B------:R-:W-:-:S04]  /*6e00*/  FFMA R40, R133, R46, R40 ;  /* 0x0000002e85287223 */ /* 0x000fc80000000028 */
[----:B------:R-:W-:Y:S02]  /*6e10*/  FFMA R127, R122, R47, R40 ;  /* 0x0000002f7a7f7223 */ /* 0x000fe40000000028 */
[----:B------:R-:W0:Y:S04]  /*6e20*/  LDS.128 R40, [R116+0x1480] ;  /* 0x0014800074287984 */ /* 0x000e280000000c00 */
[----:B------:R-:W3:Y:S01]  /*6e30*/  LDS.128 R44, [R116+0x1680] ;  /* 0x00168000742c7984 */ /* 0x000ee20000000c00 */
[C---:B-1----:R-:W-:Y:S01]  /*6e40*/  FFMA R129, R120.reuse, R36, R129 ;  /* 0x0000002478817223 */ /* 0x042fe20000000081 */
[----:B--2---:R-:W-:-:S03]  /*6e50*/  FFMA R155, R120, R48, R155 ;  /* 0x00000030789b7223 */ /* 0x004fc6000000009b */
[----:B------:R-:W-:-:S04]  /*6e60*/  FFMA R36, R80, R37, R129 ;  /* 0x0000002550247223 */ /* 0x000fc80000000081 */
[----:B------:R-:W-:Y:S01]  /*6e70*/  FFMA R36, R133, R38, R36 ;  /* 0x0000002685247223 */ /* 0x000fe20000000024 */
[----:B------:R-:W-:-:S03]  /*6e80*/  FFMA R38, R80, R49, R155 ;  /* 0x0000003150267223 */ /* 0x000fc6000000009b */
[C---:B------:R-:W-:Y:S01]  /*6e90*/  FFMA R129, R122.reuse, R39, R36 ;  /* 0x000000277a817223 */ /* 0x040fe20000000024 */
[----:B------:R-:W-:Y:S02]  /*6ea0*/  FFMA R155, R133, R50, R38 ;  /* 0x00000032859b7223 */ /* 0x000fe40000000026 */
[----:B------:R-:W1:Y:S01]  /*6eb0*/  LDS.128 R36, [R116+0x1880] ;  /* 0x0018800074247984 */ /* 0x000e620000000c00 */
[----:B------:R-:W-:-:S03]  /*6ec0*/  FFMA R153, R122, R55, R153 ;  /* 0x000000377a997223 */ /* 0x000fc60000000099 */
[----:B------:R-:W2:Y:S01]  /*6ed0*/  LDS.128 R52, [R116+0x1a80] ;  /* 0x001a800074347984 */ /* 0x000ea20000000c00 */
[----:B0-----:R-:W-:-:S04]  /*6ee0*/  FFMA R135, R120, R40, R135 ;  /* 0x0000002878877223 */ /* 0x001fc80000000087 */
[----:B------:R-:W-:Y:S01]  /*6ef0*/  FFMA R40, R80, R41, R135 ;  /* 0x0000002950287223 */ /* 0x000fe20000000087 */
[----:B---3--:R-:W-:-:S03]  /*6f00*/  FFMA R157, R120, R44, R157 ;  /* 0x0000002c789d7223 */ /* 0x008fc6000000009d */
[----:B------:R-:W-:Y:S01]  /*6f10*/  FFMA R40, R133, R42, R40 ;  /* 0x0000002a85287223 */ /* 0x000fe20000000028 */
[----:B------:R-:W-:-:S03]  /*6f20*/  FFMA R42, R80, R45, R157 ;  /* 0x0000002d502a7223 */ /* 0x000fc6000000009d */
[C---:B------:R-:W-:Y:S01]  /*6f30*/  FFMA R135, R122.reuse, R43, R40 ;  /* 0x0000002b7a877223 */ /* 0x040fe20000000028 */
[----:B------:R-:W-:Y:S02]  /*6f40*/  FFMA R157, R133, R46, R42 ;  /* 0x0000002e859d7223 */ /* 0x000fe4000000002a */
[----:B------:R-:W0:Y:S01]  /*6f50*/  LDS.128 R40, [R116+0x1c80] ;  /* 0x001c800074287984 */ /* 0x000e220000000c00 */
[----:B------:R-:W-:-:S03]  /*6f60*/  FFMA R155, R122, R51, R155 ;  /* 0x000000337a9b7223 */ /* 0x000fc6000000009b */
[----:B------:R-:W3:Y:S01]  /*6f70*/  LDS.128 R48, [R116+0x1e80] ;  /* 0x001e800074307984 */ /* 0x000ee20000000c00 */
[----:B-1----:R-:W-:-:S04]  /*6f80*/  FFMA R137, R120, R36, R137 ;  /* 0x0000002478897223 */ /* 0x002fc80000000089 */
[----:B------:R-:W-:Y:S01]  /*6f90*/  FFMA R36, R80, R37, R137 ;  /* 0x0000002550247223 */ /* 0x000fe20000000089 */
[----:B--2---:R-:W-:-:S03]  /*6fa0*/  FFMA R159, R120, R52, R159 ;  /* 0x00000034789f7223 */ /* 0x004fc6000000009f */
        /* <DEDUP_REMOVED lines=19> */
[----:B--2---:R-:W-:Y:S01]  /*70e0*/  FFMA R165, R120, R44, R165 ;  /* 0x0000002c78a57223 */ /* 0x004fe200000000a5 */
[----:B------:R-:W-:Y:S02]  /*70f0*/  FFMA R161, R122, R51, R161 ;  /* 0x000000337aa17223 */ /* 0x000fe400000000a1 */
[C---:B------:R-:W-:Y:S01]  /*7100*/  FFMA R36, R133.reuse, R38, R36 ;  /* 0x0000002685247223 */ /* 0x040fe20000000024 */
[----:B------:R-:W-:Y:S01]  /*7110*/  FFMA R38, R80, R45, R165 ;  /* 0x0000002d50267223 */ /* 0x000fe200000000a5 */
[----:B------:R-:W1:Y:S02]  /*7120*/  LDS.128 R48, [R116+0x2880] ;  /* 0x0028800074307984 */ /* 0x000e640000000c00 */
[----:B------:R-:W-:Y:S01]  /*7130*/  FFMA R141, R122, R39, R36 ;  /* 0x000000277a8d7223 */ /* 0x000fe20000000024 */
[----:B------:R-:W-:Y:S02]  /*7140*/  FFMA R165, R133, R46, R38 ;  /* 0x0000002e85a57223 */ /* 0x000fe40000000026 */
[----:B------:R-:W2:Y:S01]  /*7150*/  LDS.128 R36, [R116+0x2a80] ;  /* 0x002a800074247984 */ /* 0x000ea20000000c00 */
[----:B0-----:R-:W-:-:S04]  /*7160*/  FFMA R149, R120, R40, R149 ;  /* 0x0000002878957223 */ /* 0x001fc80000000095 */
[----:B------:R-:W-:Y:S01]  /*7170*/  FFMA R40, R80, R41, R149 ;  /* 0x0000002950287223 */ /* 0x000fe20000000095 */
[----:B---3--:R-:W-:-:S03]  /*7180*/  FFMA R163, R120, R52, R163 ;  /* 0x0000003478a37223 */ /* 0x008fc600000000a3 */
        /* <DEDUP_REMOVED lines=557> */
[----:B0-----:R-:W-:-:S03]  /*9460*/  FFMA R36, R80, R120, R143 ;  /* 0x0000007850247223 */ /* 0x001fc6000000008f */
[----:B------:R-:W0:Y:S01]  /*9470*/  LDS R80, [R118+0x40c4] ;  /* 0x0040c40076507984 */ /* 0x000e220000000800 */
[----:B-1----:R-:W-:Y:S01]  /*9480*/  FFMA R121, R120, R44, R121 ;  /* 0x0000002c78797223 */ /* 0x002fe20000000079 */
[----:B------:R-:W-:Y:S01]  /*9490*/  FFMA R62, R122, R39, R37 ;  /* 0x000000277a3e7223 */ /* 0x000fe20000000025 */
[----:B--2---:R-:W-:Y:S01]  /*94a0*/  FFMA R147, R120, R48, R147 ;  /* 0x0000003078937223 */ /* 0x004fe20000000093 */
[----:B------:R-:W-:Y:S01]  /*94b0*/  FFMA R65, R122, R63, R38 ;  /* 0x0000003f7a417223 */ /* 0x000fe20000000026 */
[----:B---3--:R-:W-:Y:S01]  /*94c0*/  FFMA R52, R120, R52, R123 ;  /* 0x0000003478347223 */ /* 0x008fe2000000007b */
[C---:B------:R-:W-:Y:S01]  /*94d0*/  FFMA R60, R122.reuse, R43, R42 ;  /* 0x0000002b7a3c7223 */ /* 0x040fe2000000002a */
[C---:B------:R-:W-:Y:S01]  /*94e0*/  FFMA R69, R122.reuse, R67, R66 ;  /* 0x000000437a457223 */ /* 0x040fe20000000042 */
[C---:B------:R-:W-:Y:S01]  /*94f0*/  FFMA R73, R122.reuse, R71, R70 ;  /* 0x000000477a497223 */ /* 0x040fe20000000046 */
[C---:B------:R-:W-:Y:S01]  /*9500*/  FFMA R77, R122.reuse, R75, R74 ;  /* 0x0000004b7a4d7223 */ /* 0x040fe2000000004a */
[----:B------:R-:W-:Y:S01]  /*9510*/  FFMA R131, R122, R79, R78 ;  /* 0x0000004f7a837223 */ /* 0x000fe2000000004e */
[----:B------:R-:W1:Y:S01]  /*9520*/  LDS.128 R40, [R116+0xac0] ;  /* 0x000ac00074287984 */ /* 0x000e620000000c00 */
[----:B0-----:R-:W-:Y:S01]  /*9530*/  FFMA R81, R81, R80, R36 ;  /* 0x0000005051517223 */ /* 0x001fe20000000024 */
[C---:B------:R-:W-:Y:S01]  /*9540*/  FFMA R36, R80.reuse, R45, R121 ;  /* 0x0000002d50247223 */ /* 0x040fe20000000079 */
[C---:B------:R-:W-:Y:S01]  /*9550*/  FFMA R53, R80.reuse, R53, R52 ;  /* 0x0000003550357223 */ /* 0x040fe20000000034 */
[----:B------:R-:W-:-:S02]  /*9560*/  FFMA R44, R80, R49, R147 ;  /* 0x00000031502c7223 */ /* 0x000fc40000000093 */
[C---:B------:R-:W-:Y:S02]  /*9570*/  FFMA R45, R133.reuse, R46, R36 ;  /* 0x0000002e852d7223 */ /* 0x040fe40000000024 */
[----:B------:R-:W0:Y:S01]  /*9580*/  LDS.128 R36, [R116+0x8c0] ;  /* 0x0008c00074247984 */ /* 0x000e220000000c00 */
[C---:B------:R-:W-:Y:S01]  /*9590*/  FFMA R54, R133.reuse, R54, R53 ;  /* 0x0000003685367223 */ /* 0x040fe20000000035 */
[C---:B------:R-:W-:Y:S01]  /*95a0*/  FFMA R122, R138.reuse, R47, R45 ;  /* 0x0000002f8a7a7223 */ /* 0x040fe2000000002d */
[----:B------:R-:W-:Y:S02]  /*95b0*/  FFMA R49, R133, R50, R44 ;  /* 0x0000003285317223 */ /* 0x000fe4000000002c */
[----:B------:R-:W2:Y:S01]  /*95c0*/  LDS.128 R44, [R116+0xcc0] ;  /* 0x000cc000742c7984 */ /* 0x000ea20000000c00 */
[----:B------:R-:W-:-:S03]  /*95d0*/  FFMA R121, R138, R55, R54 ;  /* 0x000000378a797223 */ /* 0x000fc60000000036 */
[----:B------:R-:W3:Y:S01]  /*95e0*/  LDS.128 R52, [R116+0xec0] ;  /* 0x000ec00074347984 */ /* 0x000ee20000000c00 */
[----:B-1----:R-:W-:Y:S01]  /*95f0*/  FFMA R151, R120, R40, R151 ;  /* 0x0000002878977223 */ /* 0x002fe20000000097 */
[----:B------:R-:W-:Y:S02]  /*9600*/  FFMA R132, R138, R51, R49 ;  /* 0x000000338a847223 */ /* 0x000fe40000000031 */
[----:B------:R-:W1:Y:S01]  /*9610*/  LDS.128 R48, [R116+0x12c0] ;  /* 0x0012c00074307984 */ /* 0x000e620000000c00 */
[----:B0-----:R-:W-:-:S04]  /*9620*/  FFMA R125, R120, R36, R125 ;  /* 0x00000024787d7223 */ /* 0x001fc8000000007d */
[----:B------:R-:W-:Y:S01]  /*9630*/  FFMA R36, R80, R37, R125 ;  /* 0x0000002550247223 */ /* 0x000fe2000000007d */
[----:B--2---:R-:W-:-:S03]  /*9640*/  FFMA R127, R120, R44, R127 ;  /* 0x0000002c787f7223 */ /* 0x004fc6000000007f */
        /* <DEDUP_REMOVED lines=12> */
[----:B------:R-:W2:Y:S04]  /*9710*/  LDS.128 R44, [R116+0x16c0] ;  /* 0x0016c000742c7984 */ /* 0x000ea80000000c00 */
[----:B------:R-:W3:Y:S01]  /*9720*/  LDS.128 R40, [R116+0x14c0] ;  /* 0x0014c00074287984 */ /* 0x000ee20000000c00 */
[----:B-1----:R-:W-:Y:S01]  /*9730*/  FFMA R155, R120, R48, R155 ;  /* 0x00000030789b7223 */ /* 0x002fe2000000009b */
[----:B------:R-:W-:-:S02]  /*9740*/  FFMA R134, R138, R55, R53 ;  /* 0x000000378a867223 */ /* 0x000fc40000000035 */
[----:B------:R-:W1:Y:S01]  /*9750*/  LDS.128 R52, [R116+0x1ac0] ;  /* 0x001ac00074347984 */ /* 0x000e620000000c00 */
[----:B0-----:R-:W-:-:S04]  /*9760*/  FFMA R129, R120, R36, R129 ;  /* 0x0000002478817223 */ /* 0x001fc80000000081 */
[----:B------:R-:W-:Y:S01]  /*9770*/  FFMA R36, R80, R37, R129 ;  /* 0x0000002550247223 */ /* 0x000fe20000000081 */
[C---:B--2---:R-:W-:Y:S01]  /*9780*/  FFMA R157, R120.reuse, R44, R157 ;  /* 0x0000002c789d7223 */ /* 0x044fe2000000009d */
[----:B------:R-:W-:Y:S01]  /*9790*/  LDS R129, [R118+0x40d0] ;  /* 0x0040d00076817984 */ /* 0x000fe20000000800 */
[----:B---3--:R-:W-:Y:S01]  /*97a0*/  FFMA R135, R120, R40, R135 ;  /* 0x0000002878877223 */ /* 0x008fe20000000087 */
[C---:B------:R-:W-:Y:S01]  /*97b0*/  FFMA R36, R133.reuse, R38, R36 ;  /* 0x0000002685247223 */ /* 0x040fe20000000024 */
[C---:B------:R-:W-:Y:S02]  /*97c0*/  FFMA R38, R80.reuse, R49, R155 ;  /* 0x0000003150267223 */ /* 0x040fe4000000009b */
        /* <DEDUP_REMOVED lines=27> */
[----:B------:R-:W-:Y:S01]  /*9980*/  FFMA R49, R133, R50, R42 ;  /* 0x0000003285317223 */ /* 0x000fe2000000002a */
[----:B-1----:R-:W-:Y:S01]  /*9990*/  FFMA R165, R120, R44, R165 ;  /* 0x0000002c78a57223 */ /* 0x002fe200000000a5 */
[----:B------:R-:W1:Y:S01]  /*99a0*/  LDS.128 R40, [R116+0x24c0] ;  /* 0x0024c00074287984 */ /* 0x000e620000000c00 */
[----:B------:R-:W-:-:S03]  /*99b0*/  FFMA R158, R138, R55, R53 ;  /* 0x000000378a9e7223 */ /* 0x000fc60000000035 */
[----:B------:R-:W2:Y:S01]  /*99c0*/  LDS.128 R52, [R116+0x26c0] ;  /* 0x0026c00074347984 */ /* 0x000ea20000000c00 */
[----:B------:R-:W-:-:S03]  /*99d0*/  FFMA R156, R138, R51, R49 ;  /* 0x000000338a9c7223 */ /* 0x000fc60000000031 */
[----:B------:R-:W3:Y:S04]  /*99e0*/  LDS.128 R48, [R116+0x28c0] ;  /* 0x0028c00074307984 */ /* 0x000ee80000000c00 */
[----:B------:R-:W-:Y:S01]  /*99f0*/  LDS R139, [R118+0x40d8] ;  /* 0x0040d800768b7984 */ /* 0x000fe20000000800 */
        /* <DEDUP_REMOVED lines=15> */
[----:B---3--:R-:W-:-:S04]  /*9af0*/  FFMA R145, R120, R48, R145 ;  /* 0x0000003078917223 */ /* 0x008fc80000000091 */
        /* <DEDUP_REMOVED lines=26> */
[----:B------:R-:W0:Y:S01]  /*9ca0*/  LDS.128 R64, [R116+0x38c0] ;  /* 0x0038c00074407984 */ /* 0x000e220000000c00 */
[----:B------:R-:W-:Y:S01]  /*9cb0*/  FFMA R60, R133, R58, R36 ;  /* 0x0000003a853c7223 */ /* 0x000fe20000000024 */
[C---:B------:R-:W-:Y:S02]  /*9cc0*/  FFMA R58, R138.reuse, R47, R46 ;  /* 0x0000002f8a3a7223 */ /* 0x040fe4000000002e */
[----:B------:R-:W1:Y:S01]  /*9cd0*/  LDS.128 R44, [R116+0x2d0] ;  /* 0x0002d000742c7984 */ /* 0x000e620000000c00 */
[----:B------:R-:W-:-:S03]  /*9ce0*/  FFMA R56, R138, R51, R50 ;  /* 0x000000338a387223 */ /* 0x000fc60000000032 */
[----:B------:R-:W-:Y:S01]  /*9cf0*/  LDS.128 R48, [R116+0x6d0] ;  /* 0x0006d00074307984 */ /* 0x000fe20000000c00 */
[----:B0-----:R-:W-:-:S03]  /*9d00*/  FFMA R38, R120, R64, R69 ;  /* 0x0000004078267223 */ /* 0x001fc60000000045 */
[----:B------:R-:W0:Y:S01]  /*9d10*/  LDS.128 R68, [R116+0x3ac0] ;  /* 0x003ac00074447984 */ /* 0x000e220000000c00 */
[----:B------:R-:W-:-:S04]  /*9d20*/  FFMA R65, R80, R65, R38 ;  /* 0x0000004150417223 */ /* 0x000fc80000000026 */
[----:B------:R-:W-:Y:S01]  /*9d30*/  FFMA R36, R133, R66, R65 ;  /* 0x0000004285247223 */ /* 0x000fe20000000041 */
[----:B------:R-:W-:Y:S01]  /*9d40*/  FFMA R66, R138, R39, R37 ;  /* 0x000000278a427223 */ /* 0x000fe20000000025 */
[----:B-1----:R-:W-:Y:S01]  /*9d50*/  FFMA R37, R129, R44, R122 ;  /* 0x0000002c81257223 */ /* 0x002fe2000000007a */
[----:B0-----:R-:W-:-:S04]  /*9d60*/  FFMA R73, R120, R68, R73 ;  /* 0x0000004478497223 */ /* 0x001fc80000000049 */
[----:B------:R-:W-:Y:S02]  /*9d70*/  FFMA R38, R80, R69, R73 ;  /* 0x0000004550267223 */ /* 0x000fe40000000049 */
[----:B------:R-:W0:Y:S01]  /*9d80*/  LDS.128 R72, [R116+0x3cc0] ;  /* 0x003cc00074487984 */ /* 0x000e220000000c00 */
[----:B------:R-:W-:Y:S01]  /*9d90*/  FFMA R69, R138, R67, R36 ;  /* 0x000000438a457223 */ /* 0x000fe20000000024 */
[----:B------:R-:W-:Y:S01]  /*9da0*/  FFMA R36, R150, R45, R37 ;  /* 0x0000002d96247223 */ /* 0x000fe20000000025 */
[----:B------:R-:W-:-:S03]  /*9db0*/  FFMA R70, R133, R70, R38 ;  /* 0x0000004685467223 */ /* 0x000fc60000000026 */
[----:B------:R-:W-:Y:S02]  /*9dc0*/  FFMA R141, R139, R46, R36 ;  /* 0x0000002e8b8d7223 */ /* 0x000fe40000000024 */
[----:B------:R-:W1:Y:S01]  /*9dd0*/  LDS.128 R36, [R116+0x8d0] ;  /* 0x0008d00074247984 */ /* 0x000e620000000c00 */
[----:B------:R-:W-:-:S03]  /*9de0*/  FFMA R45, R129, R48, R132 ;  /* 0x00000030812d7223 */ /* 0x000fc60000000084 */
[----:B------:R-:W2:Y:S01]  /*9df0*/  LDS R132, [R118+0x40dc] ;  /* 0x0040dc0076847984 */ /* 0x000ea20000000800 */
[----:B------:R-:W-:-:S04]  /*9e00*/  FFMA R53, R80, R53, R52 ;  /* 0x0000003550357223 */ /* 0x000fc80000000034 */
[----:B------:R-:W-:Y:S01]  /*9e10*/  FFMA R54, R133, R54, R53 ;  /* 0x0000003685367223 */ /* 0x000fe20000000035 */
[----:B------:R-:W-:-:S03]  /*9e20*/  FFMA R64, R80, R61, R41 ;  /* 0x0000003d50407223 */ /* 0x000fc60000000029 */
[----:B------:R-:W-:Y:S02]  /*9e30*/  FFMA R57, R138, R55, R54 ;  /* 0x000000378a397223 */ /* 0x000fe40000000036 */
[----:B------:R-:W3:Y:S01]  /*9e40*/  LDS.128 R52, [R116+0x4d0] ;  /* 0x0004d00074347984 */ /* 0x000ee20000000c00 */
[----:B------:R-:W-:Y:S01]  /*9e50*/  FFMA R64, R133, R62, R64 ;  /* 0x0000003e85407223 */ /* 0x000fe20000000040 */
[----:B------:R-:W-:Y:S01]  /*9e60*/  FFMA R44, R150, R49, R45 ;  /* 0x00000031962c7223 */ /* 0x000fe2000000002d */
[----:B------:R-:W-:Y:S02]  /*9e70*/  FFMA R62, R138, R43, R42 ;  /* 0x0000002b8a3e7223 */ /* 0x000fe4000000002a */
[----:B------:R-:W4:Y:S01]  /*9e80*/  LDS.128 R40, [R116+0xad0] ;  /* 0x000ad00074287984 */ /* 0x000f220000000c00 */
[----:B0-----:R-:W-:-:S03]  /*9e90*/  FFMA R72, R120, R72, R77 ;  /* 0x0000004878487223 */ /* 0x001fc6000000004d */
[----:B------:R-:W0:Y:S01]  /*9ea0*/  LDS.128 R76, [R116+0x3ec0] ;  /* 0x003ec000744c7984 */ /* 0x000e220000000c00 */
[----:B------:R-:W-:Y:S01]  /*9eb0*/  FFMA R49, R139, R50, R44 ;  /* 0x000000328b317223 */ /* 0x000fe2000000002c */
[----:B-1----:R-:W-:Y:S01]  /*9ec0*/  FFMA R45, R129, R36, R126 ;  /* 0x00000024812d7223 */ /* 0x002fe2000000007e */
[----:B--2---:R-:W-:-:S03]  /*9ed0*/  FFMA R141, R132, R47, R141 ;  /* 0x0000002f848d7223 */ /* 0x004fc6000000008d */
[----:B------:R-:W-:Y:S02]  /*9ee0*/  FFMA R36, R150, R37, R45 ;  /* 0x0000002596247223 */ /* 0x000fe4000000002d */
[----:B------:R-:W1:Y:S01]  /*9ef0*/  LDS.128 R44, [R116+0xcd0] ;  /* 0x000cd000742c7984 */ /* 0x000e620000000c00 */
[----:B------:R-:W-:Y:S01]  /*9f00*/  FFMA R73, R80, R73, R72 ;  /* 0x0000004950497223 */ /* 0x000fe20000000048 */
[----:B------:R-:W-:Y:S01]  /*9f10*/  FFMA R82, R82, R133, R81 ;  /* 0x0000008552527223 */ /* 0x000fe20000000051 */
[----:B---3--:R-:W-:-:S03]  /*9f20*/  FFMA R52, R129, R52, R121 ;  /* 0x0000003481347223 */ /* 0x008fc60000000079 */
[----:B------:R-:W-:Y:S01]  /*9f30*/  FFMA R123, R83, R138, R82 ;  /* 0x0000008a537b7223 */ /* 0x000fe20000000052 */
[----:B------:R-:W-:Y:S01]  /*9f40*/  FFMA R53, R150, R53, R52 ;  /* 0x0000003596357223 */ /* 0x000fe20000000034 */
[----:B----4-:R-:W-:Y:S01]  /*9f50*/  FFMA R37, R129, R40, R164 ;  /* 0x0000002881257223 */ /* 0x010fe200000000a4 */
[----:B0-----:R-:W-:-:S04]  /*9f60*/  FFMA R131, R120, R76, R131 ;  /* 0x0000004c78837223 */ /* 0x001fc80000000083 */
[----:B------:R-:W-:Y:S01]  /*9f70*/  FFMA R80, R80, R77, R131 ;  /* 0x0000004d50507223 */ /* 0x000fe20000000083 */
[----:B------:R-:W-:-:S03]  /*9f80*/  FFMA R54, R139, R54, R53 ;  /* 0x000000368b367223 */ /* 0x000fc60000000035 */
[----:B------:R-:W-:Y:S02]  /*9f90*/  FFMA R78, R133, R78, R80 ;  /* 0x0000004e854e7223 */ /* 0x000fe40000000050 */
[----:B------:R-:W0:Y:S01]  /*9fa0*/  LDS.128 R80, [R116+0xd0] ;  /* 0x0000d00074507984 */ /* 0x000e220000000c00 */
[----:B------:R-:W-:Y:S01]  /*9fb0*/  FFMA R36, R139, R38, R36 ;  /* 0x000000268b247223 */ /* 0x000fe20000000024 */
[----:B------:R-:W-:Y:S01]  /*9fc0*/  FFMA R38, R150, R41, R37 ;  /* 0x0000002996267223 */ /* 0x000fe20000000025 */
[C---:B------:R-:W-:Y:S01]  /*9fd0*/  FFMA R136, R132.reuse, R55, R54 ;  /* 0x0000003784887223 */ /* 0x040fe20000000036 */
[----:B-1----:R-:W-:Y:S01]  /*9fe0*/  FFMA R37, R129, R44, R130 ;  /* 0x0000002c81257223 */ /* 0x002fe20000000082 */
[----:B------:R-:W1:Y:S01]  /*9ff0*/  LDS.128 R52, [R116+0xed0] ;  /* 0x000ed00074347984 */ /* 0x000e620000000c00 */
[----:B------:R-:W-:Y:S01]  /*a000*/  FFMA R127, R132, R39, R36 ;  /* 0x00000027847f7223 */ /* 0x000fe20000000024 */
[----:B------:R-:W-:Y:S01]  /*a010*/  FFMA R137, R139, R42, R38 ;  /* 0x0000002a8b897223 */ /* 0x000fe20000000026 */
[----:B------:R-:W-:-:S02]  /*a020*/  FFMA R40, R150, R45, R37 ;  /* 0x0000002d96287223 */ /* 0x000fc40000000025 */
[----:B------:R-:W2:Y:S02]  /*a030*/  LDS.128 R36, [R116+0x10d0] ;  /* 0x0010d00074247984 */ /* 0x000ea40000000c00 */
[----:B------:R-:W-:Y:S01]  /*a040*/  FFMA R40, R139, R46, R40 ;  /* 0x0000002e8b287223 */ /* 0x000fe20000000028 */
[----:B------:R-:W-:Y:S01]  /*a050*/  FFMA R137, R132, R43, R137 ;  /* 0x0000002b84897223 */ /* 0x000fe20000000089 */
[----:B0-----:R-:W-:-:S04]  /*a060*/  FFMA R80, R80, R129, R123 ;  /* 0x0000008150507223 */ /* 0x001fc8000000007b */
[----:B------:R-:W-:Y:S01]  /*a070*/  FFMA R81, R81, R150, R80 ;  /* 0x0000009651517223 */ /* 0x000fe20000000050 */
[----:B-1----:R-:W-:-:S03]  /*a080*/  FFMA R41, R129, R52, R134 ;  /* 0x0000003481297223 */ /* 0x002fc60000000086 */
[----:B------:R-:W-:Y:S01]  /*a090*/  FFMA R82, R82, R139, R81 ;  /* 0x0000008b52527223 */ /* 0x000fe20000000051 */
[----:B------:R-:W-:Y:S01]  /*a0a0*/  FFMA R42, R150, R53, R41 ;  /* 0x00000035962a7223 */ /* 0x000fe20000000029 */
[----:B--2---:R-:W-:Y:S02]  /*a0b0*/  FFMA R41, R129, R36, R128 ;  /* 0x0000002481297223 */ /* 0x004fe40000000080 */
[----:B------:R-:W-:Y:S01]  /*a0c0*/  FFMA R81, R83, R132, R82 ;  /* 0x0000008453517223 */ /* 0x000fe20000000052 */
[C---:B------:R-:W-:Y:S02]  /*a0d0*/  FFMA R82, R132.reuse, R51, R49 ;  /* 0x0000003384527223 */ /* 0x040fe40000000031 */
[----:B------:R-:W0:Y:S01]  /*a0e0*/  LDS.128 R48, [R116+0x12d0] ;  /* 0x0012d00074307984 */ /* 0x000e220000000c00 */
[----:B------:R-:W-:Y:S01]  /*a0f0*/  FFMA R134, R132, R47, R40 ;  /* 0x0000002f84867223 */ /* 0x000fe20000000028 */
[C---:B------:R-:W-:Y:S01]  /*a100*/  FFMA R53, R139.reuse, R54, R42 ;  /* 0x000000368b357223 */ /* 0x040fe2000000002a */
[----:B------:R-:W-:Y:S01]  /*a110*/  FFMA R36, R150, R37, R41 ;  /* 0x0000002596247223 */ /* 0x000fe20000000029 */
[----:B------:R-:W-:Y:S04]  /*a120*/  LDS.128 R44, [R116+0x16d0] ;  /* 0x0016d000742c7984 */ /* 0x000fe80000000c00 */
[----:B------:R-:W1:Y:S01]  /*a130*/  LDS.128 R40, [R116+0x14d0] ;  /* 0x0014d00074287984 */ /* 0x000e620000000c00 */
[----:B------:R-:W-:-:S04]  /*a140*/  FFMA R36, R139, R38, R36 ;  /* 0x000000268b247223 */ /* 0x000fc80000000024 */
[----:B------:R-:W-:Y:S01]  /*a150*/  FFMA R125, R132, R39, R36 ;  /* 0x00000027847d7223 */ /* 0x000fe20000000024 */
[----:B0-----:R-:W-:-:S04]  /*a160*/  FFMA R37, R129, R48, R162 ;  /* 0x0000003081257223 */ /* 0x001fc800000000a2 */
[----:B------:R-:W-:Y:S01]  /*a170*/  FFMA R38, R150, R49, R37 ;  /* 0x0000003196267223 */ /* 0x000fe20000000025 */
[----:B-1----:R-:W-:-:S03]  /*a180*/  FFMA R37, R129, R40, R148 ;  /* 0x0000002881257223 */ /* 0x002fc60000000094 */
[----:B------:R-:W-:Y:S01]  /*a190*/  FFMA R135, R139, R50, R38 ;  /* 0x000000328b877223 */ /* 0x000fe20000000026 */
[----:B------:R-:W-:Y:S02]  /*a1a0*/  FFMA R40, R150, R41, R37 ;  /* 0x0000002996287223 */ /* 0x000fe40000000025 */
[----:B------:R-:W0:Y:S01]  /*a1b0*/  LDS.128 R36, [R116+0x18d0] ;  /* 0x0018d00074247984 */ /* 0x000e220000000c00 */
[----:B------:R-:W-:Y:S01]  /*a1c0*/  FFMA R41, R129, R44, R160 ;  /* 0x0000002c81297223 */ /* 0x000fe200000000a0 */
[----:B------:R-:W-:Y:S01]  /*a1d0*/  FFMA R40, R139, R42, R40 ;  /* 0x0000002a8b287223 */ /* 0x000fe20000000028 */
[----:B------:R-:W-:Y:S02]  /*a1e0*/  FFMA R80, R132, R55, R53 ;  /* 0x0000003784507223 */ /* 0x000fe40000000035 */
[----:B------:R-:W-:Y:S01]  /*a1f0*/  FFMA R42, R150, R45, R41 ;  /* 0x0000002d962a7223 */ /* 0x000fe20000000029 */
[----:B------:R-:W1:Y:S01]  /*a200*/  LDS.128 R52, [R116+0x1ad0] ;  /* 0x001ad00074347984 */ /* 0x000e620000000c00 */
[----:B------:R-:W-:-:S02]  /*a210*/  FFMA R130, R132, R43, R40 ;  /* 0x0000002b84827223 */ /* 0x000fc40000000028 */
[----:B------:R-:W-:Y:S01]  /*a220*/  FFMA R45, R139, R46, R42 ;  /* 0x0000002e8b2d7223 */ /* 0x000fe2000000002a */
[----:B0-----:R-:W-:-:S04]  /*a230*/  FFMA R41, R129, R36, R146 ;  /* 0x0000002481297223 */ /* 0x001fc80000000092 */
[----:B------:R-:W-:Y:S02]  /*a240*/  FFMA R36, R150, R37, R41 ;  /* 0x0000002596247223 */ /* 0x000fe40000000029 */
[----:B------:R-:W0:Y:S01]  /*a250*/  LDS.128 R40, [R116+0x1cd0] ;  /* 0x001cd00074287984 */ /* 0x000e220000000c00 */
[----:B-1----:R-:W-:Y:S01]  /*a260*/  FFMA R37, R129, R52, R158 ;  /* 0x0000003481257223 */ /* 0x002fe2000000009e */
[----:B------:R-:W-:Y:S01]  /*a270*/  FFMA R36, R139, R38, R36 ;  /* 0x000000268b247223 */ /* 0x000fe20000000024 */
[----:B------:R-:W-:Y:S02]  /*a280*/  FFMA R135, R132, R51, R135 ;  /* 0x0000003384877223 */ /* 0x000fe40000000087 */
[----:B------:R-:W-:Y:S01]  /*a290*/  FFMA R38, R150, R53, R37 ;  /* 0x0000003596267223 */ /* 0x000fe20000000025 */
[----:B------:R-:W1:Y:S01]  /*a2a0*/  LDS.128 R48, [R116+0x1ed0] ;  /* 0x001ed00074307984 */ /* 0x000e620000000c00 */
[----:B------:R-:W-:Y:S01]  /*a2b0*/  FFMA R74, R133, R74, R73 ;  /* 0x0000004a854a7223 */ /* 0x000fe20000000049 */
[----:B------:R-:W-:Y:S01]  /*a2c0*/  FFMA R123, R132, R39, R36 ;  /* 0x00000027847b7223 */ /* 0x000fe20000000024 */
[----:B------:R-:W-:Y:S01]  /*a2d0*/  FFMA R133, R139, R54, R38 ;  /* 0x000000368b857223 */ /* 0x000fe20000000026 */
[----:B0-----:R-:W-:-:S04]  /*a2e0*/  FFMA R37, R129, R40, R144 ;  /* 0x0000002881257223 */ /* 0x001fc80000000090 */
[----:B------:R-:W-:Y:S02]  /*a2f0*/  FFMA R40, R150, R41, R37 ;  /* 0x0000002996287223 */ /* 0x000fe40000000025 */
[----:B------:R-:W0:Y:S01]  /*a300*/  LDS.128 R36, [R116+0x20d0] ;  /* 0x0020d00074247984 */ /* 0x000e220000000c00 */
[----:B-1----:R-:W-:Y:S01]  /*a310*/  FFMA R41, R129, R48, R156 ;  /* 0x0000003081297223 */ /* 0x002fe2000000009c */
[C---:B------:R-:W-:Y:S01]  /*a320*/  FFMA R40, R139.reuse, R42, R40 ;  /* 0x0000002a8b287223 */ /* 0x040fe20000000028 */
[----:B------:R-:W-:Y:S02]  /*a330*/  FFMA R126, R132, R47, R45 ;  /* 0x0000002f847e7223 */ /* 0x000fe4000000002d */
[----:B------:R-:W-:Y:S01]  /*a340*/  FFMA R42, R150, R49, R41 ;  /* 0x00000031962a7223 */ /* 0x000fe20000000029 */
[----:B------:R-:W1:Y:S01]  /*a350*/  LDS.128 R44, [R116+0x22d0] ;  /* 0x0022d000742c7984 */ /* 0x000e620000000c00 */
[----:B------:R-:W-:Y:S02]  /*a360*/  FFMA R128, R132, R43, R40 ;  /* 0x0000002b84807223 */ /* 0x000fe40000000028 */
[----:B------:R-:W-:Y:S01]  /*a370*/  FFMA R49, R139, R50, R42 ;  /* 0x000000328b317223 */ /* 0x000fe2000000002a */
[----:B0-----:R-:W-:-:S04]  /*a380*/  FFMA R41, R129, R36, R142 ;  /* 0x0000002481297223 */ /* 0x001fc8000000008e */
[----:B------:R-:W-:Y:S02]  /*a390*/  FFMA R36, R150, R37, R41 ;  /* 0x0000002596247223 */ /* 0x000fe40000000029 */
[----:B------:R-:W0:Y:S01]  /*a3a0*/  LDS.128 R40, [R116+0x24d0] ;  /* 0x0024d00074287984 */ /* 0x000e220000000c00 */
[----:B------:R-:W-:-:S03]  /*a3b0*/  FFMA R133, R132, R55, R133 ;  /* 0x0000003784857223 */ /* 0x000fc60000000085 */
[----:B------:R-:W2:Y:S01]  /*a3c0*/  LDS.128 R52, [R116+0x26d0] ;  /* 0x0026d00074347984 */ /* 0x000ea20000000c00 */
[----:B-1----:R-:W-:Y:S01]  /*a3d0*/  FFMA R37, R129, R44, R154 ;  /* 0x0000002c81257223 */ /* 0x002fe2000000009a */
[----:B------:R-:W-:Y:S02]  /*a3e0*/  FFMA R122, R132, R51, R49 ;  /* 0x00000033847a7223 */ /* 0x000fe40000000031 */
[----:B------:R-:W1:Y:S01]  /*a3f0*/  LDS.128 R48, [R116+0x28d0] ;  /* 0x0028d00074307984 */ /* 0x000e620000000c00 */
[----:B------:R-:W-:Y:S01]  /*a400*/  FFMA R36, R139, R38, R36 ;  /* 0x000000268b247223 */ /* 0x000fe20000000024 */
[----:B------:R-:W-:-:S03]  /*a410*/  FFMA R38, R150, R45, R37 ;  /* 0x0000002d96267223 */ /* 0x000fc60000000025 */
[----:B------:R-:W-:Y:S01]  /*a420*/  FFMA R121, R132, R39, R36 ;  /* 0x0000002784797223 */ /* 0x000fe20000000024 */
[----:B------:R-:W-:Y:S01]  /*a430*/  FFMA R131, R139, R46, R38 ;  /* 0x0000002e8b837223 */ /* 0x000fe20000000026 */
[----:B0-----:R-:W-:-:S04]  /*a440*/  FFMA R37, R129, R40, R140 ;  /* 0x0000002881257223 */ /* 0x001fc8000000008c */
[----:B------:R-:W-:Y:S02]  /*a450*/  FFMA R40, R150, R41, R37 ;  /* 0x0000002996287223 */ /* 0x000fe40000000025 */
[----:B------:R-:W0:Y:S01]  /*a460*/  LDS.128 R36, [R116+0x2ad0] ;  /* 0x002ad00074247984 */ /* 0x000e220000000c00 */
[----:B--2---:R-:W-:Y:S01]  /*a470*/  FFMA R41, R129, R52, R152 ;  /* 0x0000003481297223 */ /* 0x004fe20000000098 */
[----:B------:R-:W-:-:S03]  /*a480*/  FFMA R40, R139, R42, R40 ;  /* 0x0000002a8b287223 */ /* 0x000fc60000000028 */
[----:B------:R-:W-:Y:S01]  /*a490*/  FFMA R42, R150, R53, R41 ;  /* 0x00000035962a7223 */ /* 0x000fe20000000029 */
[----:B-1----:R-:W-:Y:S01]  /*a4a0*/  FFMA R41, R129, R48, R124 ;  /* 0x0000003081297223 */ /* 0x002fe2000000007c */
[----:B------:R-:W-:Y:S02]  /*a4b0*/  FFMA R124, R132, R43, R40 ;  /* 0x0000002b847c7223 */ /* 0x000fe40000000028 */
[C---:B------:R-:W-:Y:S01]  /*a4c0*/  FFMA R53, R139.reuse, R54, R42 ;  /* 0x000000368b357223 */ /* 0x040fe2000000002a */
[----:B------:R-:W-:Y:S02]  /*a4d0*/  FFMA R48, R150, R49, R41 ;  /* 0x0000003196307223 */ /* 0x000fe40000000029 */
[----:B------:R-:W1:Y:S01]  /*a4e0*/  LDS.128 R40, [R116+0x2cd0] ;  /* 0x002cd00074287984 */ /* 0x000e620000000c00 */
[C---:B------:R-:W-:Y:S01]  /*a4f0*/  FFMA R131, R132.reuse, R47, R131 ;  /* 0x0000002f84837223 */ /* 0x040fe20000000083 */
[----:B------:R-:W-:Y:S02]  /*a500*/  FFMA R48, R139, R50, R48 ;  /* 0x000000328b307223 */ /* 0x000fe40000000030 */
[----:B------:R-:W2:Y:S01]  /*a510*/  LDS.128 R44, [R116+0x2ed0] ;  /* 0x002ed000742c7984 */ /* 0x000ea20000000c00 */
[C---:B------:R-:W-:Y:S01]  /*a520*/  FFMA R120, R132.reuse, R55, R53 ;  /* 0x0000003784787223 */ /* 0x040fe20000000035 */
[----:B------:R-:W-:-:S02]  /*a530*/  FFMA R83, R132, R51, R48 ;  /* 0x0000003384537223 */ /* 0x000fc40000000030 */
[----:B------:R-:W3:Y:S01]  /*a540*/  LDS.128 R52, [R116+0x32d0] ;  /* 0x0032d00074347984 */ /* 0x000ee20000000c00 */
[----:B0-----:R-:W-:-:S04]  /*a550*/  FFMA R49, R129, R36, R66 ;  /* 0x0000002481317223 */ /* 0x001fc80000000042 */
[----:B------:R-:W-:Y:S02]  /*a560*/  FFMA R36, R150, R37, R49 ;  /* 0x0000002596247223 */ /* 0x000fe40000000031 */
[----:B------:R-:W0:Y:S02]  /*a570*/  LDS.128 R48, [R116+0x30d0] ;  /* 0x0030d00074307984 */ /* 0x000e240000000c00 */
[----:B------:R-:W-:Y:S01]  /*a580*/  FFMA R145, R139, R38, R36 ;  /* 0x000000268b917223 */ /* 0x000fe20000000024 */
[----:B-1----:R-:W-:-:S04]  /*a590*/  FFMA R37, R129, R40, R62 ;  /* 0x0000002881257223 */ /* 0x002fc8000000003e */
[----:B------:R-:W-:Y:S01]  /*a5a0*/  FFMA R36, R150, R41, R37 ;  /* 0x0000002996247223 */ /* 0x000fe20000000025 */
[----:B--2---:R-:W-:Y:S01]  /*a5b0*/  FFMA R37, R129, R44, R58 ;  /* 0x0000002c81257223 */ /* 0x004fe2000000003a */
[----:B------:R-:W-:Y:S02]  /*a5c0*/  FFMA R60, R138, R59, R60 ;  /* 0x0000003b8a3c7223 */ /* 0x000fe4000000003c */
[----:B------:R-:W-:Y:S01]  /*a5d0*/  FFMA R42, R139, R42, R36 ;  /* 0x0000002a8b2a7223 */ /* 0x000fe20000000024 */
[C---:B------:R-:W-:Y:S01]  /*a5e0*/  FFMA R36, R150.reuse, R45, R37 ;  /* 0x0000002d96247223 */ /* 0x040fe20000000025 */
[C---:B---3--:R-:W-:Y:S01]  /*a5f0*/  FFMA R52, R129.reuse, R52, R57 ;  /* 0x0000003481347223 */ /* 0x048fe20000000039 */
        /* <DEDUP_REMOVED lines=9> */
[----:B0-----:R-:W-:Y:S02]  /*a690*/  FFMA R37, R129, R60, R64 ;  /* 0x0000003c81257223 */ /* 0x001fe40000000040 */
[----:B------:R-:W0:Y:S01]  /*a6a0*/  LDS.128 R64, [R116+0x38d0] ;  /* 0x0038d00074407984 */ /* 0x000e220000000c00 */
[C---:B------:R-:W-:Y:S01]  /*a6b0*/  FFMA R72, R138.reuse, R71, R70 ;  /* 0x000000478a487223 */ /* 0x040fe20000000046 */
[----:B------:R-:W-:Y:S01]  /*a6c0*/  FFMA R76, R138, R75, R74 ;  /* 0x0000004b8a4c7223 */ /* 0x000fe2000000004a */
[----:B------:R-:W-:Y:S01]  /*a6d0*/  FFMA R58, R139, R58, R36 ;  /* 0x0000003a8b3a7223 */ /* 0x000fe20000000024 */
[----:B------:R-:W-:Y:S01]  /*a6e0*/  FFMA R145, R132, R39, R145 ;  /* 0x0000002784917223 */ /* 0x000fe20000000091 */
[----:B------:R-:W-:Y:S01]  /*a6f0*/  FFMA R53, R150, R53, R52 ;  /* 0x0000003596357223 */ /* 0x000fe20000000034 */
[----:B------:R-:W-:Y:S01]  /*a700*/  LDS R60, [R118+0x40ec] ;  /* 0x0040ec00763c7984 */ /* 0x000fe20000000800 */
[----:B0-----:R-:W-:-:S03]  /*a710*/  FFMA R64, R129, R64, R69 ;  /* 0x0000004081407223 */ /* 0x001fc60000000045 */
[----:B------:R-:W0:Y:S01]  /*a720*/  LDS.128 R68, [R116+0x3ad0] ;  /* 0x003ad00074447984 */ /* 0x000e220000000c00 */
[C---:B------:R-:W-:Y:S01]  /*a730*/  FFMA R56, R150.reuse, R61, R37 ;  /* 0x0000003d96387223 */ /* 0x040fe20000000025 */
[----:B------:R-:W-:Y:S01]  /*a740*/  FFMA R65, R150, R65, R64 ;  /* 0x0000004196417223 */ /* 0x000fe20000000040 */
[----:B------:R-:W-:Y:S01]  /*a750*/  FFMA R138, R138, R79, R78 ;  /* 0x0000004f8a8a7223 */ /* 0x000fe2000000004e */
[----:B------:R-:W-:Y:S01]  /*a760*/  LDS R64, [R118+0x40e4] ;  /* 0x0040e40076407984 */ /* 0x000fe20000000800 */
[----:B0-----:R-:W-:-:S03]  /*a770*/  FFMA R37, R129, R68, R72 ;  /* 0x0000004481257223 */ /* 0x001fc60000000048 */
[----:B------:R-:W0:Y:S01]  /*a780*/  LDS.128 R72, [R116+0x3cd0] ;  /* 0x003cd00074487984 */ /* 0x000e220000000c00 */
[----:B------:R-:W-:Y:S01]  /*a790*/  FFMA R36, R150, R69, R37 ;  /* 0x0000004596247223 */ /* 0x000fe20000000025 */
[C---:B------:R-:W-:Y:S02]  /*a7a0*/  FFMA R66, R139.reuse, R66, R65 ;  /* 0x000000428b427223 */ /* 0x040fe40000000041 */
[----:B------:R-:W-:Y:S01]  /*a7b0*/  LDS R65, [R118+0x40e0] ;  /* 0x0040e00076417984 */ /* 0x000fe20000000800 */
[----:B------:R-:W-:-:S03]  /*a7c0*/  FFMA R49, R139, R70, R36 ;  /* 0x000000468b317223 */ /* 0x000fc60000000024 */
[----:B------:R-:W1:Y:S01]  /*a7d0*/  LDS.128 R36, [R116+0xe0] ;  /* 0x0000e00074247984 */ /* 0x000e620000000c00 */
[----:B0-----:R-:W-:-:S03]  /*a7e0*/  FFMA R72, R129, R72, R76 ;  /* 0x0000004881487223 */ /* 0x001fc6000000004c */
[----:B------:R-:W0:Y:S01]  /*a7f0*/  LDS.128 R76, [R116+0x3ed0] ;  /* 0x003ed000744c7984 */ /* 0x000e220000000c00 */
[----:B------:R-:W-:Y:S01]  /*a800*/  FFMA R73, R150, R73, R72 ;  /* 0x0000004996497223 */ /* 0x000fe20000000048 */
[----:B------:R-:W-:Y:S02]  /*a810*/  FFMA R72, R132, R43, R42 ;  /* 0x0000002b84487223 */ /* 0x000fe4000000002a */
[----:B------:R-:W2:Y:S01]  /*a820*/  LDS.128 R40, [R116+0x2e0] ;  /* 0x0002e00074287984 */ /* 0x000ea20000000c00 */
[----:B-1----:R-:W-:-:S03]  /*a830*/  FFMA R36, R36, R65, R81 ;  /* 0x0000004124247223 */ /* 0x002fc60000000051 */
[----:B------:R-:W1:Y:S01]  /*a840*/  LDS R81, [R118+0x40e8] ;  /* 0x0040e80076517984 */ /* 0x000e620000000800 */
[C---:B------:R-:W-:Y:S01]  /*a850*/  FFMA R54, R139.reuse, R54, R53 ;  /* 0x000000368b367223 */ /* 0x040fe20000000035 */
[C---:B------:R-:W-:Y:S01]  /*a860*/  FFMA R56, R139.reuse, R62, R56 ;  /* 0x0000003e8b387223 */ /* 0x040fe20000000038 */
[----:B------:R-:W-:Y:S01]  /*a870*/  FFMA R74, R139, R74, R73 ;  /* 0x0000004a8b4a7223 */ /* 0x000fe20000000049 */
[----:B------:R-:W-:Y:S01]  /*a880*/  FFMA R70, R132, R47, R46 ;  /* 0x0000002f84467223 */ /* 0x000fe2000000002e */
[----:B0-----:R-:W-:-:S04]  /*a890*/  FFMA R129, R129, R76, R138 ;  /* 0x0000004c81817223 */ /* 0x001fc8000000008a */
[----:B------:R-:W-:-:S04]  /*a8a0*/  FFMA R150, R150, R77, R129 ;  /* 0x0000004d96967223 */ /* 0x000fc80000000081 */
[----:B------:R-:W-:Y:S01]  /*a8b0*/  FFMA R78, R139, R78, R150 ;  /* 0x0000004e8b4e7223 */ /* 0x000fe20000000096 */
[C---:B------:R-:W-:Y:S02]  /*a8c0*/  FFMA R139, R132.reuse, R51, R45 ;  /* 0x00000033848b7223 */ /* 0x040fe4000000002d */
[----:B------:R-:W0:Y:S01]  /*a8d0*/  LDS.128 R44, [R116+0x4e0] ;  /* 0x0004e000742c7984 */ /* 0x000e220000000c00 */
[C---:B------:R-:W-:Y:S01]  /*a8e0*/  FFMA R62, R132.reuse, R59, R58 ;  /* 0x0000003b843e7223 */ /* 0x040fe2000000003a */
[C---:B------:R-:W-:Y:S01]  /*a8f0*/  FFMA R143, R132.reuse, R55, R54 ;  /* 0x00000037848f7223 */ /* 0x040fe20000000036 */
[----:B--2---:R-:W-:Y:S01]  /*a900*/  FFMA R141, R65, R40, R141 ;  /* 0x00000028418d7223 */ /* 0x004fe2000000008d */
[----:B------:R-:W-:Y:S01]  /*a910*/  FFMA R59, R132, R71, R49 ;  /* 0x00000047843b7223 */ /* 0x000fe20000000031 */
[----:B------:R-:W-:Y:S01]  /*a920*/  LDS.128 R52, [R116+0xae0] ;  /* 0x000ae00074347984 */ /* 0x000fe20000000c00 */
[----:B------:R-:W-:-:S03]  /*a930*/  FFMA R37, R37, R64, R36 ;  /* 0x0000004025257223 */ /* 0x000fc60000000024 */
[----:B------:R-:W2:Y:S01]  /*a940*/  LDS.128 R48, [R116+0x8e0] ;  /* 0x0008e00074307984 */ /* 0x000ea20000000c00 */
[----:B------:R-:W-:-:S04]  /*a950*/  FFMA R36, R64, R41, R141 ;  /* 0x0000002940247223 */ /* 0x000fc8000000008d */
[----:B-1----:R-:W-:-:S04]  /*a960*/  FFMA R77, R81, R42, R36 ;  /* 0x0000002a514d7223 */ /* 0x002fc80000000024 */
[----:B------:R-:W-:Y:S02]  /*a970*/  FFMA R77, R60, R43, R77 ;  /* 0x0000002b3c4d7223 */ /* 0x000fe4000000004d */
[----:B------:R-:W1:Y:S01]  /*a980*/  LDS.128 R40, [R116+0x6e0] ;  /* 0x0006e00074287984 */ /* 0x000e620000000c00 */
[----:B------:R-:W-:-:S04]  /*a990*/  FFMA R38, R38, R81, R37 ;  /* 0x0000005126267223 */ /* 0x000fc80000000025 */
[----:B------:R-:W-:Y:S01]  /*a9a0*/  FFMA R61, R39, R60, R38 ;  /* 0x0000003c273d7223 */ /* 0x000fe20000000026 */
[----:B0-----:R-:W-:-:S04]  /*a9b0*/  FFMA R37, R65, R44, R136 ;  /* 0x0000002c41257223 */ /* 0x001fc80000000088 */
[----:B------:R-:W-:-:S04]  /*a9c0*/  FFMA R36, R64, R45, R37 ;  /* 0x0000002d40247223 */ /* 0x000fc80000000025 */
[----:B------:R-:W-:Y:S02]  /*a9d0*/  FFMA R45, R81, R46, R36 ;  /* 0x0000002e512d7223 */ /* 0x000fe40000000024 */
[----:B------:R-:W0:Y:S01]  /*a9e0*/  LDS.128 R36, [R116+0xce0] ;  /* 0x000ce00074247984 */ /* 0x000e220000000c00 */
[C---:B--2---:R-:W-:Y:S01]  /*a9f0*/  FFMA R48, R65.reuse, R48, R127 ;  /* 0x0000003041307223 */ /* 0x044fe2000000007f */
[----:B------:R-:W-:-:S03]  /*aa00*/  FFMA R52, R65, R52, R137 ;  /* 0x0000003441347223 */ /* 0x000fc60000000089 */
[C---:B------:R-:W-:Y:S01]  /*aa10*/  FFMA R49, R64.reuse, R49, R48 ;  /* 0x0000003140317223 */ /* 0x040fe20000000030 */
[----:B------:R-:W-:-:S03]  /*aa20*/  FFMA R53, R64, R53, R52 ;  /* 0x0000003540357223 */ /* 0x000fc60000000034 */
[C---:B------:R-:W-:Y:S01]  /*aa30*/  FFMA R50, R81.reuse, R50, R49 ;  /* 0x0000003251327223 */ /* 0x040fe20000000031 */
[----:B------:R-:W-:Y:S01]  /*aa40*/  FFMA R54, R81, R54, R53 ;  /* 0x0000003651367223 */ /* 0x000fe20000000035 */
[C---:B------:R-:W-:Y:S01]  /*aa50*/  FFMA R56, R132.reuse, R63, R56 ;  /* 0x0000003f84387223 */ /* 0x040fe20000000038 */
[----:B------:R-:W-:Y:S01]  /*aa60*/  FFMA R58, R132, R75, R74 ;  /* 0x0000004b843a7223 */ /* 0x000fe2000000004a */
[----:B-1----:R-:W-:Y:S01]  /*aa70*/  FFMA R63, R65, R40, R82 ;  /* 0x00000028413f7223 */ /* 0x002fe20000000052 */
[C---:B------:R-:W-:Y:S01]  /*aa80*/  FFMA R68, R60.reuse, R47, R45 ;  /* 0x0000002f3c447223 */ /* 0x040fe2000000002d */
[C---:B------:R-:W-:Y:S01]  /*aa90*/  FFMA R82, R60.reuse, R51, R50 ;  /* 0x000000333c527223 */ /* 0x040fe20000000032 */
[----:B------:R-:W-:Y:S01]  /*aaa0*/  FFMA R75, R60, R55, R54 ;  /* 0x000000373c4b7223 */ /* 0x000fe20000000036 */
[----:B------:R-:W1:Y:S04]  /*aab0*/  LDS.128 R44, [R116+0xee0] ;  /* 0x000ee000742c7984 */ /* 0x000e680000000c00 */
[----:B------:R-:W2:Y:S04]  /*aac0*/  LDS.128 R48, [R116+0x10e0] ;  /* 0x0010e00074307984 */ /* 0x000ea80000000c00 */
[----:B------:R-:W3:Y:S01]  /*aad0*/  LDS.128 R52, [R116+0x12e0] ;  /* 0x0012e00074347984 */ /* 0x000ee20000000c00 */
[----:B------:R-:W-:-:S04]  /*aae0*/  FFMA R40, R64, R41, R63 ;  /* 0x0000002940287223 */ /* 0x000fc8000000003f */
[----:B------:R-:W-:-:S04]  /*aaf0*/  FFMA R129, R81, R42, R40 ;  /* 0x0000002a51817223 */ /* 0x000fc80000000028 */
[----:B------:R-:W-:Y:S01]  /*ab00*/  FFMA R129, R60, R43, R129 ;  /* 0x0000002b3c817223 */ /* 0x000fe20000000081 */
[----:B0-----:R-:W-:-:S04]  /*ab10*/  FFMA R41, R65, R36, R134 ;  /* 0x0000002441297223 */ /* 0x001fc80000000086 */
[C---:B------:R-:W-:Y:S02]  /*ab20*/  FFMA R36, R64.reuse, R37, R41 ;  /* 0x0000002540247223 */ /* 0x040fe40000000029 */
[----:B------:R-:W0:Y:S02]  /*ab30*/  LDS.128 R40, [R116+0x14e0] ;  /* 0x0014e00074287984 */ /* 0x000e240000000c00 */
[----:B------:R-:W-:Y:S01]  /*ab40*/  FFMA R37, R81, R38, R36 ;  /* 0x0000002651257223 */ /* 0x000fe20000000024 */
[C---:B-1----:R-:W-:Y:S01]  /*ab50*/  FFMA R63, R65.reuse, R44, R80 ;  /* 0x0000002c413f7223 */ /* 0x042fe20000000050 */
[C---:B--2---:R-:W-:Y:S01]  /*ab60*/  FFMA R48, R65.reuse, R48, R125 ;  /* 0x0000003041307223 */ /* 0x044fe2000000007d */
[----:B---3--:R-:W-:Y:S02]  /*ab70*/  FFMA R52, R65, R52, R135 ;  /* 0x0000003441347223 */ /* 0x008fe40000000087 */
[C---:B------:R-:W-:Y:S01]  /*ab80*/  FFMA R36, R64.reuse, R45, R63 ;  /* 0x0000002d40247223 */ /* 0x040fe2000000003f */
[C---:B------:R-:W-:Y:S01]  /*ab90*/  FFMA R49, R64.reuse, R49, R48 ;  /* 0x0000003140317223 */ /* 0x040fe20000000030 */
[----:B------:R-:W-:-:S02]  /*aba0*/  FFMA R53, R64, R53, R52 ;  /* 0x0000003540357223 */ /* 0x000fc40000000034 */
[C---:B------:R-:W-:Y:S01]  /*abb0*/  FFMA R127, R81.reuse, R46, R36 ;  /* 0x0000002e517f7223 */ /* 0x040fe20000000024 */
[C---:B------:R-:W-:Y:S01]  /*abc0*/  FFMA R50, R81.reuse, R50, R49 ;  /* 0x0000003251327223 */ /* 0x040fe20000000031 */
[----:B------:R-:W-:Y:S02]  /*abd0*/  FFMA R54, R81, R54, R53 ;  /* 0x0000003651367223 */ /* 0x000fe40000000035 */
[C---:B------:R-:W-:Y:S01]  /*abe0*/  FFMA R127, R60.reuse, R47, R127 ;  /* 0x0000002f3c7f7223 */ /* 0x040fe2000000007f */
[C---:B------:R-:W-:Y:S01]  /*abf0*/  FFMA R80, R60.reuse, R51, R50 ;  /* 0x000000333c507223 */ /* 0x040fe20000000032 */
[----:B------:R-:W1:Y:S01]  /*ac00*/  LDS.128 R44, [R116+0x16e0] ;  /* 0x0016e000742c7984 */ /* 0x000e620000000c00 */
[----:B------:R-:W-:Y:S01]  /*ac10*/  FFMA R73, R60, R55, R54 ;  /* 0x000000373c497223 */ /* 0x000fe20000000036 */
[----:B------:R-:W-:Y:S02]  /*ac20*/  FFMA R57, R132, R67, R66 ;  /* 0x0000004384397223 */ /* 0x000fe40000000042 */
[----:B------:R-:W2:Y:S01]  /*ac30*/  LDS.128 R48, [R116+0x18e0] ;  /* 0x0018e00074307984 */ /* 0x000ea20000000c00 */
[----:B------:R-:W-:-:S03]  /*ac40*/  FFMA R66, R60, R39, R37 ;  /* 0x000000273c427223 */ /* 0x000fc60000000025 */
[----:B------:R-:W3:Y:S01]  /*ac50*/  LDS.128 R52, [R116+0x1ae0] ;  /* 0x001ae00074347984 */ /* 0x000ee20000000c00 */
[----:B0-----:R-:W-:-:S04]  /*ac60*/  FFMA R37, R65, R40, R130 ;  /* 0x0000002841257223 */ /* 0x001fc80000000082 */
[----:B------:R-:W-:-:S04]  /*ac70*/  FFMA R36, R64, R41, R37 ;  /* 0x0000002940247223 */ /* 0x000fc80000000025 */
[----:B------:R-:W-:Y:S02]  /*ac80*/  FFMA R125, R81, R42, R36 ;  /* 0x0000002a517d7223 */ /* 0x000fe40000000024 */
[----:B------:R-:W0:Y:S01]  /*ac90*/  LDS.128 R36, [R116+0x1ce0] ;  /* 0x001ce00074247984 */ /* 0x000e220000000c00 */
[----:B------:R-:W-:Y:S01]  /*aca0*/  FFMA R79, R132, R79, R78 ;  /* 0x0000004f844f7223 */ /* 0x000fe2000000004e */
[----:B------:R-:W-:Y:S01]  /*acb0*/  FFMA R125, R60, R43, R125 ;  /* 0x0000002b3c7d7223 */ /* 0x000fe2000000007d */
[C---:B-1----:R-:W-:Y:S01]  /*acc0*/  FFMA R41, R65.reuse, R44, R126 ;  /* 0x0000002c41297223 */ /* 0x042fe2000000007e */
[----:B--2---:R-:W-:-:S03]  /*acd0*/  FFMA R48, R65, R48, R123 ;  /* 0x0000003041307223 */ /* 0x004fc6000000007b */
[C---:B------:R-:W-:Y:S01]  /*ace0*/  FFMA R40, R64.reuse, R45, R41 ;  /* 0x0000002d40287223 */ /* 0x040fe20000000029 */
[----:B---3--:R-:W-:Y:S01]  /*acf0*/  FFMA R52, R65, R52, R133 ;  /* 0x0000003441347223 */ /* 0x008fe20000000085 */
[----:B------:R-:W-:-:S03]  /*ad00*/  FFMA R49, R64, R49, R48 ;  /* 0x0000003140317223 */ /* 0x000fc60000000030 */
[----:B------:R-:W-:Y:S01]  /*ad10*/  FFMA R53, R64, R53, R52 ;  /* 0x0000003540357223 */ /* 0x000fe20000000034 */
[C---:B------:R-:W-:Y:S01]  /*ad20*/  FFMA R41, R81.reuse, R46, R40 ;  /* 0x0000002e51297223 */ /* 0x040fe20000000028 */
[C---:B------:R-:W-:Y:S02]  /*ad30*/  FFMA R50, R81.reuse, R50, R49 ;  /* 0x0000003251327223 */ /* 0x040fe40000000031 */
[----:B------:R-:W-:Y:S01]  /*ad40*/  FFMA R54, R81, R54, R53 ;  /* 0x0000003651367223 */ /* 0x000fe20000000035 */
[C---:B------:R-:W-:Y:S01]  /*ad50*/  FFMA R126, R60.reuse, R47, R41 ;  /* 0x0000002f3c7e7223 */ /* 0x040fe20000000029 */
[C---:B------:R-:W-:Y:S01]  /*ad60*/  FFMA R78, R60.reuse, R51, R50 ;  /* 0x000000333c4e7223 */ /* 0x040fe20000000032 */
[----:B------:R-:W1:Y:S01]  /*ad70*/  LDS.128 R44, [R116+0x1ee0] ;  /* 0x001ee000742c7984 */ /* 0x000e620000000c00 */
[----:B------:R-:W-:Y:S01]  /*ad80*/  FFMA R71, R60, R55, R54 ;  /* 0x000000373c477223 */ /* 0x000fe20000000036 */
[----:B0-----:R-:W-:Y:S02]  /*ad90*/  FFMA R43, R65, R36, R128 ;  /* 0x00000024412b7223 */ /* 0x001fe40000000080 */
[----:B------:R-:W0:Y:S04]  /*ada0*/  LDS.128 R48, [R116+0x20e0] ;  /* 0x0020e00074307984 */ /* 0x000e280000000c00 */
[----:B------:R-:W2:Y:S01]  /*adb0*/  LDS.128 R52, [R116+0x22e0] ;  /* 0x0022e00074347984 */ /* 0x000ea20000000c00 */
[----:B------:R-:W-:-:S03]  /*adc0*/  FFMA R36, R64, R37, R43 ;  /* 0x0000002540247223 */ /* 0x000fc6000000002b */
[----:B------:R-:W3:Y:S01]  /*add0*/  LDS.128 R40, [R116+0x24e0] ;  /* 0x0024e00074287984 */ /* 0x000ee20000000c00 */
[----:B------:R-:W-:-:S03]  /*ade0*/  FFMA R123, R81, R38, R36 ;  /* 0x00000026517b7223 */ /* 0x000fc60000000024 */
[----:B------:R-:W-:Y:S01]  /*adf0*/  LDS R128, [R118+0x40fc] ;  /* 0x0040fc0076807984 */ /* 0x000fe20000000800 */
[----:B------:R-:W-:Y:S01]  /*ae00*/  FFMA R123, R60, R39, R123 ;  /* 0x000000273c7b7223 */ /* 0x000fe2000000007b */
[C---:B-1----:R-:W-:Y:S01]  /*ae10*/  FFMA R37, R65.reuse, R44, R122 ;  /* 0x0000002c41257223 */ /* 0x042fe2000000007a */
[----:B0-----:R-:W-:-:S03]  /*ae20*/  FFMA R48, R65, R48, R121 ;  /* 0x0000003041307223 */ /* 0x001fc60000000079 */
[C---:B------:R-:W-:Y:S01]  /*ae30*/  FFMA R36, R64.reuse, R45, R37 ;  /* 0x0000002d40247223 */ /* 0x040fe20000000025 */
[----:B--2---:R-:W-:Y:S01]  /*ae40*/  FFMA R52, R65, R52, R131 ;  /* 0x0000003441347223 */ /* 0x004fe20000000083 */
[C---:B------:R-:W-:Y:S02]  /*ae50*/  FFMA R49, R64.reuse, R49, R48 ;  /* 0x0000003140317223 */ /* 0x040fe40000000030 */
[----:B------:R-:W-:Y:S01]  /*ae60*/  FFMA R37, R81, R46, R36 ;  /* 0x0000002e51257223 */ /* 0x000fe20000000024 */
[----:B------:R-:W-:Y:S01]  /*ae70*/  FFMA R53, R64, R53, R52 ;  /* 0x0000003540357223 */ /* 0x000fe20000000034 */
[----:B---3--:R-:W-:Y:S01]  /*ae80*/  FFMA R39, R65, R40, R124 ;  /* 0x0000002841277223 */ /* 0x008fe2000000007c */
[C---:B------:R-:W-:Y:S02]  /*ae90*/  FFMA R50, R81.reuse, R50, R49 ;  /* 0x0000003251327223 */ /* 0x040fe40000000031 */
[----:B------:R-:W-:Y:S01]  /*aea0*/  FFMA R54, R81, R54, R53 ;  /* 0x0000003651367223 */ /* 0x000fe20000000035 */
[----:B------:R-:W-:Y:S01]  /*aeb0*/  FFMA R124, R60, R47, R37 ;  /* 0x0000002f3c7c7223 */ /* 0x000fe20000000025 */
[----:B------:R-:W-:Y:S01]  /*aec0*/  FFMA R40, R64, R41, R39 ;  /* 0x0000002940287223 */ /* 0x000fe20000000027 */
[C---:B------:R-:W-:Y:S01]  /*aed0*/  FFMA R76, R60.reuse, R51, R50 ;  /* 0x000000333c4c7223 */ /* 0x040fe20000000032 */
[----:B------:R-:W0:Y:S01]  /*aee0*/  LDS.128 R36, [R116+0x26e0] ;  /* 0x0026e00074247984 */ /* 0x000e220000000c00 */
[----:B------:R-:W-:-:S03]  /*aef0*/  FFMA R69, R60, R55, R54 ;  /* 0x000000373c457223 */ /* 0x000fc60000000036 */
[----:B------:R-:W1:Y:S04]  /*af00*/  LDS.128 R48, [R116+0x28e0] ;  /* 0x0028e00074307984 */ /* 0x000e680000000c00 */
[----:B------:R-:W2:Y:S04]  /*af10*/  LDS.128 R52, [R116+0x2ae0] ;  /* 0x002ae00074347984 */ /* 0x000ea80000000c00 */
[----:B------:R-:W3:Y:S01]  /*af20*/  LDS.128 R44, [R116+0x2ce0] ;  /* 0x002ce000742c7984 */ /* 0x000ee20000000c00 */
[----:B------:R-:W-:-:S04]  /*af30*/  FFMA R121, R81, R42, R40 ;  /* 0x0000002a51797223 */ /* 0x000fc80000000028 */
[----:B------:R-:W-:Y:S01]  /*af40*/  FFMA R121, R60, R43, R121 ;  /* 0x0000002b3c797223 */ /* 0x000fe20000000079 */
[C---:B0-----:R-:W-:Y:S01]  /*af50*/  FFMA R41, R65.reuse, R36, R120 ;  /* 0x0000002441297223 */ /* 0x041fe20000000078 */
[----:B-1----:R-:W-:-:S03]  /*af60*/  FFMA R48, R65, R48, R83 ;  /* 0x0000003041307223 */ /* 0x002fc60000000053 */
[C---:B------:R-:W-:Y:S01]  /*af70*/  FFMA R36, R64.reuse, R37, R41 ;  /* 0x0000002540247223 */ /* 0x040fe20000000029 */
[C---:B--2---:R-:W-:Y:S01]  /*af80*/  FFMA R52, R65.reuse, R52, R145 ;  /* 0x0000003441347223 */ /* 0x044fe20000000091 */
[C---:B------:R-:W-:Y:S01]  /*af90*/  FFMA R49, R64.reuse, R49, R48 ;  /* 0x0000003140317223 */ /* 0x040fe20000000030 */
[----:B---3--:R-:W-:Y:S02]  /*afa0*/  FFMA R41, R65, R44, R72 ;  /* 0x0000002c41297223 */ /* 0x008fe40000000048 */
[C---:B------:R-:W-:Y:S01]  /*afb0*/  FFMA R53, R64.reuse, R53, R52 ;  /* 0x0000003540357223 */ /* 0x040fe20000000034 */
[C---:B------:R-:W-:Y:S01]  /*afc0*/  FFMA R37, R81.reuse, R38, R36 ;  /* 0x0000002651257223 */ /* 0x040fe20000000024 */
[C---:B------:R-:W-:Y:S01]  /*afd0*/  FFMA R50, R81.reuse, R50, R49 ;  /* 0x0000003251327223 */ /* 0x040fe20000000031 */
[----:B------:R-:W-:Y:S01]  /*afe0*/  FFMA R36, R64, R45, R41 ;  /* 0x0000002d40247223 */ /* 0x000fe20000000029 */
[----:B------:R-:W-:Y:S01]  /*aff0*/  FFMA R54, R81, R54, R53 ;  /* 0x0000003651367223 */ /* 0x000fe20000000035 */
[----:B------:R-:W0:Y:S01]  /*b000*/  LDS.128 R40, [R116+0x2ee0] ;  /* 0x002ee00074287984 */ /* 0x000e220000000c00 */
[----:B------:R-:W-:-:S02]  /*b010*/  FFMA R74, R60, R51, R50 ;  /* 0x000000333c4a7223 */ /* 0x000fc40000000032 */
[C---:B------:R-:W-:Y:S01]  /*b020*/  FFMA R67, R60.reuse, R55, R54 ;  /* 0x000000373c437223 */ /* 0x040fe20000000036 */
[----:B------:R-:W1:Y:S04]  /*b030*/  LDS.128 R48, [R116+0x30e0] ;  /* 0x0030e00074307984 */ /* 0x000e680000000c00 */
[----:B------:R-:W2:Y:S01]  /*b040*/  LDS.128 R52, [R116+0x32e0] ;  /* 0x0032e00074347984 */ /* 0x000ea20000000c00 */
[C---:B------:R-:W-:Y:S01]  /*b050*/  FFMA R122, R60.reuse, R39, R37 ;  /* 0x000000273c7a7223 */ /* 0x040fe20000000025 */
[----:B------:R-:W-:Y:S02]  /*b060*/  FFMA R83, R81, R46, R36 ;  /* 0x0000002e51537223 */ /* 0x000fe40000000024 */
[----:B------:R-:W3:Y:S02]  /*b070*/  LDS.128 R36, [R116+0x34e0] ;  /* 0x0034e00074247984 */ /* 0x000ee40000000c00 */
[----:B------:R-:W-:Y:S01]  /*b080*/  FFMA R83, R60, R47, R83 ;  /* 0x0000002f3c537223 */ /* 0x000fe20000000053 */
[----:B0-----:R-:W-:-:S04]  /*b090*/  FFMA R45, R65, R40, R70 ;  /* 0x00000028412d7223 */ /* 0x001fc80000000046 */
[C---:B------:R-:W-:Y:S01]  /*b0a0*/  FFMA R40, R64.reuse, R41, R45 ;  /* 0x0000002940287223 */ /* 0x040fe2000000002d */
[C---:B-1----:R-:W-:Y:S01]  /*b0b0*/  FFMA R48, R65.reuse, R48, R139 ;  /* 0x0000003041307223 */ /* 0x042fe2000000008b */
[----:B--2---:R-:W-:Y:S02]  /*b0c0*/  FFMA R52, R65, R52, R143 ;  /* 0x0000003441347223 */ /* 0x004fe4000000008f */
[----:B------:R-:W-:Y:S01]  /*b0d0*/  FFMA R41, R81, R42, R40 ;  /* 0x0000002a51297223 */ /* 0x000fe20000000028 */
[C---:B------:R-:W-:Y:S01]  /*b0e0*/  FFMA R49, R64.reuse, R49, R48 ;  /* 0x0000003140317223 */ /* 0x040fe20000000030 */
[----:B------:R-:W-:Y:S01]  /*b0f0*/  FFMA R53, R64, R53, R52 ;  /* 0x0000003540357223 */ /* 0x000fe20000000034 */
[----:B---3--:R-:W-:Y:S02]  /*b100*/  FFMA R45, R65, R36, R62 ;  /* 0x00000024412d7223 */ /* 0x008fe4000000003e */
[C---:B------:R-:W-:Y:S01]  /*b110*/  FFMA R50, R81.reuse, R50, R49 ;  /* 0x0000003251327223 */ /* 0x040fe20000000031 */
[C---:B------:R-:W-:Y:S01]  /*b120*/  FFMA R120, R60.reuse, R43, R41 ;  /* 0x0000002b3c787223 */ /* 0x040fe20000000029 */
[C---:B------:R-:W-:Y:S01]  /*b130*/  FFMA R54, R81.reuse, R54, R53 ;  /* 0x0000003651367223 */ /* 0x040fe20000000035 */
[----:B------:R-:W0:Y:S01]  /*b140*/  LDS.128 R40, [R116+0x36e0] ;  /* 0x0036e00074287984 */ /* 0x000e220000000c00 */
[----:B------:R-:W-:Y:S01]  /*b150*/  FFMA R72, R60, R51, R50 ;  /* 0x000000333c487223 */ /* 0x000fe20000000032 */
[----:B------:R-:W-:Y:S01]  /*b160*/  FFMA R36, R64, R37, R45 ;  /* 0x0000002540247223 */ /* 0x000fe2000000002d */
[----:B------:R-:W-:Y:S01]  /*b170*/  FFMA R63, R60, R55, R54 ;  /* 0x000000373c3f7223 */ /* 0x000fe20000000036 */
[----:B------:R-:W1:Y:S04]  /*b180*/  LDS.128 R44, [R116+0x38e0] ;  /* 0x0038e000742c7984 */ /* 0x000e680000000c00 */
[----:B------:R-:W2:Y:S04]  /*b190*/  LDS.128 R48, [R116+0x3ae0] ;  /* 0x003ae00074307984 */ /* 0x000ea80000000c00 */
[----:B------:R-:W3:Y:S01]  /*b1a0*/  LDS.128 R52, [R116+0x3ce0] ;  /* 0x003ce00074347984 */ /* 0x000ee20000000c00 */
[----:B------:R-:W-:Y:S01]  /*b1b0*/  FFMA R37, R81, R38, R36 ;  /* 0x0000002651257223 */ /* 0x000fe20000000024 */
[----:B0-----:R-:W-:-:S04]  /*b1c0*/  FFMA R131, R65, R40, R56 ;  /* 0x0000002841837223 */ /* 0x001fc80000000038 */
[C---:B------:R-:W-:Y:S01]  /*b1d0*/  FFMA R36, R64.reuse, R41, R131 ;  /* 0x0000002940247223 */ /* 0x040fe20000000083 */
[C---:B-1----:R-:W-:Y:S01]  /*b1e0*/  FFMA R44, R65.reuse, R44, R57 ;  /* 0x0000002c412c7223 */ /* 0x042fe20000000039 */
[----:B------:R-:W-:Y:S01]  /*b1f0*/  LDS R131, [R118+0x40f8] ;  /* 0x0040f80076837984 */ /* 0x000fe20000000800 */
[C---:B--2---:R-:W-:Y:S01]  /*b200*/  FFMA R48, R65.reuse, R48, R59 ;  /* 0x0000003041307223 */ /* 0x044fe2000000003b */
[----:B---3--:R-:W-:Y:S02]  /*b210*/  FFMA R41, R65, R52, R58 ;  /* 0x0000003441297223 */ /* 0x008fe4000000003a */
[----:B------:R-:W0:Y:S01]  /*b220*/  LDS.128 R56, [R116+0x3ee0] ;  /* 0x003ee00074387984 */ /* 0x000e220000000c00 */
[----:B------:R-:W-:Y:S01]  /*b230*/  FFMA R133, R81, R42, R36 ;  /* 0x0000002a51857223 */ /* 0x000fe20000000024 */
[C---:B------:R-:W-:Y:S01]  /*b240*/  FFMA R36, R64.reuse, R53, R41 ;  /* 0x0000003540247223 */ /* 0x040fe20000000029 */
[C---:B------:R-:W-:Y:S01]  /*b250*/  FFMA R45, R64.reuse, R45, R44 ;  /* 0x0000002d402d7223 */ /* 0x040fe2000000002c */
[----:B------:R-:W-:-:S02]  /*b260*/  FFMA R49, R64, R49, R48 ;  /* 0x0000003140317223 */ /* 0x000fc40000000030 */
[C---:B------:R-:W-:Y:S01]  /*b270*/  FFMA R41, R81.reuse, R54, R36 ;  /* 0x0000003651297223 */ /* 0x040fe20000000024 */
[----:B------:R-:W-:-:S03]  /*b280*/  FFMA R46, R81, R46, R45 ;  /* 0x0000002e512e7223 */ /* 0x000fc6000000002d */
[C---:B------:R-:W-:Y:S02]  /*b290*/  FFMA R70, R60.reuse, R55, R41 ;  /* 0x000000373c467223 */ /* 0x040fe40000000029 */
[----:B------:R-:W-:Y:S01]  /*b2a0*/  LDS.128 R52, [R116+0x6f0] ;  /* 0x0006f00074347984 */ /* 0x000fe20000000c00 */
[----:B------:R-:W-:Y:S01]  /*b2b0*/  FFMA R50, R81, R50, R49 ;  /* 0x0000003251327223 */ /* 0x000fe20000000031 */
[C---:B------:R-:W-:Y:S01]  /*b2c0*/  FFMA R133, R60.reuse, R43, R133 ;  /* 0x0000002b3c857223 */ /* 0x040fe20000000085 */
[----:B------:R-:W-:Y:S01]  /*b2d0*/  FFMA R62, R60, R47, R46 ;  /* 0x0000002f3c3e7223 */ /* 0x000fe2000000002e */
[----:B------:R-:W-:Y:S04]  /*b2e0*/  LDS.128 R40, [R116+0x2f0] ;  /* 0x0002f00074287984 */ /* 0x000fe80000000c00 */
[----:B------:R-:W-:Y:S01]  /*b2f0*/  LDS.128 R44, [R116+0x8f0] ;  /* 0x0008f000742c7984 */ /* 0x000fe20000000c00 */
[----:B0-----:R-:W-:-:S04]  /*b300*/  FFMA R65, R65, R56, R79 ;  /* 0x0000003841417223 */ /* 0x001fc8000000004f */
[----:B------:R-:W-:Y:S02]  /*b310*/  FFMA R64, R64, R57, R65 ;  /* 0x0000003940407223 */ /* 0x000fe40000000041 */
[----:B------:R-:W0:Y:S02]  /*b320*/  LDS R65, [R118+0x40f0] ;  /* 0x0040f00076417984 */ /* 0x000e240000000800 */
[----:B------:R-:W-:Y:S02]  /*b330*/  FFMA R81, R81, R58, R64 ;  /* 0x0000003a51517223 */ /* 0x000fe40000000040 */
[----:B------:R-:W1:Y:S01]  /*b340*/  LDS R64, [R118+0x40f4] ;  /* 0x0040f40076407984 */ /* 0x000e620000000800 */
[C---:B------:R-:W-:Y:S01]  /*b350*/  FFMA R56, R60.reuse, R39, R37 ;  /* 0x000000273c387223 */ /* 0x040fe20000000025 */
[----:B------:R-:W-:Y:S02]  /*b360*/  FFMA R79, R60, R51, R50 ;  /* 0x000000333c4f7223 */ /* 0x000fe40000000032 */
[----:B------:R-:W2:Y:S04]  /*b370*/  LDS.128 R36, [R116+0xf0] ;  /* 0x0000f00074247984 */ /* 0x000ea80000000c00 */
[----:B------:R-:W3:Y:S01]  /*b380*/  LDS.128 R48, [R116+0x4f0] ;  /* 0x0004f00074307984 */ /* 0x000ee20000000c00 */
[----:B0-----:R-:W-:-:S04]  /*b390*/  FFMA R52, R65, R52, R129 ;  /* 0x0000003441347223 */ /* 0x001fc80000000081 */
[----:B-1----:R-:W-:Y:S01]  /*b3a0*/  FFMA R53, R64, R53, R52 ;  /* 0x0000003540357223 */ /* 0x002fe20000000034 */
[----:B--2---:R-:W-:-:S03]  /*b3b0*/  FFMA R36, R36, R65, R61 ;  /* 0x0000004124247223 */ /* 0x004fc6000000003d */
[----:B------:R-:W-:Y:S01]  /*b3c0*/  FFMA R54, R131, R54, R53 ;  /* 0x0000003683367223 */ /* 0x000fe20000000035 */
[----:B---3--:R-:W-:Y:S01]  /*b3d0*/  FFMA R48, R65, R48, R68 ;  /* 0x0000003041307223 */ /* 0x008fe20000000044 */
[----:B------:R-:W-:Y:S02]  /*b3e0*/  FFMA R37, R37, R64, R36 ;  /* 0x0000004025257223 */ /* 0x000fe40000000024 */
[----:B------:R-:W-:Y:S01]  /*b3f0*/  FFMA R129, R128, R55, R54 ;  /* 0x0000003780817223 */ /* 0x000fe20000000036 */
[----:B------:R-:W-:Y:S01]  /*b400*/  FFMA R49, R64, R49, R48 ;  /* 0x0000003140317223 */ /* 0x000fe20000000030 */
[----:B------:R-:W0:Y:S01]  /*b410*/  LDS.128 R52, [R116+0xef0] ;  /* 0x000ef00074347984 */ /* 0x000e220000000c00 */
[----:B------:R-:W-:Y:S01]  /*b420*/  FFMA R38, R38, R131, R37 ;  /* 0x0000008326267223 */ /* 0x000fe20000000025 */
[----:B------:R-:W-:Y:S01]  /*b430*/  FFMA R77, R65, R40, R77 ;  /* 0x00000028414d7223 */ /* 0x000fe2000000004d */
[----:B------:R-:W-:Y:S01]  /*b440*/  FFMA R50, R131, R50, R49 ;  /* 0x0000003283327223 */ /* 0x000fe20000000031 */
[----:B------:R-:W-:-:S02]  /*b450*/  FFMA R37, R65, R44, R82 ;  /* 0x0000002c41257223 */ /* 0x000fc40000000052 */
[----:B------:R-:W-:Y:S01]  /*b460*/  FFMA R36, R64, R41, R77 ;  /* 0x0000002940247223 */ /* 0x000fe2000000004d */
[----:B------:R-:W-:Y:S01]  /*b470*/  FFMA R68, R128, R51, R50 ;  /* 0x0000003380447223 */ /* 0x000fe20000000032 */
[----:B------:R-:W-:Y:S01]  /*b480*/  FFMA R44, R64, R45, R37 ;  /* 0x0000002d402c7223 */ /* 0x000fe20000000025 */
[----:B------:R-:W1:Y:S01]  /*b490*/  LDS.128 R48, [R116+0xcf0] ;  /* 0x000cf00074307984 */ /* 0x000e620000000c00 */
[C---:B------:R-:W-:Y:S02]  /*b4a0*/  FFMA R77, R131.reuse, R42, R36 ;  /* 0x0000002a834d7223 */ /* 0x040fe40000000024 */
[----:B------:R-:W-:Y:S02]  /*b4b0*/  FFMA R137, R131, R46, R44 ;  /* 0x0000002e83897223 */ /* 0x000fe4000000002c */
[C---:B------:R-:W-:Y:S02]  /*b4c0*/  FFMA R77, R128.reuse, R43, R77 ;  /* 0x0000002b804d7223 */ /* 0x040fe4000000004d */
[----:B------:R-:W-:Y:S01]  /*b4d0*/  FFMA R137, R128, R47, R137 ;  /* 0x0000002f80897223 */ /* 0x000fe20000000089 */
[----:B------:R-:W2:Y:S04]  /*b4e0*/  LDS.128 R40, [R116+0xaf0] ;  /* 0x000af00074287984 */ /* 0x000ea80000000c00 */
[----:B------:R-:W3:Y:S01]  /*b4f0*/  LDS.128 R44, [R116+0x12f0] ;  /* 0x0012f000742c7984 */ /* 0x000ee20000000c00 */
[----:B------:R-:W-:-:S03]  /*b500*/  FFMA R135, R39, R128, R38 ;  /* 0x0000008027877223 */ /* 0x000fc60000000026 */
[----:B------:R-:W4:Y:S01]  /*b510*/  LDS.128 R36, [R116+0x10f0] ;  /* 0x0010f00074247984 */ /* 0x000f220000000c00 */
[----:B0-----:R-:W-:-:S04]  /*b520*/  FFMA R52, R65, R52, R127 ;  /* 0x0000003441347223 */ /* 0x001fc8000000007f */
[----:B------:R-:W-:-:S04]  /*b530*/  FFMA R53, R64, R53, R52 ;  /* 0x0000003540357223 */ /* 0x000fc80000000034 */
[----:B------:R-:W-:Y:S01]  /*b540*/  FFMA R54, R131, R54, R53 ;  /* 0x0000003683367223 */ /* 0x000fe20000000035 */
[----:B-1----:R-:W-:-:S03]  /*b550*/  FFMA R48, R65, R48, R66 ;  /* 0x0000003041307223 */ /* 0x002fc60000000042 */
[----:B------:R-:W-:Y:S01]  /*b560*/  FFMA R127, R128, R55, R54 ;  /* 0x00000037807f7223 */ /* 0x000fe20000000036 */
[C---:B------:R-:W-:Y:S01]  /*b570*/  FFMA R49, R64.reuse, R49, R48 ;  /* 0x0000003140317223 */ /* 0x040fe20000000030 */
[----:B------:R-:W0:Y:S01]  /*b580*/  LDS.128 R52, [R116+0x16f0] ;  /* 0x0016f00074347984 */ /* 0x000e220000000c00 */
[----:B--2---:R-:W-:Y:S02]  /*b590*/  FFMA R75, R65, R40, R75 ;  /* 0x00000028414b7223 */ /* 0x004fe4000000004b */
[----:B------:R-:W-:Y:S01]  /*b5a0*/  FFMA R50, R131, R50, R49 ;  /* 0x0000003283327223 */ /* 0x000fe20000000031 */
[----:B---3--:R-:W-:Y:S01]  /*b5b0*/  FFMA R73, R65, R44, R73 ;  /* 0x0000002c41497223 */ /* 0x008fe20000000049 */
[----:B------:R-:W-:Y:S02]  /*b5c0*/  FFMA R41, R64, R41, R75 ;  /* 0x0000002940297223 */ /* 0x000fe4000000004b */
[----:B------:R-:W-:Y:S01]  /*b5d0*/  FFMA R75, R128, R51, R50 ;  /* 0x00000033804b7223 */ /* 0x000fe20000000032 */
[----:B------:R-:W-:Y:S01]  /*b5e0*/  FFMA R45, R64, R45, R73 ;  /* 0x0000002d402d7223 */ /* 0x000fe20000000049 */
[----:B------:R-:W1:Y:S03]  /*b5f0*/  LDS.128 R48, [R116+0x14f0] ;  /* 0x0014f00074307984 */ /* 0x000e660000000c00 */
[----:B------:R-:W-:-:S04]  /*b600*/  FFMA R46, R131, R46, R45 ;  /* 0x0000002e832e7223 */ /* 0x000fc8000000002d */
[----:B------:R-:W-:Y:S02]  /*b610*/  FFMA R143, R128, R47, R46 ;  /* 0x0000002f808f7223 */ /* 0x000fe4000000002e */
[----:B------:R-:W2:Y:S01]  /*b620*/  LDS.128 R44, [R116+0x1af0] ;  /* 0x001af000742c7984 */ /* 0x000ea20000000c00 */
[----:B------:R-:W-:Y:S01]  /*b630*/  FFMA R42, R131, R42, R41 ;  /* 0x0000002a832a7223 */ /* 0x000fe20000000029 */
[----:B----4-:R-:W-:-:S03]  /*b640*/  FFMA R41, R65, R36, R80 ;  /* 0x0000002441297223 */ /* 0x010fc60000000050 */
[----:B------:R-:W-:Y:S01]  /*b650*/  FFMA R139, R128, R43, R42 ;  /* 0x0000002b808b7223 */ /* 0x000fe2000000002a */
[----:B------:R-:W-:Y:S02]  /*b660*/  FFMA R36, R64, R37, R41 ;  /* 0x0000002540247223 */ /* 0x000fe40000000029 */
[----:B------:R-:W3:Y:S01]  /*b670*/  LDS.128 R40, [R116+0x18f0] ;  /* 0x0018f00074287984 */ /* 0x000ee20000000c00 */
[----:B0-----:R-:W-:-:S04]  /*b680*/  FFMA R52, R65, R52, R126 ;  /* 0x0000003441347223 */ /* 0x001fc8000000007e */
[----:B------:R-:W-:-:S04]  /*b690*/  FFMA R53, R64, R53, R52 ;  /* 0x0000003540357223 */ /* 0x000fc80000000034 */
[----:B------:R-:W-:Y:S01]  /*b6a0*/  FFMA R54, R131, R54, R53 ;  /* 0x0000003683367223 */ /* 0x000fe20000000035 */
[----:B-1----:R-:W-:-:S03]  /*b6b0*/  FFMA R48, R65, R48, R125 ;  /* 0x0000003041307223 */ /* 0x002fc6000000007d */
[----:B------:R-:W-:Y:S02]  /*b6c0*/  FFMA R125, R128, R55, R54 ;  /* 0x00000037807d7223 */ /* 0x000fe40000000036 */
[----:B------:R-:W0:Y:S01]  /*b6d0*/  LDS.128 R52, [R116+0x1ef0] ;  /* 0x001ef00074347984 */ /* 0x000e220000000c00 */
[----:B------:R-:W-:-:S04]  /*b6e0*/  FFMA R49, R64, R49, R48 ;  /* 0x0000003140317223 */ /* 0x000fc80000000030 */
[----:B------:R-:W-:Y:S01]  /*b6f0*/  FFMA R50, R131, R50, R49 ;  /* 0x0000003283327223 */ /* 0x000fe20000000031 */
[----:B--2---:R-:W-:-:S03]  /*b700*/  FFMA R71, R65, R44, R71 ;  /* 0x0000002c41477223 */ /* 0x004fc60000000047 */
[----:B------:R-:W-:Y:S01]  /*b710*/  FFMA R73, R128, R51, R50 ;  /* 0x0000003380497223 */ /* 0x000fe20000000032 */
[----:B------:R-:W-:Y:S01]  /*b720*/  FFMA R45, R64, R45, R71 ;  /* 0x0000002d402d7223 */ /* 0x000fe20000000047 */
[----:B------:R-:W1:Y:S03]  /*b730*/  LDS.128 R48, [R116+0x1cf0] ;  /* 0x001cf00074307984 */ /* 0x000e660000000c00 */
[----:B------:R-:W-:-:S04]  /*b740*/  FFMA R46, R131, R46, R45 ;  /* 0x0000002e832e7223 */ /* 0x000fc8000000002d */
[----:B------:R-:W-:Y:S02]  /*b750*/  FFMA R147, R128, R47, R46 ;  /* 0x0000002f80937223 */ /* 0x000fe4000000002e */
[----:B------:R-:W2:Y:S01]  /*b760*/  LDS.128 R44, [R116+0x22f0] ;  /* 0x0022f000742c7984 */ /* 0x000ea20000000c00 */
[----:B---3--:R-:W-:Y:S01]  /*b770*/  FFMA R37, R65, R40, R78 ;  /* 0x0000002841257223 */ /* 0x008fe2000000004e */
[----:B------:R-:W-:-:S03]  /*b780*/  FFMA R141, R131, R38, R36 ;  /* 0x00000026838d7223 */ /* 0x000fc60000000024 */
        /* <DEDUP_REMOVED lines=14> */
[----:B------:R-:W1:Y:S01]  /*b870*/  LDS.128 R48, [R116+0x24f0] ;  /* 0x0024f00074307984 */ /* 0x000e620000000c00 */
[C---:B------:R-:W-:Y:S02]  /*b880*/  FFMA R145, R131.reuse, R42, R40 ;  /* 0x0000002a83917223 */ /* 0x040fe40000000028 */
[----:B------:R-:W-:Y:S01]  /*b890*/  FFMA R46, R131, R46, R45 ;  /* 0x0000002e832e7223 */ /* 0x000fe2000000002d */
[----:B---3--:R-:W-:Y:S01]  /*b8a0*/  FFMA R41, R65, R36, R76 ;  /* 0x0000002441297223 */ /* 0x008fe2000000004c */
[C---:B------:R-:W-:Y:S02]  /*b8b0*/  FFMA R145, R128.reuse, R43, R145 ;  /* 0x0000002b80917223 */ /* 0x040fe40000000091 */
[----:B------:R-:W-:Y:S01]  /*b8c0*/  FFMA R151, R128, R47, R46 ;  /* 0x0000002f80977223 */ /* 0x000fe2000000002e */
[----:B------:R-:W-:Y:S01]  /*b8d0*/  FFMA R36, R64, R37, R41 ;  /* 0x0000002540247223 */ /* 0x000fe20000000029 */
[----:B------:R-:W2:Y:S04]  /*b8e0*/  LDS.128 R44, [R116+0x2cf0] ;  /* 0x002cf000742c7984 */ /* 0x000ea80000000c00 */
[----:B------:R-:W3:Y:S01]  /*b8f0*/  LDS.128 R40, [R116+0x28f0] ;  /* 0x0028f00074287984 */ /* 0x000ee20000000c00 */
[----:B------:R-:W-:-:S04]  /*b900*/  FFMA R149, R131, R38, R36 ;  /* 0x0000002683957223 */ /* 0x000fc80000000024 */
[----:B------:R-:W-:Y:S02]  /*b910*/  FFMA R149, R128, R39, R149 ;  /* 0x0000002780957223 */ /* 0x000fe40000000095 */
[----:B------:R-:W4:Y:S01]  /*b920*/  LDS.128 R36, [R116+0x2af0] ;  /* 0x002af00074247984 */ /* 0x000f220000000c00 */
        /* <DEDUP_REMOVED lines=8> */
[C---:B--2---:R-:W-:Y:S01]  /*b9b0*/  FFMA R44, R65.reuse, R44, R83 ;  /* 0x0000002c412c7223 */ /* 0x044fe20000000053 */
[----:B---3--:R-:W-:-:S03]  /*b9c0*/  FFMA R49, R65, R40, R74 ;  /* 0x0000002841317223 */ /* 0x008fc6000000004a */
[----:B------:R-:W-:Y:S01]  /*b9d0*/  FFMA R45, R64, R45, R44 ;  /* 0x0000002d402d7223 */ /* 0x000fe2000000002c */
[----:B------:R-:W-:Y:S01]  /*b9e0*/  FFMA R69, R128, R51, R50 ;  /* 0x0000003380457223 */ /* 0x000fe20000000032 */
[----:B------:R-:W-:Y:S02]  /*b9f0*/  FFMA R40, R64, R41, R49 ;  /* 0x0000002940287223 */ /* 0x000fe40000000031 */
[----:B------:R-:W-:Y:S01]  /*ba00*/  FFMA R46, R131, R46, R45 ;  /* 0x0000002e832e7223 */ /* 0x000fe2000000002d */
[----:B------:R-:W1:Y:S01]  /*ba10*/  LDS.128 R48, [R116+0x30f0] ;  /* 0x0030f00074307984 */ /* 0x000e620000000c00 */
[----:B----4-:R-:W-:-:S04]  /*ba20*/  FFMA R67, R65, R36, R67 ;  /* 0x0000002441437223 */ /* 0x010fc80000000043 */
[----:B------:R-:W-:Y:S01]  /*ba30*/  FFMA R37, R64, R37, R67 ;  /* 0x0000002540257223 */ /* 0x000fe20000000043 */
[----:B------:R-:W-:Y:S02]  /*ba40*/  FFMA R67, R128, R47, R46 ;  /* 0x0000002f80437223 */ /* 0x000fe4000000002e */
[----:B------:R-:W2:Y:S01]  /*ba50*/  LDS.128 R44, [R116+0x36f0] ;  /* 0x0036f000742c7984 */ /* 0x000ea20000000c00 */
[----:B------:R-:W-:Y:S01]  /*ba60*/  FFMA R38, R131, R38, R37 ;  /* 0x0000002683267223 */ /* 0x000fe20000000025 */
[----:B0-----:R-:W-:-:S04]  /*ba70*/  FFMA R52, R65, R52, R120 ;  /* 0x0000003441347223 */ /* 0x001fc80000000078 */
[----:B------:R-:W-:-:S04]  /*ba80*/  FFMA R53, R64, R53, R52 ;  /* 0x0000003540357223 */ /* 0x000fc80000000034 */
[C---:B------:R-:W-:Y:S01]  /*ba90*/  FFMA R54, R131.reuse, R54, R53 ;  /* 0x0000003683367223 */ /* 0x040fe20000000035 */
[----:B------:R-:W-:Y:S01]  /*baa0*/  FFMA R155, R128, R39, R38 ;  /* 0x00000027809b7223 */ /* 0x000fe20000000026 */
[----:B------:R-:W-:Y:S01]  /*bab0*/  FFMA R153, R131, R42, R40 ;  /* 0x0000002a83997223 */ /* 0x000fe20000000028 */
[----:B------:R-:W0:Y:S01]  /*bac0*/  LDS.128 R36, [R116+0x32f0] ;  /* 0x0032f00074247984 */ /* 0x000e220000000c00 */
[----:B-1----:R-:W-:-:S04]  /*bad0*/  FFMA R53, R65, R48, R72 ;  /* 0x0000003041357223 */ /* 0x002fc80000000048 */
[----:B------:R-:W-:Y:S01]  /*bae0*/  FFMA R48, R64, R49, R53 ;  /* 0x0000003140307223 */ /* 0x000fe20000000035 */
[----:B--2---:R-:W-:-:S03]  /*baf0*/  FFMA R44, R65, R44, R133 ;  /* 0x0000002c412c7223 */ /* 0x004fc60000000085 */
[----:B------:R-:W-:Y:S01]  /*bb00*/  FFMA R133, R131, R50, R48 ;  /* 0x0000003283857223 */ /* 0x000fe20000000030 */
[C---:B------:R-:W-:Y:S02]  /*bb10*/  FFMA R153, R128.reuse, R43, R153 ;  /* 0x0000002b80997223 */ /* 0x040fe40000000099 */
        /* <DEDUP_REMOVED lines=8> */
[C---:B-1----:R-:W-:Y:S02]  /*bba0*/  FFMA R40, R65.reuse, R40, R56 ;  /* 0x0000002841287223 */ /* 0x042fe40000000038 */
[----:B------:R-:W0:Y:S01]  /*bbb0*/  LDS.128 R56, [R116+0x3cf0] ;  /* 0x003cf00074387984 */ /* 0x000e220000000c00 */
[----:B--2---:R-:W-:-:S03]  /*bbc0*/  FFMA R37, R65, R48, R62 ;  /* 0x0000003041257223 */ /* 0x004fc6000000003e */
[----:B------:R-:W1:Y:S01]  /*bbd0*/  LDS.128 R60, [R116+0x3ef0] ;  /* 0x003ef000743c7984 */ /* 0x000e620000000c00 */
[----:B------:R-:W-:Y:S01]  /*bbe0*/  UIADD3 UR4, UPT, UPT, UR4, 0x40, URZ ;  /* 0x0000004004047890 */ /* 0x000fe2000fffe0ff */
[----:B---3--:R-:W-:-:S05]  /*bbf0*/  FFMA R52, R65, R52, R79 ;  /* 0x0000003441347223 */ /* 0x008fca000000004f */
[----:B------:R-:W-:Y:S01]  /*bc00*/  ISETP.LE.AND P0, PT, R0, UR4, PT ;  /* 0x0000000400007c0c */ /* 0x000fe2000bf03270 */
[C---:B------:R-:W-:Y:S01]  /*bc10*/  FFMA R161, R131.reuse, R38, R36 ;  /* 0x0000002683a17223 */ /* 0x040fe20000000024 */
[C---:B------:R-:W-:Y:S01]  /*bc20*/  FFMA R41, R64.reuse, R41, R40 ;  /* 0x0000002940297223 */ /* 0x040fe20000000028 */
[C---:B------:R-:W-:Y:S01]  /*bc30*/  FFMA R45, R64.reuse, R45, R44 ;  /* 0x0000002d402d7223 */ /* 0x040fe2000000002c */
[C---:B------:R-:W-:Y:S01]  /*bc40*/  FFMA R36, R64.reuse, R49, R37 ;  /* 0x0000003140247223 */ /* 0x040fe20000000025 */
[----:B------:R-:W-:Y:S01]  /*bc50*/  FFMA R53, R64, R53, R52 ;  /* 0x0000003540357223 */ /* 0x000fe20000000034 */
        /* <DEDUP_REMOVED lines=8> */
[----:B------:R-:W-:-:S02]  /*bce0*/  IADD3 R114, PT, PT, R114, 0x40, RZ ;  /* 0x0000004072727810 */ /* 0x000fc40007ffe0ff */
[----:B------:R-:W-:Y:S01]  /*bcf0*/  IADD3 R112, PT, PT, R112, 0x40, RZ ;  /* 0x0000004070707810 */ /* 0x000fe20007ffe0ff */
[C---:B0-----:R-:W-:Y:S01]  /*bd00*/  FFMA R56, R65.reuse, R56, R70 ;  /* 0x0000003841387223 */ /* 0x041fe20000000046 */
[----:B-1----:R-:W-:-:S03]  /*bd10*/  FFMA R60, R65, R60, R81 ;  /* 0x0000003c413c7223 */ /* 0x002fc60000000051 */
[C---:B------:R-:W-:Y:S01]  /*bd20*/  FFMA R57, R64.reuse, R57, R56 ;  /* 0x0000003940397223 */ /* 0x040fe20000000038 */
[----:B------:R-:W-:-:S03]  /*bd30*/  FFMA R61, R64, R61, R60 ;  /* 0x0000003d403d7223 */ /* 0x000fc6000000003c */
[C---:B------:R-:W-:Y:S01]  /*bd40*/  FFMA R58, R131.reuse, R58, R57 ;  /* 0x0000003a833a7223 */ /* 0x040fe20000000039 */
[----:B------:R-:W-:Y:S01]  /*bd50*/  FFMA R62, R131, R62, R61 ;  /* 0x0000003e833e7223 */ /* 0x000fe2000000003d */
[C---:B------:R-:W-:Y:S02]  /*bd60*/  FFMA R65, R128.reuse, R47, R46 ;  /* 0x0000002f80417223 */ /* 0x040fe4000000002e */
[----:B------:R-:W-:Y:S01]  /*bd70*/  FFMA R79, R128, R59, R58 ;  /* 0x0000003b804f7223 */ /* 0x000fe2000000003a */
[----:B------:R-:W-:Y:S01]  /*bd80*/  IADD3 R110, PT, PT, R110, 0x40, RZ ;  /* 0x000000406e6e7810 */ /* 0x000fe20007ffe0ff */
[----:B------:R-:W-:Y:S01]  /*bd90*/  FFMA R81, R128, R63, R62 ;  /* 0x0000003f80517223 */ /* 0x000fe2000000003e */
[----:B------:R-:W-:Y:S02]  /*bda0*/  IADD3 R108, PT, PT, R108, 0x40, RZ ;  /* 0x000000406c6c7810 */ /* 0x000fe40007ffe0ff */
[----:B------:R-:W-:Y:S02]  /*bdb0*/  IADD3 R106, PT, PT, R106, 0x40, RZ ;  /* 0x000000406a6a7810 */ /* 0x000fe40007ffe0ff */
[----:B------:R-:W-:-:S02]  /*bdc0*/  IADD3 R104, PT, PT, R104, 0x40, RZ ;  /* 0x0000004068687810 */ /* 0x000fc40007ffe0ff */
[----:B------:R-:W-:Y:S02]  /*bdd0*/  IADD3 R102, PT, PT, R102, 0x40, RZ ;  /* 0x0000004066667810 */ /* 0x000fe40007ffe0ff */
[----:B------:R-:W-:Y:S02]  /*bde0*/  IADD3 R100, PT, PT, R100, 0x40, RZ ;  /* 0x0000004064647810 */ /* 0x000fe40007ffe0ff */
[----:B------:R-:W-:Y:S02]  /*bdf0*/  IADD3 R98, PT, PT, R98, 0x40, RZ ;  /* 0x0000004062627810 */ /* 0x000fe40007ffe0ff */
        /* <DEDUP_REMOVED lines=54> */
[----:B------:R-:W-:Y:S01]  /*c160*/  LEA R15, R0, R15, 0x6 ;  /* 0x0000000f000f7211 */ /* 0x000fe200078e30ff */
[----:B------:R-:W-:Y:S06]  /*c170*/  BAR.SYNC.DEFER_BLOCKING 0x0 ;  /* 0x0000000000007b1d */ /* 0x000fec0000010000 */
[----:B------:R-:W-:Y:S05]  /*c180*/  @!P0 BRA `(.L_x_1) ;  /* 0xffffff4800c48947 */ /* 0x000fea000383ffff */
.L_x_0:
[----:B------:R-:W0:Y:S01]  /*c190*/  S2R R6, SR_TID.X ;  /* 0x0000000000067919 */ /* 0x000e220000002100 */
[----:B------:R-:W1:Y:S01]  /*c1a0*/  LDC.64 R4, c[0x0][0x390] ;  /* 0x0000e400ff047b82 */ /* 0x000e620000000a00 */
[----:B------:R-:W2:Y:S01]  /*c1b0*/  S2R R7, SR_TID.Y ;  /* 0x0000000000077919 */ /* 0x000ea20000002200 */
[----:B0-----:R-:W-:Y:S02]  /*c1c0*/  LEA R3, R3, R6, 0x6 ;  /* 0x0000000603037211 */ /* 0x001fe400078e30ff */
[----:B--2---:R-:W-:-:S05]  /*c1d0*/  LEA R7, R2, R7, 0x6 ;  /* 0x0000000702077211 */ /* 0x004fca00078e30ff */
[----:B------:R-:W-:-:S04]  /*c1e0*/  IMAD R13, R7, R0, R3 ;  /* 0x00000000070d7224 */ /* 0x000fc800078e0203 */
[--C-:B-1----:R-:W-:Y:S01]  /*c1f0*/  IMAD.WIDE R2, R13, 0x4, R4.reuse ;  /* 0x000000040d027825 */ /* 0x102fe200078e0204 */
[CC--:B------:R-:W-:Y:S02]  /*c200*/  LEA R9, R0.reuse, R13.reuse, 0x2 ;  /* 0x0000000d00097211 */ /* 0x0c0fe400078e10ff */
[C---:B------:R-:W-:Y:S02]  /*c210*/  LEA R7, R0.reuse, R13, 0x1 ;  /* 0x0000000d00077211 */ /* 0x040fe400078e08ff */
[C---:B------:R-:W-:Y:S01]  /*c220*/  LEA R11, R0.reuse, R9, 0x1 ;  /* 0x00000009000b7211 */ /* 0x040fe200078e08ff */
[--C-:B------:R-:W-:Y:S01]  /*c230*/  IMAD.WIDE R8, R9, 0x4, R4.reuse ;  /* 0x0000000409087825 */ /* 0x100fe200078e0204 */
[CC--:B------:R-:W-:Y:S01]  /*c240*/  LEA R15, R0.reuse, R13.reuse, 0x3 ;  /* 0x0000000d000f7211 */ /* 0x0c0fe200078e18ff */
[----:B------:R0:W-:Y:S01]  /*c250*/  STG.E desc[UR6][R2.64], R135 ;  /* 0x0000008702007986 */ /* 0x0001e2000c101906 */
[C---:B------:R-:W-:Y:S01]  /*c260*/  LEA R19, R0.reuse, R13, 0x4 ;  /* 0x0000000d00137211 */ /* 0x040fe200078e20ff */
[----:B------:R-:W-:Y:S01]  /*c270*/  IMAD.WIDE R6, R7, 0x4, R4 ;  /* 0x0000000407067825 */ /* 0x000fe200078e0204 */
[----:B------:R-:W-:-:S02]  /*c280*/  LEA R17, R0, R15, 0x2 ;  /* 0x0000000f00117211 */ /* 0x000fc400078e10ff */
[C---:B------:R-:W-:Y:S01]  /*c290*/  LEA R25, R0.reuse, R13, 0x5 ;  /* 0x0000000d00197211 */ /* 0x040fe200078e28ff */
[--C-:B------:R-:W-:Y:S01]  /*c2a0*/  IMAD.WIDE R10, R11, 0x4, R4.reuse ;  /* 0x000000040b0a7825 */ /* 0x100fe200078e0204 */
[C---:B------:R-:W-:Y:S01]  /*c2b0*/  LEA R13, R0.reuse, R15, 0x1 ;  /* 0x0000000f000d7211 */ /* 0x040fe200078e08ff */
[----:B------:R1:W-:Y:S01]  /*c2c0*/  STG.E desc[UR6][R6.64], R77 ;  /* 0x0000004d06007986 */ /* 0x0003e2000c101906 */
[CC--:B------:R-:W-:Y:S02]  /*c2d0*/  LEA R23, R0.reuse, R19.reuse, 0x2 ;  /* 0x0000001300177211 */ /* 0x0c0fe400078e10ff */
[C---:B------:R-:W-:Y:S01]  /*c2e0*/  LEA R27, R0.reuse, R19, 0x3 ;  /* 0x00000013001b7211 */ /* 0x040fe200078e18ff */
[----:B------:R-:W-:Y:S01]  /*c2f0*/  STG.E desc[UR6][R8.64], R68 ;  /* 0x0000004408007986 */ /* 0x000fe2000c101906 */
[C---:B------:R-:W-:Y:S01]  /*c300*/  LEA R29, R0.reuse, R17, 0x1 ;  /* 0x00000011001d7211 */ /* 0x040fe200078e08ff */
[--C-:B0-----:R-:W-:Y:S01]  /*c310*/  IMAD.WIDE R2, R15, 0x4, R4.reuse ;  /* 0x000000040f027825 */ /* 0x101fe200078e0204 */
[C---:B------:R-:W-:Y:S01]  /*c320*/  LEA R21, R0.reuse, R19, 0x1 ;  /* 0x0000001300157211 */ /* 0x040fe200078e08ff */
[----:B------:R0:W-:Y:S01]  /*c330*/  STG.E desc[UR6][R10.64], R129 ;  /* 0x000000810a007986 */ /* 0x0001e2000c101906 */
[C---:B------:R-:W-:Y:S01]  /*c340*/  LEA R49, R0.reuse, R25, 0x4 ;  /* 0x0000001900317211 */ /* 0x040fe200078e20ff */
[--C-:B------:R-:W-:Y:S01]  /*c350*/  IMAD.WIDE R28, R29, 0x4, R4.reuse ;  /* 0x000000041d1c7825 */ /* 0x100fe200078e0204 */
[C---:B------:R-:W-:Y:S01]  /*c360*/  LEA R31, R0.reuse, R23, 0x1 ;  /* 0x00000017001f7211 */ /* 0x040fe200078e08ff */
[----:B------:R-:W-:Y:S01]  /*c370*/  STG.E desc[UR6][R2.64], R137 ;  /* 0x0000008902007986 */ /* 0x000fe2000c101906 */
[CC--:B------:R-:W-:Y:S01]  /*c380*/  LEA R35, R0.reuse, R27.reuse, 0x2 ;  /* 0x0000001b00237211 */ /* 0x0c0fe200078e10ff */
[----:B-1----:R-:W-:Y:S01]  /*c390*/  IMAD.WIDE R6, R19, 0x4, R4 ;  /* 0x0000000413067825 */ /* 0x002fe200078e0204 */
[----:B------:R-:W-:-:S02]  /*c3a0*/  LEA R33, R0, R27, 0x1 ;  /* 0x0000001b00217211 */ /* 0x000fc400078e08ff */
[CC--:B------:R-:W-:Y:S01]  /*c3b0*/  LEA R53, R0.reuse, R49.reuse, 0x1 ;  /* 0x0000003100357211 */ /* 0x0c0fe200078e08ff */
[--C-:B------:R-:W-:Y:S01]  /*c3c0*/  IMAD.WIDE R14, R21, 0x4, R4.reuse ;  /* 0x00000004150e7825 */ /* 0x100fe200078e0204 */
[CC--:B------:R-:W-:Y:S02]  /*c3d0*/  LEA R55, R0.reuse, R49.reuse, 0x2 ;  /* 0x0000003100377211 */ /* 0x0c0fe400078e10ff */
[C---:B------:R-:W-:Y:S01]  /*c3e0*/  LEA R59, R0.reuse, R49, 0x3 ;  /* 0x00000031003b7211 */ /* 0x040fe200078e18ff */
[--C-:B0-----:R-:W-:Y:S01]  /*c3f0*/  IMAD.WIDE R10, R13, 0x4, R4.reuse ;  /* 0x000000040d0a7825 */ /* 0x101fe200078e0204 */
[CC--:B------:R-:W-:Y:S02]  /*c400*/  LEA R39, R0.reuse, R25.reuse, 0x2 ;  /* 0x0000001900277211 */ /* 0x0c0fe400078e10ff */
[CC--:B------:R-:W-:Y:S01]  /*c410*/  LEA R43, R0.reuse, R25.reuse, 0x3 ;  /* 0x00000019002b7211 */ /* 0x0c0fe200078e18ff */
[----:B------:R-:W-:Y:S01]  /*c420*/  IMAD.WIDE R12, R17, 0x4, R4 ;  /* 0x00000004110c7825 */ /* 0x000fe200078e0204 */
[----:B------:R-:W-:Y:S01]  /*c430*/  STG.E desc[UR6][R10.64], R139 ;  /* 0x0000008b0a007986 */ /* 0x000fe2000c101906 */
[----:B------:R-:W-:-:S02]  /*c440*/  LEA R37, R0, R25, 0x1 ;  /* 0x0000001900257211 */ /* 0x000fc400078e08ff */
[--C-:B------:R-:W-:Y:S01]  /*c450*/  IMAD.WIDE R18, R49, 0x4, R4.reuse ;  /* 0x0000000431127825 */ /* 0x100fe200078e0204 */
[C---:B------:R-:W-:Y:S01]  /*c460*/  LEA R49, R0.reuse, R35, 0x1 ;  /* 0x0000002300317211 */ /* 0x040fe200078e08ff */
[----:B------:R-:W-:Y:S01]  /*c470*/  STG.E desc[UR6][R12.64], R75 ;  /* 0x0000004b0c007986 */ /* 0x000fe2000c101906 */
[C---:B------:R-:W-:Y:S01]  /*c480*/  LEA R41, R0.reuse, R39, 0x1 ;  /* 0x0000002700297211 */ /* 0x040fe200078e08ff */
[--C-:B------:R-:W-:Y:S01]  /*c490*/  IMAD.WIDE R16, R23, 0x4, R4.reuse ;  /* 0x0000000417107825 */ /* 0x100fe200078e0204 */
[CC--:B------:R-:W-:Y:S01]  /*c4a0*/  LEA R47, R0.reuse, R43.reuse, 0x2 ;  /* 0x0000002b002f7211 */ /* 0x0c0fe200078e10ff */
[----:B------:R-:W-:Y:S01]  /*c4b0*/  STG.E desc[UR6][R28.64], R127 ;  /* 0x0000007f1c007986 */ /* 0x000fe2000c101906 */
[C---:B------:R-:W-:Y:S01]  /*c4c0*/  LEA R45, R0.reuse, R43, 0x1 ;  /* 0x0000002b002d7211 */ /* 0x040fe200078e08ff */
[--C-:B------:R-:W-:Y:S01]  /*c4d0*/  IMAD.WIDE R30, R31, 0x4, R4.reuse ;  /* 0x000000041f1e7825 */ /* 0x100fe200078e0204 */
[C---:B------:R-:W-:Y:S01]  /*c4e0*/  LEA R51, R0.reuse, R47, 0x1 ;  /* 0x0000002f00337211 */ /* 0x040fe200078e08ff */
[----:B------:R-:W-:Y:S01]  /*c4f0*/  STG.E desc[UR6][R6.64], R141 ;  /* 0x0000008d06007986 */ /* 0x000fe2000c101906 */
[C---:B------:R-:W-:Y:S01]  /*c500*/  LEA R57, R0.reuse, R55, 0x1 ;  /* 0x0000003700397211 */ /* 0x040fe200078e08ff */
[--C-:B------:R-:W-:Y:S01]  /*c510*/  IMAD.WIDE R26, R27, 0x4, R4.reuse ;  /* 0x000000041b1a7825 */ /* 0x100fe200078e0204 */
[CC--:B------:R-:W-:Y:S01]  /*c520*/  LEA R63, R0.reuse, R59.reuse, 0x2 ;  /* 0x0000003b003f7211 */ /* 0x0c0fe200078e10ff */
[----:B------:R-:W-:Y:S01]  /*c530*/  STG.E desc[UR6][R14.64], R143 ;  /* 0x0000008f0e007986 */ /* 0x000fe2000c101906 */
[----:B------:R-:W-:Y:S01]  /*c540*/  LEA R61, R0, R59, 0x1 ;  /* 0x0000003b003d7211 */ /* 0x000fe200078e08ff */
[----:B------:R-:W-:-:S02]  /*c550*/  IMAD.WIDE R32, R33, 0x4, R4 ;  /* 0x0000000421207825 */ /* 0x000fc400078e0204 */
[----:B------:R-:W-:Y:S02]  /*c560*/  STG.E desc[UR6][R16.64], R73 ;  /* 0x0000004910007986 */ /* 0x000fe4000c101906 */
[--C-:B------:R-:W-:Y:S02]  /*c570*/  IMAD.WIDE R34, R35, 0x4, R4.reuse ;  /* 0x0000000423227825 */ /* 0x100fe400078e0204 */
[----:B------:R-:W-:Y:S02]  /*c580*/  STG.E desc[UR6][R30.64], R125 ;  /* 0x0000007d1e007986 */ /* 0x000fe4000c101906 */
[--C-:B------:R-:W-:Y:S02]  /*c590*/  IMAD.WIDE R48, R49, 0x4, R4.reuse ;  /* 0x0000000431307825 */ /* 0x100fe400078e0204 */
[----:B------:R-:W-:Y:S02]  /*c5a0*/  STG.E desc[UR6][R26.64], R145 ;  /* 0x000000911a007986 */ /* 0x000fe4000c101906 */
        /* <DEDUP_REMOVED lines=18> */
[--C-:B------:R-:W-:Y:S01]  /*c6d0*/  IMAD.WIDE R46, R59, 0x4, R4.reuse ;  /* 0x000000043b2e7825 */ /* 0x100fe200078e0204 */
[----:B------:R-:W-:Y:S01]  /*c6e0*/  LEA R59, R0, R63, 0x1 ;  /* 0x0000003f003b7211 */ /* 0x000fe200078e08ff */
        /* <DEDUP_REMOVED lines=9> */
[----:B------:R-:W-:Y:S02]  /*c780*/  IMAD.WIDE R4, R59, 0x4, R4 ;  /* 0x000000043b047825 */ /* 0x000fe400078e0204 */
[----:B------:R-:W-:Y:S04]  /*c790*/  STG.E desc[UR6][R52.64], R65 ;  /* 0x0000004134007986 */ /* 0x000fe8000c101906 */
[----:B------:R-:W-:Y:S04]  /*c7a0*/  STG.E desc[UR6][R46.64], R163 ;  /* 0x000000a32e007986 */ /* 0x000fe8000c101906 */
[----:B------:R-:W-:Y:S04]  /*c7b0*/  STG.E desc[UR6][R54.64], R159 ;  /* 0x0000009f36007986 */ /* 0x000fe8000c101906 */
[----:B------:R-:W-:Y:S04]  /*c7c0*/  STG.E desc[UR6][R56.64], R79 ;  /* 0x0000004f38007986 */ /* 0x000fe8000c101906 */
[----:B------:R-:W-:Y:S01]  /*c7d0*/  STG.E desc[UR6][R4.64], R81 ;  /* 0x0000005104007986 */ /* 0x000fe2000c101906 */
[----:B------:R-:W-:Y:S05]  /*c7e0*/  EXIT ;  /* 0x000000000000794d */ /* 0x000fea0003800000 */
.L_x_2:
[----:B------:R-:W-:-:S00]  /*c7f0*/  BRA `(.L_x_2) ;  /* 0xfffffffc00fc7947 */ /* 0x000fc0000383ffff */
[----:B------:R-:W-:-:S00]  /*c800*/  NOP ;  /* 0x0000000000007918 */ /* 0x000fc00000000000 */
[----:B------:R-:W-:-:S00]  /*c810*/  NOP ;  /* 0x0000000000007918 */ /* 0x000fc00000000000 */
[----:B------:R-:W-:-:S00]  /*c820*/  NOP ;  /* 0x0000000000007918 */ /* 0x000fc00000000000 */
[----:B------:R-:W-:-:S00]  /*c830*/  NOP ;  /* 0x0000000000007918 */ /* 0x000fc00000000000 */
[----:B------:R-:W-:-:S00]  /*c840*/  NOP ;  /* 0x0000000000007918 */ /* 0x000fc00000000000 */
[----:B------:R-:W-:-:S00]  /*c850*/  NOP ;  /* 0x0000000000007918 */ /* 0x000fc00000000000 */
[----:B------:R-:W-:-:S00]  /*c860*/  NOP ;  /* 0x0000000000007918 */ /* 0x000fc00000000000 */
[----:B------:R-:W-:-:S00]  /*c870*/  NOP ;  /* 0x0000000000007918 */ /* 0x000fc00000000000 */
.L_x_6:


//--------------------- .text._Z21matmul_shmem_2_kernelILi64ELi2EffEvPKT1_S2_PS0_i --------------------------
	.section	.text._Z21matmul_shmem_2_kernelILi64ELi2EffEvPKT1_S2_PS0_i,"ax",@progbits
	.align	128
        .global         _Z21matmul_shmem_2_kernelILi64ELi2EffEvPKT1_S2_PS0_i
        .type           _Z21matmul_shmem_2_kernelILi64ELi2EffEvPKT1_S2_PS0_i,@function
        .size           _Z21matmul_shmem_2_kernelILi64ELi2EffEvPKT1_S2_PS0_i,(.L_x_7 - _Z21matmul_shmem_2_kernelILi64ELi2EffEvPKT1_S2_PS0_i)
        .other          _Z21matmul_shmem_2_kernelILi64ELi2EffEvPKT1_S2_PS0_i,@"STO_CUDA_ENTRY STV_DEFAULT"
_Z21matmul_shmem_2_kernelILi64ELi2EffEvPKT1_S2_PS0_i:
.text._Z21matmul_shmem_2_kernelILi64ELi2EffEvPKT1_S2_PS0_i:
        /* <DEDUP_REMOVED lines=202> */
.L_x_4:
[----:B------:R-:W0:Y:S08]  /*0ca0*/  LDC.64 R38, c[0x0][0x380] ;  /* 0x0000e000ff267b82 */ /* 0x000e300000000a00 */
[----:B------:R-:W1:Y:S01]  /*0cb0*/  LDC.64 R36, c[0x0][0x388] ;  /* 0x0000e200ff247b82 */ /* 0x000e620000000a00 */
[----:B0-----:R-:W-:-:S04]  /*0cc0*/  IMAD.WIDE R48, R4, 0x4, R38 ;  /* 0x0000000404307825 */ /* 0x001fc800078e0226 */
[----:B------:R-:W-:Y:S01]  /*0cd0*/  IMAD.WIDE R44, R6, 0x4, R38 ;  /* 0x00000004062c7825 */ /* 0x000fe200078e0226 */
[----:B------:R0:W2:Y:S03]  /*0ce0*/  LDG.E R55, desc[UR6][R48.64] ;  /* 0x0000000630377981 */ /* 0x0000a6000c1e1900 */
[--C-:B-1----:R-:W-:Y:S01]  /*0cf0*/  IMAD.WIDE R40, R15, 0x4, R36.reuse ;  /* 0x000000040f287825 */ /* 0x102fe200078e0224 */
[----:B------:R-:W3:Y:S03]  /*0d00*/  LDG.E R61, desc[UR6][R44.64] ;  /* 0x000000062c3d7981 */ /* 0x000ee6000c1e1900 */
[----:B------:R-:W-:Y:S02]  /*0d10*/  IMAD.WIDE R42, R13, 0x4, R36 ;  /* 0x000000040d2a7825 */ /* 0x000fe400078e0224 */
[----:B------:R-:W4:Y:S02]  /*0d20*/  LDG.E R40, desc[UR6][R40.64] ;  /* 0x0000000628287981 */ /* 0x000f24000c1e1900 */
[----:B------:R-:W-:-:S02]  /*0d30*/  IMAD.WIDE R46, R8, 0x4, R38 ;  /* 0x00000004082e7825 */ /* 0x000fc400078e0226 */
[----:B------:R1:W5:Y:S02]  /*0d40*/  LDG.E R58, desc[UR6][R42.64] ;  /* 0x000000062a3a7981 */ /* 0x000364000c1e1900 */
[----:B------:R-:W-:Y:S02]  /*0d50*/  IMAD.WIDE R50, R27, 0x4, R36 ;  /* 0x000000041b327825 */ /* 0x000fe400078e0224 */
[----:B------:R1:W5:Y:S04]  /*0d60*/  LDG.E R131, desc[UR6][R46.64] ;  /* 0x000000062e837981 */ /* 0x000368000c1e1900 */
[----:B------:R-:W5:Y:S01]  /*0d70*/  LDG.E R50, desc[UR6][R50.64] ;  /* 0x0000000632327981 */ /* 0x000f62000c1e1900 */
[----:B------:R-:W1:Y:S01]  /*0d80*/  S2R R118, SR_CgaCtaId ;  /* 0x0000000000767919 */ /* 0x000e620000008800 */
[----:B0-----:R-:W-:-:S04]  /*0d90*/  MOV R48, 0x400 ;  /* 0x0000040000307802 */ /* 0x001fc80000000f00 */
[----:B------:R-:W-:Y:S01]  /*0da0*/  IADD3 R49, PT, PT, R48, 0x4000, RZ ;  /* 0x0000400030317810 */ /* 0x000fe20007ffe0ff */
[----:B------:R-:W-:-:S04]  /*0db0*/  IMAD.WIDE R52, R10, 0x4, R38 ;  /* 0x000000040a347825 */ /* 0x000fc800078e0226 */
[--C-:B-1----:R-:W-:Y:S01]  /*0dc0*/  IMAD.WIDE R42, R14, 0x4, R38.reuse ;  /* 0x000000040e2a7825 */ /* 0x102fe200078e0226 */
[----:B------:R0:W5:Y:S03]  /*0dd0*/  LDG.E R63, desc[UR6][R52.64] ;  /* 0x00000006343f7981 */ /* 0x000166000c1e1900 */
[----:B------:R-:W-:Y:S01]  /*0de0*/  IMAD.WIDE R56, R16, 0x4, R38 ;  /* 0x0000000410387825 */ /* 0x000fe200078e0226 */
[----:B------:R1:W5:Y:S05]  /*0df0*/  LDG.E R59, desc[UR6][R42.64] ;  /* 0x000000062a3b7981 */ /* 0x00036a000c1e1900 */
[----:B------:R-:W5:Y:S01]  /*0e00*/  LDG.E R57, desc[UR6][R56.64] ;  /* 0x0000000638397981 */ /* 0x000f62000c1e1900 */
[----:B------:R-:W-:-:S02]  /*0e10*/  LEA R116, R118, R48, 0x18 ;  /* 0x0000003076747211 */ /* 0x000fc400078ec0ff */
[----:B------:R-:W-:Y:S02]  /*0e20*/  LEA R118, R118, R49, 0x18 ;  /* 0x0000003176767211 */ /* 0x000fe400078ec0ff */
[----:B------:R-:W-:-:S03]  /*0e30*/  LEA R116, R5, R116, 0x8 ;  /* 0x0000007405747211 */ /* 0x000fc600078e40ff */
[C---:B------:R-:W-:Y:S01]  /*0e40*/  IMAD R118, R7.reuse, 0x104, R118 ;  /* 0x0000010407767824 */ /* 0x040fe200078e0276 */
[----:B------:R-:W-:-:S04]  /*0e50*/  LEA R46, R7, R116, 0x2 ;  /* 0x00000074072e7211 */ /* 0x000fc800078e10ff */
[----:B------:R-:W-:Y:S01]  /*0e60*/  LEA R45, R5, R118, 0x2 ;  /* 0x00000076052d7211 */ /* 0x000fe200078e10ff */
[----:B------:R-:W-:-:S04]  /*0e70*/  IMAD.WIDE R48, R12, 0x4, R38 ;  /* 0x000000040c307825 */ /* 0x000fc800078e0226 */
[--C-:B0-----:R-:W-:Y:S01]  /*0e80*/  IMAD.WIDE R52, R11, 0x4, R36.reuse ;  /* 0x000000040b347825 */ /* 0x101fe200078e0224 */
[----:B------:R0:W5:Y:S03]  /*0e90*/  LDG.E R47, desc[UR6][R48.64] ;  /* 0x00000006302f7981 */ /* 0x000166000c1e1900 */
[--C-:B-1----:R-:W-:Y:S01]  /*0ea0*/  IMAD.WIDE R42, R23, 0x4, R36.reuse ;  /* 0x00000004172a7825 */ /* 0x102fe200078e0224 */
[----:B------:R1:W5:Y:S03]  /*0eb0*/  LDG.E R44, desc[UR6][R52.64] ;  /* 0x00000006342c7981 */ /* 0x000366000c1e1900 */
[----:B0-----:R-:W-:-:S05]  /*0ec0*/  IMAD.WIDE R48, R33, 0x4, R36 ;  /* 0x0000000421307825 */ /* 0x001fca00078e0224 */
[----:B------:R-:W5:Y:S01]  /*0ed0*/  LDG.E R62, desc[UR6][R48.64] ;  /* 0x00000006303e7981 */ /* 0x000f62000c1e1900 */
[----:B-1----:R-:W-:-:S03]  /*0ee0*/  IMAD.WIDE R52, R21, 0x4, R36 ;  /* 0x0000000415347825 */ /* 0x002fc600078e0224 */
[----:B--2---:R0:W-:Y:S04]  /*0ef0*/  STS [R46], R55 ;  /* 0x000000372e007388 */ /* 0x0041e80000000800 */
[----:B----4-:R1:W-:Y:S01]  /*0f00*/  STS [R45], R40 ;  /* 0x000000282d007388 */ /* 0x0103e20000000800 */
[----:B0-----:R-:W-:-:S03]  /*0f10*/  IMAD.WIDE R54, R18, 0x4, R38 ;  /* 0x0000000412367825 */ /* 0x001fc600078e0226 */
[----:B---3--:R-:W-:Y:S01]  /*0f20*/  STS [R46+0x200], R61 ;  /* 0x0002003d2e007388 */ /* 0x008fe20000000800 */
[----:B-1----:R-:W-:-:S03]  /*0f30*/  IMAD.WIDE R40, R25, 0x4, R36 ;  /* 0x0000000419287825 */ /* 0x002fc600078e0224 */
[----:B-----5:R0:W-:Y:S04]  /*0f40*/  STS [R45+0x8], R58 ;  /* 0x0000083a2d007388 */ /* 0x0201e80000000800 */
[----:B------:R-:W-:Y:S04]  /*0f50*/  STS [R46+0x400], R131 ;  /* 0x000400832e007388 */ /* 0x000fe80000000800 */
[----:B------:R1:W-:Y:S04]  /*0f60*/  STS [R45+0x10], R50 ;  /* 0x000010322d007388 */ /* 0x0003e80000000800 */
[----:B------:R-:W2:Y:S04]  /*0f70*/  LDG.E R40, desc[UR6][R40.64] ;  /* 0x0000000628287981 */ /* 0x000ea8000c1e1900 */
[----:B0-----:R0:W3:Y:S01]  /*0f80*/  LDG.E R58, desc[UR6][R42.64] ;  /* 0x000000062a3a7981 */ /* 0x0010e2000c1e1900 */
[----:B-1----:R-:W-:-:S03]  /*0f90*/  IMAD.WIDE R50, R9, 0x4, R36 ;  /* 0x0000000409327825 */ /* 0x002fc600078e0224 */
[----:B------:R-:W4:Y:S01]  /*0fa0*/  LDG.E R55, desc[UR6][R54.64] ;  /* 0x0000000636377981 */ /* 0x000f22000c1e1900 */
[----:B------:R-:W-:-:S03]  /*0fb0*/  IMAD.WIDE R60, R20, 0x4, R38 ;  /* 0x00000004143c7825 */ /* 0x000fc600078e0226 */
[----:B------:R-:W5:Y:S04]  /*0fc0*/  LDG.E R50, desc[UR6][R50.64] ;  /* 0x0000000632327981 */ /* 0x000f68000c1e1900 */
[----:B------:R-:W5:Y:S04]  /*0fd0*/  LDG.E R165, desc[UR6][R60.64] ;  /* 0x000000063ca57981 */ /* 0x000f68000c1e1900 */
[----:B------:R1:W5:Y:S01]  /*0fe0*/  LDG.E R54, desc[UR6][R52.64] ;  /* 0x0000000634367981 */ /* 0x000362000c1e1900 */
[----:B0-----:R-:W-:-:S03]  /*0ff0*/  IMAD.WIDE R42, R24, 0x4, R38 ;  /* 0x00000004182a7825 */ /* 0x001fc600078e0226 */
[----:B------:R0:W-:Y:S01]  /*1000*/  STS [R46+0x600], R63 ;  /* 0x0006003f2e007388 */ /* 0x0001e20000000800 */
[----:B------:R-:W-:-:S04]  /*1010*/  IMAD.WIDE R48, R22, 0x4, R38 ;  /* 0x0000000416307825 */ /* 0x000fc800078e0226 */
[--C-:B------:R-:W-:Y:S01]  /*1020*/  IMAD.WIDE R130, R26, 0x4, R38.reuse ;  /* 0x000000041a827825 */ /* 0x100fe200078e0226 */
[----:B------:R-:W5:Y:S03]  /*1030*/  LDG.E R61, desc[UR6][R48.64] ;  /* 0x00000006303d7981 */ /* 0x000f66000c1e1900 */
[----:B-1----:R-:W-:Y:S01]  /*1040*/  IMAD.WIDE R52, R28, 0x4, R38 ;  /* 0x000000041c347825 */ /* 0x002fe200078e0226 */
[----:B0-----:R0:W5:Y:S04]  /*1050*/  LDG.E R63, desc[UR6][R42.64] ;  /* 0x000000062a3f7981 */ /* 0x001168000c1e1900 */
[----:B------:R1:W-:Y:S04]  /*1060*/  STS [R45+0x18], R44 ;  /* 0x0000182c2d007388 */ /* 0x0003e80000000800 */
[----:B------:R-:W-:Y:S01]  /*1070*/  STS [R46+0x800], R47 ;  /* 0x0008002f2e007388 */ /* 0x000fe20000000800 */
[----:B0-----:R-:W-:-:S04]  /*1080*/  IMAD.WIDE R42, R31, 0x4, R36 ;  /* 0x000000041f2a7825 */ /* 0x001fc800078e0224 */
[--C-:B------:R-:W-:Y:S01]  /*1090*/  IMAD.WIDE R48, R17, 0x4, R36.reuse ;  /* 0x0000000411307825 */ /* 0x100fe200078e0224 */
[----:B-1----:R-:W5:Y:S04]  /*10a0*/  LDG.E R44, desc[UR6][R42.64] ;  /* 0x000000062a2c7981 */ /* 0x002f68000c1e1900 */
[----:B------:R-:W5:Y:S04]  /*10b0*/  LDG.E R60, desc[UR6][R48.64] ;  /* 0x00000006303c7981 */ /* 0x000f68000c1e1900 */
[----:B--2---:R0:W-:Y:S04]  /*10c0*/  STS [R45+0x20], R40 ;  /* 0x000020282d007388 */ /* 0x0041e80000000800 */
[----:B------:R-:W-:Y:S04]  /*10d0*/  STS [R46+0xa00], R59 ;  /* 0x000a003b2e007388 */ /* 0x000fe80000000800 */
[----:B---3--:R1:W-:Y:S01]  /*10e0*/  STS [R45+0x28], R58 ;  /* 0x0000283a2d007388 */ /* 0x0083e20000000800 */
[----:B0-----:R-:W-:-:S03]  /*10f0*/  IMAD.WIDE R40, R19, 0x4, R36 ;  /* 0x0000000413287825 */ /* 0x001fc600078e0224 */
[----:B------:R-:W-:Y:S04]  /*1100*/  STS [R46+0xc00], R57 ;  /* 0x000c00392e007388 */ /* 0x000fe80000000800 */
[----:B------:R-:W-:Y:S04]  /*1110*/  STS [R45+0x30], R62 ;  /* 0x0000303e2d007388 */ /* 0x000fe80000000800 */
[----:B----4-:R0:W-:Y:S01]  /*1120*/  STS [R46+0xe00], R55 ;  /* 0x000e00372e007388 */ /* 0x0101e20000000800 */
[----:B-1----:R-:W-:-:S03]  /*1130*/  IMAD.WIDE R58, R30, 0x4, R38 ;  /* 0x000000041e3a7825 */ /* 0x002fc600078e0226 */
[----:B-----5:R1:W-:Y:S04]  /*1140*/  STS [R45+0x38], R50 ;  /* 0x000038322d007388 */ /* 0x0203e80000000800 */
[----:B------:R-:W2:Y:S04]  /*1150*/  LDG.E R40, desc[UR6][R40.64] ;  /* 0x0000000628287981 */ /* 0x000ea8000c1e1900 */
[----:B0-----:R0:W3:Y:S01]  /*1160*/  LDG.E R55, desc[UR6][R52.64] ;  /* 0x0000000634377981 */ /* 0x0010e2000c1e1900 */
[----:B-1----:R-:W-:-:S03]  /*1170*/  IMAD.WIDE R50, R29, 0x4, R36 ;  /* 0x000000041d327825 */ /* 0x002fc600078e0224 */
[----:B------:R-:W4:Y:S04]  /*1180*/  LDG.E R57, desc[UR6][R130.64] ;  /* 0x0000000682397981 */ /* 0x000f28000c1e1900 */
[----:B------:R-:W-:Y:S01]  /*1190*/  STS [R46+0x1000], R165 ;  /* 0x001000a52e007388 */ /* 0x000fe20000000800 */
[----:B0-----:R-:W-:-:S03]  /*11a0*/  IMAD.WIDE R52, R35, 0x4, R36 ;  /* 0x0000000423347825 */ /* 0x001fc600078e0224 */
[----:B------:R-:W5:Y:S04]  /*11b0*/  LDG.E R50, desc[UR6][R50.64] ;  /* 0x0000000632327981 */ /* 0x000f68000c1e1900 */
[----:B------:R0:W-:Y:S04]  /*11c0*/  STS [R45+0x40], R54 ;  /* 0x000040362d007388 */ /* 0x0001e80000000800 */
[----:B------:R1:W5:Y:S04]  /*11d0*/  LDG.E R47, desc[UR6][R58.64] ;  /* 0x000000063a2f7981 */ /* 0x000368000c1e1900 */
[----:B0-----:R0:W5:Y:S01]  /*11e0*/  LDG.E R54, desc[UR6][R52.64] ;  /* 0x0000000634367981 */ /* 0x001162000c1e1900 */
[----:B-1----:R-:W-:-:S05]  /*11f0*/  IMAD.WIDE R58, R32, 0x4, R38 ;  /* 0x00000004203a7825 */ /* 0x002fca00078e0226 */
[----:B------:R-:W5:Y:S01]  /*1200*/  LDG.E R131, desc[UR6][R58.64] ;  /* 0x000000063a837981 */ /* 0x000f62000c1e1900 */
[----:B------:R-:W-:-:S03]  /*1210*/  IMAD.WIDE R42, R84, 0x4, R38 ;  /* 0x00000004542a7825 */ /* 0x000fc600078e0226 */
[----:B------:R1:W-:Y:S01]  /*1220*/  STS [R46+0x1200], R61 ;  /* 0x0012003d2e007388 */ /* 0x0003e20000000800 */
[----:B------:R-:W-:-:S04]  /*1230*/  IMAD.WIDE R48, R34, 0x4, R38 ;  /* 0x0000000422307825 */ /* 0x000fc800078e0226 */
[--C-:B0-----:R-:W-:Y:S01]  /*1240*/  IMAD.WIDE R52, R85, 0x4, R36.reuse ;  /* 0x0000000455347825 */ /* 0x101fe200078e0224 */
[----:B------:R0:W5:Y:S04]  /*1250*/  LDG.E R59, desc[UR6][R48.64] ;  /* 0x00000006303b7981 */ /* 0x000168000c1e1900 */
[----:B-1----:R1:W5:Y:S01]  /*1260*/  LDG.E R61, desc[UR6][R42.64] ;  /* 0x000000062a3d7981 */ /* 0x002362000c1e1900 */
[----:B0-----:R-:W-:-:S04]  /*1270*/  IMAD.WIDE R48, R91, 0x4, R36 ;  /* 0x000000045b307825 */ /* 0x001fc800078e0224 */
[--C-:B-1----:R-:W-:Y:S01]  /*1280*/  IMAD.WIDE R42, R89, 0x4, R36.reuse ;  /* 0x00000004592a7825 */ /* 0x102fe200078e0224 */
[----:B------:R-:W5:Y:S04]  /*1290*/  LDG.E R58, desc[UR6][R48.64] ;  /* 0x00000006303a7981 */ /* 0x000f68000c1e1900 */
[----:B--2---:R0:W-:Y:S04]  /*12a0*/  STS [R45+0x48], R40 ;  /* 0x000048282d007388 */ /* 0x0041e80000000800 */
[----:B------:R1:W-:Y:S04]  /*12b0*/  STS [R46+0x1400], R63 ;  /* 0x0014003f2e007388 */ /* 0x0003e80000000800 */
[----:B------:R-:W-:Y:S01]  /*12c0*/  STS [R45+0x50], R44 ;  /* 0x0000502c2d007388 */ /* 0x000fe20000000800 */
[----:B0-----:R-:W-:-:S03]  /*12d0*/  IMAD.WIDE R40, R87, 0x4, R36 ;  /* 0x0000000457287825 */ /* 0x001fc600078e0224 */
[----:B----4-:R0:W-:Y:S04]  /*12e0*/  STS [R46+0x1600], R57 ;  /* 0x001600392e007388 */ /* 0x0101e80000000800 */
[----:B------:R-:W-:Y:S01]  /*12f0*/  STS [R45+0x58], R60 ;  /* 0x0000583c2d007388 */ /* 0x000fe20000000800 */
[----:B-1----:R-:W-:-:S03]  /*1300*/  IMAD.WIDE R62, R88, 0x4, R38 ;  /* 0x00000004583e7825 */ /* 0x002fc600078e0226 */
[----:B---3--:R-:W-:Y:S01]  /*1310*/  STS [R46+0x1800], R55 ;  /* 0x001800372e007388 */ /* 0x008fe20000000800 */
[----:B0-----:R-:W-:-:S03]  /*1320*/  IMAD.WIDE R56, R86, 0x4, R38 ;  /* 0x0000000456387825 */ /* 0x001fc600078e0226 */
[----:B------:R0:W2:Y:S04]  /*1330*/  LDG.E R44, desc[UR6][R52.64] ;  /* 0x00000006342c7981 */ /* 0x0000a8000c1e1900 */
[----:B-----5:R1:W-:Y:S04]  /*1340*/  STS [R45+0x60], R50 ;  /* 0x000060322d007388 */ /* 0x0203e80000000800 */
[----:B------:R-:W-:Y:S04]  /*1350*/  STS [R46+0x1a00], R47 ;  /* 0x001a002f2e007388 */ /* 0x000fe80000000800 */
[----:B------:R-:W3:Y:S01]  /*1360*/  LDG.E R40, desc[UR6][R40.64] ;  /* 0x0000000628287981 */ /* 0x000ee2000c1e1900 */
[----:B-1----:R-:W-:-:S03]  /*1370*/  IMAD.WIDE R50, R93, 0x4, R36 ;  /* 0x000000045d327825 */ /* 0x002fc600078e0224 */
[----:B------:R1:W-:Y:S04]  /*1380*/  STS [R45+0x68], R54 ;  /* 0x000068362d007388 */ /* 0x0003e80000000800 */
[----:B------:R-:W4:Y:S04]  /*1390*/  LDG.E R57, desc[UR6][R56.64] ;  /* 0x0000000638397981 */ /* 0x000f28000c1e1900 */
[----:B------:R5:W4:Y:S04]  /*13a0*/  LDG.E R55, desc[UR6][R62.64] ;  /* 0x000000063e377981 */ /* 0x000b28000c1e1900 */
[----:B-1----:R1:W4:Y:S01]  /*13b0*/  LDG.E R54, desc[UR6][R42.64] ;  /* 0x000000062a367981 */ /* 0x002322000c1e1900 */
[----:B0-----:R-:W-:-:S03]  /*13c0*/  IMAD.WIDE R52, R95, 0x4, R36 ;  /* 0x000000045f347825 */ /* 0x001fc600078e0224 */
[----:B------:R-:W4:Y:S01]  /*13d0*/  LDG.E R50, desc[UR6][R50.64] ;  /* 0x0000000632327981 */ /* 0x000f22000c1e1900 */
[----:B-----5:R-:W-:-:S03]  /*13e0*/  IMAD.WIDE R62, R90, 0x4, R38 ;  /* 0x000000045a3e7825 */ /* 0x020fc600078e0226 */
[----:B------:R0:W-:Y:S04]  /*13f0*/  STS [R46+0x1c00], R131 ;  /* 0x001c00832e007388 */ /* 0x0001e80000000800 */
[----:B------:R5:W4:Y:S04]  /*1400*/  LDG.E R56, desc[UR6][R52.64] ;  /* 0x0000000634387981 */ /* 0x000b28000c1e1900 */
[----:B0-----:R-:W4:Y:S01]  /*1410*/  LDG.E R131, desc[UR6][R62.64] ;  /* 0x000000063e837981 */ /* 0x001f22000c1e1900 */
[----:B-1----:R-:W-:-:S04]  /*1420*/  IMAD.WIDE R42, R94, 0x4, R38 ;  /* 0x000000045e2a7825 */ /* 0x002fc800078e0226 */
[--C-:B------:R-:W-:Y:S01]  /*1430*/  IMAD.WIDE R48, R92, 0x4, R38.reuse ;  /* 0x000000045c307825 */ /* 0x100fe200078e0226 */
[----:B------:R0:W4:Y:S03]  /*1440*/  LDG.E R63, desc[UR6][R42.64] ;  /* 0x000000062a3f7981 */ /* 0x000126000c1e1900 */
[----:B-----5:R-:W-:Y:S01]  /*1450*/  IMAD.WIDE R52, R98, 0x4, R38 ;  /* 0x0000000462347825 */ /* 0x020fe200078e0226 */
[----:B------:R1:W5:Y:S03]  /*1460*/  LDG.E R47, desc[UR6][R48.64] ;  /* 0x00000006302f7981 */ /* 0x000366000c1e1900 */
[----:B0-----:R-:W-:-:S04]  /*1470*/  IMAD.WIDE R42, R99, 0x4, R36 ;  /* 0x00000004632a7825 */ /* 0x001fc800078e0224 */
[--C-:B-1----:R-:W-:Y:S02]  /*1480*/  IMAD.WIDE R48, R101, 0x4, R36.reuse ;  /* 0x0000000465307825 */ /* 0x102fe400078e0224 */
[----:B------:R-:W5:Y:S04]  /*1490*/  LDG.E R42, desc[UR6][R42.64] ;  /* 0x000000062a2a7981 */ /* 0x000f68000c1e1900 */
[----:B------:R-:W5:Y:S04]  /*14a0*/  LDG.E R48, desc[UR6][R48.64] ;  /* 0x0000000630307981 */ /* 0x000f68000c1e1900 */
[----:B--2---:R-:W-:Y:S04]  /*14b0*/  STS [R45+0x70], R44 ;  /* 0x0000702c2d007388 */ /* 0x004fe80000000800 */
[----:B------:R0:W-:Y:S04]  /*14c0*/  STS [R46+0x1e00], R59 ;  /* 0x001e003b2e007388 */ /* 0x0001e80000000800 */
[----:B---3--:R1:W-:Y:S04]  /*14d0*/  STS [R45+0x78], R40 ;  /* 0x000078282d007388 */ /* 0x0083e80000000800 */
[----:B------:R2:W-:Y:S04]  /*14e0*/  STS [R46+0x2000], R61 ;  /* 0x0020003d2e007388 */ /* 0x0005e80000000800 */
[----:B0-----:R0:W3:Y:S01]  /*14f0*/  LDG.E R59, desc[UR6][R52.64] ;  /* 0x00000006343b7981 */ /* 0x0010e2000c1e1900 */
[----:B-1----:R-:W-:-:S04]  /*1500*/  IMAD.WIDE R40, R97, 0x4, R36 ;  /* 0x0000000461287825 */ /* 0x002fc800078e0224 */
[----:B--2---:R-:W-:Y:S01]  /*1510*/  IMAD.WIDE R60, R96, 0x4, R38 ;  /* 0x00000004603c7825 */ /* 0x004fe200078e0226 */
[----:B----4-:R-:W-:Y:S04]  /*1520*/  STS [R45+0x80], R54 ;  /* 0x000080362d007388 */ /* 0x010fe80000000800 */
[----:B------:R-:W-:Y:S04]  /*1530*/  STS [R46+0x2200], R57 ;  /* 0x002200392e007388 */ /* 0x000fe80000000800 */
[----:B------:R-:W-:Y:S04]  /*1540*/  STS [R45+0x88], R58 ;  /* 0x0000883a2d007388 */ /* 0x000fe80000000800 */
[----:B------:R1:W-:Y:S04]  /*1550*/  STS [R46+0x2400], R55 ;  /* 0x002400372e007388 */ /* 0x0003e80000000800 */
[----:B------:R2:W-:Y:S01]  /*1560*/  STS [R45+0x90], R50 ;  /* 0x000090322d007388 */ /* 0x0005e20000000800 */
[----:B0-----:R-:W-:-:S03]  /*1570*/  IMAD.WIDE R52, R105, 0x4, R36 ;  /* 0x0000000469347825 */ /* 0x001fc600078e0224 */
[----:B------:R-:W4:Y:S01]  /*1580*/  LDG.E R40, desc[UR6][R40.64] ;  /* 0x0000000628287981 */ /* 0x000f22000c1e1900 */
[----:B-1----:R-:W-:-:S03]  /*1590*/  IMAD.WIDE R54, R100, 0x4, R38 ;  /* 0x0000000464367825 */ /* 0x002fc600078e0226 */
[----:B------:R-:W3:Y:S01]  /*15a0*/  LDG.E R61, desc[UR6][R60.64] ;  /* 0x000000063c3d7981 */ /* 0x000ee2000c1e1900 */
[----:B--2---:R-:W-:-:S03]  /*15b0*/  IMAD.WIDE R50, R103, 0x4, R36 ;  /* 0x0000000467327825 */ /* 0x004fc600078e0224 */
[----:B------:R-:W-:Y:S04]  /*15c0*/  STS [R46+0x2600], R131 ;  /* 0x002600832e007388 */ /* 0x000fe80000000800 */
[----:B------:R-:W2:Y:S04]  /*15d0*/  LDG.E R50, desc[UR6][R50.64] ;  /* 0x0000000632327981 */ /* 0x000ea8000c1e1900 */
[----:B------:R0:W-:Y:S04]  /*15e0*/  STS [R45+0x98], R56 ;  /* 0x000098382d007388 */ /* 0x0001e80000000800 */
[----:B------:R1:W2:Y:S04]  /*15f0*/  LDG.E R57, desc[UR6][R54.64] ;  /* 0x0000000636397981 */ /* 0x0002a8000c1e1900 */
[----:B0-----:R0:W2:Y:S04]  /*1600*/  LDG.E R56, desc[UR6][R52.64] ;  /* 0x0000000634387981 */ /* 0x0010a8000c1e1900 */
[----:B-----5:R-:W-:Y:S01]  /*1610*/  STS [R46+0x2800], R47 ;  /* 0x0028002f2e007388 */ /* 0x020fe20000000800 */
[----:B-1----:R-:W-:-:S04]  /*1620*/  IMAD.WIDE R54, R102, 0x4, R38 ;  /* 0x0000000466367825 */ /* 0x002fc800078e0226 */
[--C-:B------:R-:W-:Y:S02]  /*1630*/  IMAD.WIDE R164, R104, 0x4, R38.reuse ;  /* 0x0000000468a47825 */ /* 0x100fe400078e0226 */
[----:B------:R-:W5:Y:S02]  /*1640*/  LDG.E R54, desc[UR6][R54.64] ;  /* 0x0000000636367981 */ /* 0x000f64000c1e1900 */
[----:B0-----:R-:W-:-:S04]  /*1650*/  IMAD.WIDE R52, R106, 0x4, R38 ;  /* 0x000000046a347825 */ /* 0x001fc800078e0226 */
[--C-:B------:R-:W-:Y:S02]  /*1660*/  IMAD.WIDE R130, R108, 0x4, R38.reuse ;  /* 0x000000046c827825 */ /* 0x100fe400078e0226 */
[----:B------:R-:W5:Y:S04]  /*1670*/  LDG.E R53, desc[UR6][R52.64] ;  /* 0x0000000634357981 */ /* 0x000f68000c1e1900 */
[----:B------:R-:W5:Y:S04]  /*1680*/  LDG.E R55, desc[UR6][R164.64] ;  /* 0x00000006a4377981 */ /* 0x000f68000c1e1900 */
[----:B------:R-:W5:Y:S04]  /*1690*/  LDG.E R51, desc[UR6][R130.64] ;  /* 0x0000000682337981 */ /* 0x000f68000c1e1900 */
[----:B----4-:R0:W-:Y:S04]  /*16a0*/  STS [R45+0xa0], R40 ;  /* 0x0000a0282d007388 */ /* 0x0101e80000000800 */
[----:B------:R1:W-:Y:S04]  /*16b0*/  STS [R46+0x2a00], R63 ;  /* 0x002a003f2e007388 */ /* 0x0003e80000000800 */
[----:B------:R4:W-:Y:S01]  /*16c0*/  STS [R45+0xa8], R42 ;  /* 0x0000a82a2d007388 */ /* 0x0009e20000000800 */
[----:B0-----:R-:W-:-:S03]  /*16d0*/  IMAD.WIDE R40, R110, 0x4, R38 ;  /* 0x000000046e287825 */ /* 0x001fc600078e0226 */
[----:B---3--:R0:W-:Y:S01]  /*16e0*/  STS [R46+0x2c00], R61 ;  /* 0x002c003d2e007388 */ /* 0x0081e20000000800 */
[----:B-1----:R-:W-:-:S03]  /*16f0*/  IMAD.WIDE R62, R107, 0x4, R36 ;  /* 0x000000046b3e7825 */ /* 0x002fc600078e0224 */
[----:B------:R-:W-:Y:S01]  /*1700*/  STS [R45+0xb0], R48 ;  /* 0x0000b0302d007388 */ /* 0x000fe20000000800 */
[----:B----4-:R-:W-:-:S03]  /*1710*/  IMAD.WIDE R42, R112, 0x4, R38 ;  /* 0x00000004702a7825 */ /* 0x010fc600078e0226 */
[----:B------:R1:W-:Y:S01]  /*1720*/  STS [R46+0x2e00], R59 ;  /* 0x002e003b2e007388 */ /* 0x0003e20000000800 */
[----:B0-----:R-:W-:-:S03]  /*1730*/  IMAD.WIDE R60, R109, 0x4, R36 ;  /* 0x000000046d3c7825 */ /* 0x001fc600078e0224 */
[----:B--2---:R-:W-:Y:S04]  /*1740*/  STS [R45+0xb8], R50 ;  /* 0x0000b8322d007388 */ /* 0x004fe80000000800 */
[----:B------:R-:W-:Y:S01]  /*1750*/  STS [R46+0x3000], R57 ;  /* 0x003000392e007388 */ /* 0x000fe20000000800 */
[----:B-1----:R-:W-:-:S03]  /*1760*/  IMAD.WIDE R58, R111, 0x4, R36 ;  /* 0x000000046f3a7825 */ /* 0x002fc600078e0224 */
[----:B------:R0:W-:Y:S04]  /*1770*/  STS [R45+0xc0], R56 ;  /* 0x0000c0382d007388 */ /* 0x0001e80000000800 */
[----:B------:R-:W2:Y:S04]  /*1780*/  LDG.E R44, desc[UR6][R62.64] ;  /* 0x000000063e2c7981 */ /* 0x000ea8000c1e1900 */
[----:B------:R1:W3:Y:S01]  /*1790*/  LDG.E R49, desc[UR6][R40.64] ;  /* 0x0000000628317981 */ /* 0x0002e2000c1e1900 */
[----:B0-----:R-:W-:-:S03]  /*17a0*/  IMAD.WIDE R56, R113, 0x4, R36 ;  /* 0x0000000471387825 */ /* 0x001fc600078e0224 */
[----:B------:R0:W4:Y:S04]  /*17b0*/  LDG.E R47, desc[UR6][R42.64] ;  /* 0x000000062a2f7981 */ /* 0x000128000c1e1900 */
[----:B------:R-:W3:Y:S01]  /*17c0*/  LDG.E R52, desc[UR6][R60.64] ;  /* 0x000000063c347981 */ /* 0x000ee2000c1e1900 */
[----:B-1----:R-:W-:-:S03]  /*17d0*/  IMAD.WIDE R40, R115, 0x4, R36 ;  /* 0x0000000473287825 */ /* 0x002fc600078e0224 */
[----:B------:R-:W4:Y:S01]  /*17e0*/  LDG.E R50, desc[UR6][R58.64] ;  /* 0x000000063a327981 */ /* 0x000f22000c1e1900 */
[----:B0-----:R-:W-:-:S03]  /*17f0*/  IMAD.WIDE R42, R114, 0x4, R38 ;  /* 0x00000004722a7825 */ /* 0x001fc600078e0226 */
[----:B------:R-:W4:Y:S01]  /*1800*/  LDG.E R48, desc[UR6][R56.64] ;  /* 0x0000000638307981 */ /* 0x000f22000c1e1900 */
[----:B------:R-:W-:-:S03]  /*1810*/  IMAD.WIDE R38, R117, 0x4, R36 ;  /* 0x0000000475267825 */ /* 0x000fc600078e0224 */
[----:B------:R-:W4:Y:S01]  /*1820*/  LDG.E R64, desc[UR6][R40.64] ;  /* 0x0000000628407981 */ /* 0x000f22000c1e1900 */
[----:B------:R-:W-:-:S03]  /*1830*/  IMAD.WIDE R36, R119, 0x4, R36 ;  /* 0x0000000477247825 */ /* 0x000fc600078e0224 */
[----:B------:R-:W4:Y:S04]  /*1840*/  LDG.E R38, desc[UR6][R38.64] ;  /* 0x0000000626267981 */ /* 0x000f28000c1e1900 */
[----:B------:R-:W4:Y:S04]  /*1850*/  LDG.E R61, desc[UR6][R42.64] ;  /* 0x000000062a3d7981 */ /* 0x000f28000c1e1900 */
[----:B------:R-:W4:Y:S04]  /*1860*/  LDG.E R36, desc[UR6][R36.64] ;  /* 0x0000000624247981 */ /* 0x000f28000c1e1900 */
[----:B-----5:R-:W-:Y:S04]  /*1870*/  STS [R46+0x3200], R54 ;  /* 0x003200362e007388 */ /* 0x020fe80000000800 */
[----:B--2---:R-:W-:Y:S04]  /*1880*/  STS [R45+0xc8], R44 ;  /* 0x0000c82c2d007388 */ /* 0x004fe80000000800 */
[----:B------:R-:W-:Y:S04]  /*1890*/  STS [R46+0x3400], R55 ;  /* 0x003400372e007388 */ /* 0x000fe80000000800 */
[----:B---3--:R-:W-:Y:S04]  /*18a0*/  STS [R45+0xd0], R52 ;  /* 0x0000d0342d007388 */ /* 0x008fe80000000800 */
[----:B------:R-:W-:Y:S04]  /*18b0*/  STS [R46+0x3600], R53 ;  /* 0x003600352e007388 */ /* 0x000fe80000000800 */
[----:B----4-:R-:W-:Y:S04]  /*18c0*/  STS [R45+0xd8], R50 ;  /* 0x0000d8322d007388 */ /* 0x010fe80000000800 */
[----:B------:R-:W-:Y:S04]  /*18d0*/  STS [R46+0x3800], R51 ;  /* 0x003800332e007388 */ /* 0x000fe80000000800 */
[----:B------:R-:W-:Y:S04]  /*18e0*/  STS [R45+0xe0], R48 ;  /* 0x0000e0302d007388 */ /* 0x000fe80000000800 */
[----:B------:R-:W-:Y:S04]  /*18f0*/  STS [R46+0x3a00], R49 ;  /* 0x003a00312e007388 */ /* 0x000fe80000000800 */
[----:B------:R-:W-:Y:S04]  /*1900*/  STS [R45+0xe8], R64 ;  /* 0x0000e8402d007388 */ /* 0x000fe80000000800 */
[----:B------:R-:W-:Y:S04]  /*1910*/  STS [R46+0x3c00], R47 ;  /* 0x003c002f2e007388 */ /* 0x000fe80000000800 */
[----:B------:R-:W-:Y:S04]  /*1920*/  STS [R45+0xf0], R38 ;  /* 0x0000f0262d007388 */ /* 0x000fe80000000800 */
[----:B------:R-:W-:Y:S04]  /*1930*/  STS [R46+0x3e00], R61 ;  /* 0x003e003d2e007388 */ /* 0x000fe80000000800 */
[----:B------:R-:W-:Y:S01]  /*1940*/  STS [R45+0xf8], R36 ;  /* 0x0000f8242d007388 */ /* 0x000fe20000000800 */
[----:B------:R-:W-:Y:S06]  /*1950*/  BAR.SYNC.DEFER_BLOCKING 0x0 ;  /* 0x0000000000007b1d */ /* 0x000fec0000010000 */
[----:B------:R-:W-:Y:S04]  /*1960*/  LDS R82, [R118] ;  /* 0x0000000076527984 */ /* 0x000fe80000000800 */
[----:B------:R-:W0:Y:S04]  /*1970*/  LDS.128 R40, [R116] ;  /* 0x0000000074287984 */ /* 0x000e280000000c00 */
[----:B------:R-:W1:Y:S04]  /*1980*/  LDS R80, [R118+0x4] ;  /* 0x0000040076507984 */ /* 0x000e680000000800 */
[----:B------:R-:W2:Y:S04]  /*1990*/  LDS.128 R48, [R116+0x600] ;  /* 0x0006000074307984 */ /* 0x000ea80000000c00 */
        /* <DEDUP_REMOVED lines=10> */
[C---:B--2---:R-:W-:Y:S01]  /*1a40*/  FFMA R129, R82.reuse, R48, R129 ;  /* 0x0000003052817223 */ /* 0x044fe20000000081 */
[----:B---3--:R-:W-:-:S03]  /*1a50*/  FFMA R52, R82, R52, R77 ;  /* 0x0000003452347223 */ /* 0x008fc6000000004d */
[C---:B------:R-:W-:Y:S01]  /*1a60*/  FFMA R40, R80.reuse, R49, R129 ;  /* 0x0000003150287223 */ /* 0x040fe20000000081 */
[C---:B----4-:R-:W-:Y:S01]  /*1a70*/  FFMA R165, R131.reuse, R42, R36 ;  /* 0x0000002a83a57223 */ /* 0x050fe20000000024 */
[----:B------:R-:W-:Y:S01]  /*1a80*/  FFMA R53, R80, R53, R52 ;  /* 0x0000003550357223 */ /* 0x000fe20000000034 */
[----:B------:R-:W0:Y:S01]  /*1a90*/  LDS.128 R36, [R116+0x800] ;  /* 0x0008000074247984 */ /* 0x000e220000000c00 */
[C---:B------:R-:W-:Y:S01]  /*1aa0*/  FFMA R49, R131.reuse, R50, R40 ;  /* 0x0000003283317223 */ /* 0x040fe20000000028 */
[C---:B-----5:R-:W-:Y:S01]  /*1ab0*/  FFMA R165, R120.reuse, R43, R165 ;  /* 0x0000002b78a57223 */ /* 0x060fe200000000a5 */
[----:B------:R-:W-:Y:S01]  /*1ac0*/  FFMA R54, R131, R54, R53 ;  /* 0x0000003683367223 */ /* 0x000fe20000000035 */
[----:B------:R-:W1:Y:S03]  /*1ad0*/  LDS.128 R40, [R116+0xc00] ;  /* 0x000c000074287984 */ /* 0x000e660000000c00 */
[----:B------:R-:W-:-:S02]  /*1ae0*/  FFMA R129, R120, R55, R54 ;  /* 0x0000003778817223 */ /* 0x000fc40000000036 */
        /* <DEDUP_REMOVED lines=20> */
[----:B------:R-:W2:Y:S01]  /*1c30*/  LDS.128 R44, [R116+0x1600] ;  /* 0x00160000742c7984 */ /* 0x000ea20000000c00 */
[C---:B---3--:R-:W-:Y:S01]  /*1c40*/  FFMA R143, R82.reuse, R48, R143 ;  /* 0x00000030528f7223 */ /* 0x048fe2000000008f */
        /* <DEDUP_REMOVED lines=111> */
[----:B------:R-:W-:-:S03]  /*2340*/  FFMA R58, R120, R47, R46 ;  /* 0x0000002f783a7223 */ /* 0x000fc6000000002e */
[----:B------:R-:W1:Y:S01]  /*2350*/  LDS.128 R44, [R116+0x210] ;  /* 0x00021000742c7984 */ /* 0x000e620000000c00 */
[----:B------:R-:W-:-:S03]  /*2360*/  FFMA R56, R120, R51, R50 ;  /* 0x0000003378387223 */ /* 0x000fc60000000032 */
[----:B------:R-:W-:Y:S01]  /*2370*/  LDS.128 R48, [R116+0x610] ;  /* 0x0006100074307984 */ /* 0x000fe20000000c00 */
[----:B0-----:R-:W-:-:S03]  /*2380*/  FFMA R165, R80, R131, R165 ;  /* 0x0000008350a57223 */ /* 0x001fc600000000a5 */
[----:B------:R-:W0:Y:S01]  /*2390*/  LDS R80, [R118+0x14] ;  /* 0x0000140076507984 */ /* 0x000e220000000800 */
[----:B-1----:R-:W-:Y:S01]  /*23a0*/  FFMA R44, R131, R44, R129 ;  /* 0x0000002c832c7223 */ /* 0x002fe20000000081 */
[C---:B------:R-:W-:Y:S02]  /*23b0*/  FFMA R57, R120.reuse, R55, R54 ;  /* 0x0000003778397223 */ /* 0x040fe40000000036 */
[----:B------:R-:W1:Y:S01]  /*23c0*/  LDS.128 R52, [R116+0x410] ;  /* 0x0004100074347984 */ /* 0x000e620000000c00 */
[----:B------:R-:W-:Y:S01]  /*23d0*/  FFMA R69, R120, R67, R36 ;  /* 0x0000004378457223 */ /* 0x000fe20000000024 */
[----:B0-----:R-:W-:-:S04]  /*23e0*/  FFMA R45, R80, R45, R44 ;  /* 0x0000002d502d7223 */ /* 0x001fc8000000002c */
[----:B------:R-:W-:Y:S01]  /*23f0*/  FFMA R46, R133, R46, R45 ;  /* 0x0000002e852e7223 */ /* 0x000fe2000000002d */
[----:B------:R-:W-:Y:S02]  /*2400*/  FFMA R45, R131, R48, R122 ;  /* 0x00000030832d7223 */ /* 0x000fe4000000007a */
[----:B------:R-:W0:Y:S01]  /*2410*/  LDS R122, [R118+0x1c] ;  /* 0x00001c00767a7984 */ /* 0x000e220000000800 */
[----:B------:R-:W-:Y:S01]  /*2420*/  FFMA R36, R80, R81, R165 ;  /* 0x0000005150247223 */ /* 0x000fe200000000a5 */
[----:B------:R-:W-:-:S03]  /*2430*/  FFMA R66, R120, R39, R37 ;  /* 0x0000002778427223 */ /* 0x000fc60000000025 */
[----:B------:R-:W-:Y:S02]  /*2440*/  FFMA R151, R133, R82, R36 ;  /* 0x0000005285977223 */ /* 0x000fe40000000024 */
[----:B------:R-:W2:Y:S01]  /*2450*/  LDS.128 R36, [R116+0x810] ;  /* 0x0008100074247984 */ /* 0x000ea20000000c00 */
[----:B-1----:R-:W-:Y:S01]  /*2460*/  FFMA R52, R131, R52, R135 ;  /* 0x0000003483347223 */ /* 0x002fe20000000087 */
[----:B------:R-:W-:Y:S01]  /*2470*/  FFMA R62, R120, R43, R42 ;  /* 0x0000002b783e7223 */ /* 0x000fe2000000002a */
[C---:B------:R-:W-:Y:S01]  /*2480*/  FFMA R44, R80.reuse, R49, R45 ;  /* 0x00000031502c7223 */ /* 0x040fe2000000002d */
[----:B------:R-:W1:Y:S01]  /*2490*/  LDS.128 R40, [R116+0xa10] ;  /* 0x000a100074287984 */ /* 0x000e620000000c00 */
[----:B------:R-:W-:Y:S02]  /*24a0*/  FFMA R53, R80, R53, R52 ;  /* 0x0000003550357223 */ /* 0x000fe40000000034 */
[C---:B------:R-:W-:Y:S02]  /*24b0*/  FFMA R153, R133.reuse, R50, R44 ;  /* 0x0000003285997223 */ /* 0x040fe4000000002c */
[----:B------:R-:W-:Y:S01]  /*24c0*/  FFMA R54, R133, R54, R53 ;  /* 0x0000003685367223 */ /* 0x000fe20000000035 */
[----:B0-----:R-:W-:-:S02]  /*24d0*/  FFMA R129, R122, R47, R46 ;  /* 0x0000002f7a817223 */ /* 0x001fc4000000002e */
[----:B------:R-:W0:Y:S01]  /*24e0*/  LDS.128 R44, [R116+0xc10] ;  /* 0x000c1000742c7984 */ /* 0x000e220000000c00 */
[----:B------:R-:W-:-:S03]  /*24f0*/  FFMA R135, R122, R55, R54 ;  /* 0x000000377a877223 */ /* 0x000fc60000000036 */
[----:B------:R-:W3:Y:S01]  /*2500*/  LDS.128 R52, [R116+0xe10] ;  /* 0x000e100074347984 */ /* 0x000ee20000000c00 */
[----:B--2---:R-:W-:-:S04]  /*2510*/  FFMA R137, R131, R36, R137 ;  /* 0x0000002483897223 */ /* 0x004fc80000000089 */
[----:B------:R-:W-:Y:S01]  /*2520*/  FFMA R36, R80, R37, R137 ;  /* 0x0000002550247223 */ /* 0x000fe20000000089 */
[----:B-1----:R-:W-:-:S03]  /*2530*/  FFMA R37, R131, R40, R124 ;  /* 0x0000002883257223 */ /* 0x002fc6000000007c */
        /* <DEDUP_REMOVED lines=113> */
[C---:B0-----:R-:W-:Y:S02]  /*2c50*/  FFMA R72, R131.reuse, R72, R76 ;  /* 0x0000004883487223 */ /* 0x041fe4000000004c */
[----:B------:R-:W0:Y:S01]  /*2c60*/  LDS.128 R76, [R116+0x3e10] ;  /* 0x003e1000744c7984 */ /* 0x000e220000000c00 */
[C---:B------:R-:W-:Y:S01]  /*2c70*/  FFMA R53, R80.reuse, R53, R52 ;  /* 0x0000003550357223 */ /* 0x040fe20000000034 */
[C---:B------:R-:W-:Y:S01]  /*2c80*/  FFMA R65, R80.reuse, R65, R64 ;  /* 0x0000004150417223 */ /* 0x040fe20000000040 */
[C---:B------:R-:W-:Y:S01]  /*2c90*/  FFMA R40, R80.reuse, R69, R41 ;  /* 0x0000004550287223 */ /* 0x040fe20000000029 */
[----:B------:R-:W-:Y:S01]  /*2ca0*/  FFMA R73, R80, R73, R72 ;  /* 0x0000004950497223 */ /* 0x000fe20000000048 */
[----:B------:R-:W-:Y:S01]  /*2cb0*/  FFMA R151, R122, R83, R151 ;  /* 0x000000537a977223 */ /* 0x000fe20000000097 */
[----:B0-----:R-:W-:-:S02]  /*2cc0*/  FFMA R131, R131, R76, R120 ;  /* 0x0000004c83837223 */ /* 0x001fc40000000078 */
[----:B------:R-:W-:Y:S02]  /*2cd0*/  LDS R120, [R118+0x20] ;  /* 0x0000200076787984 */ /* 0x000fe40000000800 */
[----:B------:R-:W-:-:S04]  /*2ce0*/  FFMA R80, R80, R77, R131 ;  /* 0x0000004d50507223 */ /* 0x000fc80000000083 */
[C---:B------:R-:W-:Y:S02]  /*2cf0*/  FFMA R78, R133.reuse, R78, R80 ;  /* 0x0000004e854e7223 */ /* 0x040fe40000000050 */
[----:B------:R-:W0:Y:S01]  /*2d00*/  LDS.128 R80, [R116+0x20] ;  /* 0x0000200074507984 */ /* 0x000e220000000c00 */
[C---:B------:R-:W-:Y:S01]  /*2d10*/  FFMA R54, R133.reuse, R54, R53 ;  /* 0x0000003685367223 */ /* 0x040fe20000000035 */
[C---:B------:R-:W-:Y:S01]  /*2d20*/  FFMA R36, R133.reuse, R58, R36 ;  /* 0x0000003a85247223 */ /* 0x040fe20000000024 */
[C---:B------:R-:W-:Y:S01]  /*2d30*/  FFMA R38, R133.reuse, R62, R38 ;  /* 0x0000003e85267223 */ /* 0x040fe20000000026 */
[C---:B------:R-:W-:Y:S01]  /*2d40*/  FFMA R66, R133.reuse, R66, R65 ;  /* 0x0000004285427223 */ /* 0x040fe20000000041 */
[C---:B------:R-:W-:Y:S01]  /*2d50*/  FFMA R70, R133.reuse, R70, R40 ;  /* 0x0000004685467223 */ /* 0x040fe20000000028 */
[----:B------:R-:W-:Y:S02]  /*2d60*/  FFMA R74, R133, R74, R73 ;  /* 0x0000004a854a7223 */ /* 0x000fe40000000049 */
[----:B------:R-:W-:Y:S01]  /*2d70*/  LDS R133, [R118+0x28] ;  /* 0x0000280076857984 */ /* 0x000fe20000000800 */
[----:B0-----:R-:W-:-:S03]  /*2d80*/  FFMA R151, R80, R120, R151 ;  /* 0x0000007850977223 */ /* 0x001fc60000000097 */
[----:B------:R-:W0:Y:S01]  /*2d90*/  LDS R80, [R118+0x24] ;  /* 0x0000240076507984 */ /* 0x000e220000000800 */
[C---:B------:R-:W-:Y:S01]  /*2da0*/  FFMA R58, R122.reuse, R47, R46 ;  /* 0x0000002f7a3a7223 */ /* 0x040fe2000000002e */
[C---:B------:R-:W-:Y:S02]  /*2db0*/  FFMA R61, R122.reuse, R59, R36 ;  /* 0x0000003b7a3d7223 */ /* 0x040fe40000000024 */
[----:B------:R-:W1:Y:S01]  /*2dc0*/  LDS.128 R44, [R116+0x220] ;  /* 0x00022000742c7984 */ /* 0x000e620000000c00 */
[C---:B------:R-:W-:Y:S01]  /*2dd0*/  FFMA R57, R122.reuse, R51, R50 ;  /* 0x000000337a397223 */ /* 0x040fe20000000032 */
[C---:B------:R-:W-:Y:S02]  /*2de0*/  FFMA R56, R122.reuse, R55, R54 ;  /* 0x000000377a387223 */ /* 0x040fe40000000036 */
[----:B------:R-:W2:Y:S01]  /*2df0*/  LDS.128 R52, [R116+0x420] ;  /* 0x0004200074347984 */ /* 0x000ea20000000c00 */
[C---:B------:R-:W-:Y:S01]  /*2e00*/  FFMA R62, R122.reuse, R39, R37 ;  /* 0x000000277a3e7223 */ /* 0x040fe20000000025 */
[----:B------:R-:W-:-:S02]  /*2e10*/  FFMA R65, R122, R63, R38 ;  /* 0x0000003f7a417223 */ /* 0x000fc40000000026 */
[----:B------:R-:W3:Y:S01]  /*2e20*/  LDS.128 R48, [R116+0x620] ;  /* 0x0006200074307984 */ /* 0x000ee20000000c00 */
[C---:B------:R-:W-:Y:S01]  /*2e30*/  FFMA R60, R122.reuse, R43, R42 ;  /* 0x0000002b7a3c7223 */ /* 0x040fe2000000002a */
[C---:B------:R-:W-:Y:S01]  /*2e40*/  FFMA R69, R122.reuse, R67, R66 ;  /* 0x000000437a457223 */ /* 0x040fe20000000042 */
[C---:B------:R-:W-:Y:S01]  /*2e50*/  FFMA R73, R122.reuse, R71, R70 ;  /* 0x000000477a497223 */ /* 0x040fe20000000046 */
[C---:B------:R-:W-:Y:S01]  /*2e60*/  FFMA R77, R122.reuse, R75, R74 ;  /* 0x0000004b7a4d7223 */ /* 0x040fe2000000004a */
[----:B------:R-:W-:Y:S01]  /*2e70*/  FFMA R131, R122, R79, R78 ;  /* 0x0000004f7a837223 */ /* 0x000fe2000000004e */
[----:B------:R-:W4:Y:S04]  /*2e80*/  LDS.128 R40, [R116+0xa20] ;  /* 0x000a200074287984 */ /* 0x000f280000000c00 */
[----:B------:R-:W5:Y:S01]  /*2e90*/  LDS R122, [R118+0x2c] ;  /* 0x00002c00767a7984 */ /* 0x000f620000000800 */
[----:B0-----:R-:W-:-:S04]  /*2ea0*/  FFMA R36, R80, R81, R151 ;  /* 0x0000005150247223 */ /* 0x001fc80000000097 */
[----:B------:R-:W-:Y:S02]  /*2eb0*/  FFMA R151, R133, R82, R36 ;  /* 0x0000005285977223 */ /* 0x000fe40000000024 */
[----:B------:R-:W0:Y:S01]  /*2ec0*/  LDS.128 R36, [R116+0x820] ;  /* 0x0008200074247984 */ /* 0x000e220000000c00 */
[C---:B-1----:R-:W-:Y:S01]  /*2ed0*/  FFMA R44, R120.reuse, R44, R129 ;  /* 0x0000002c782c7223 */ /* 0x042fe20000000081 */
[----:B--2---:R-:W-:-:S03]  /*2ee0*/  FFMA R52, R120, R52, R135 ;  /* 0x0000003478347223 */ /* 0x004fc60000000087 */
[----:B------:R-:W-:Y:S01]  /*2ef0*/  FFMA R45, R80, R45, R44 ;  /* 0x0000002d502d7223 */ /* 0x000fe2000000002c */
[----:B---3--:R-:W-:Y:S01]  /*2f00*/  FFMA R153, R120, R48, R153 ;  /* 0x0000003078997223 */ /* 0x008fe20000000099 */
[C---:B------:R-:W-:Y:S02]  /*2f10*/  FFMA R53, R80.reuse, R53, R52 ;  /* 0x0000003550357223 */ /* 0x040fe40000000034 */
[C---:B------:R-:W-:Y:S01]  /*2f20*/  FFMA R46, R133.reuse, R46, R45 ;  /* 0x0000002e852e7223 */ /* 0x040fe2000000002d */
[----:B------:R-:W-:Y:S01]  /*2f30*/  FFMA R44, R80, R49, R153 ;  /* 0x00000031502c7223 */ /* 0x000fe20000000099 */
[C---:B------:R-:W-:Y:S01]  /*2f40*/  FFMA R54, R133.reuse, R54, R53 ;  /* 0x0000003685367223 */ /* 0x040fe20000000035 */
[----:B----4-:R-:W-:Y:S02]  /*2f50*/  FFMA R143, R120, R40, R143 ;  /* 0x00000028788f7223 */ /* 0x010fe4000000008f */
[----:B------:R-:W-:Y:S01]  /*2f60*/  FFMA R49, R133, R50, R44 ;  /* 0x0000003285317223 */ /* 0x000fe2000000002c */
[----:B-----5:R-:W-:-:S02]  /*2f70*/  FFMA R129, R122, R55, R54 ;  /* 0x000000377a817223 */ /* 0x020fc40000000036 */
[----:B------:R-:W1:Y:S01]  /*2f80*/  LDS.128 R52, [R116+0xe20] ;  /* 0x000e200074347984 */ /* 0x000e620000000c00 */
[----:B0-----:R-:W-:Y:S01]  /*2f90*/  FFMA R45, R120, R36, R127 ;  /* 0x00000024782d7223 */ /* 0x001fe2000000007f */
[----:B------:R-:W-:-:S03]  /*2fa0*/  FFMA R127, R122, R47, R46 ;  /* 0x0000002f7a7f7223 */ /* 0x000fc6000000002e */
[C---:B------:R-:W-:Y:S02]  /*2fb0*/  FFMA R36, R80.reuse, R37, R45 ;  /* 0x0000002550247223 */ /* 0x040fe4000000002d */
[----:B------:R-:W0:Y:S02]  /*2fc0*/  LDS.128 R44, [R116+0xc20] ;  /* 0x000c2000742c7984 */ /* 0x000e240000000c00 */
[----:B------:R-:W-:Y:S01]  /*2fd0*/  FFMA R36, R133, R38, R36 ;  /* 0x0000002685247223 */ /* 0x000fe20000000024 */
[----:B------:R-:W-:-:S03]  /*2fe0*/  FFMA R38, R80, R41, R143 ;  /* 0x0000002950267223 */ /* 0x000fc6000000008f */
[C---:B------:R-:W-:Y:S01]  /*2ff0*/  FFMA R135, R122.reuse, R39, R36 ;  /* 0x000000277a877223 */ /* 0x040fe20000000024 */
[----:B------:R-:W-:Y:S02]  /*3000*/  FFMA R153, R133, R42, R38 ;  /* 0x0000002a85997223 */ /* 0x000fe40000000026 */
[----:B------:R-:W2:Y:S01]  /*3010*/  LDS.128 R36, [R116+0x1020] ;  /* 0x0010200074247984 */ /* 0x000ea20000000c00 */
[----:B------:R-:W-:-:S03]  /*3020*/  FFMA R143, R122, R51, R49 ;  /* 0x000000337a8f7223 */ /* 0x000fc60000000031 */
[----:B------:R-:W3:Y:S01]  /*3030*/  LDS.128 R48, [R116+0x1220] ;  /* 0x0012200074307984 */ /* 0x000ee20000000c00 */
[----:B-1----:R-:W-:-:S04]  /*3040*/  FFMA R155, R120, R52, R155 ;  /* 0x00000034789b7223 */ /* 0x002fc8000000009b */
[----:B------:R-:W-:Y:S01]  /*3050*/  FFMA R42, R80, R53, R155 ;  /* 0x00000035502a7223 */ /* 0x000fe2000000009b */
[----:B------:R-:W-:-:S03]  /*3060*/  FFMA R153, R122, R43, R153 ;  /* 0x0000002b7a997223 */ /* 0x000fc60000000099 */
[----:B------:R-:W-:Y:S01]  /*3070*/  FFMA R53, R133, R54, R42 ;  /* 0x0000003685357223 */ /* 0x000fe2000000002a */
[----:B0-----:R-:W-:-:S04]  /*3080*/  FFMA R137, R120, R44, R137 ;  /* 0x0000002c78897223 */ /* 0x001fc80000000089 */
[----:B------:R-:W-:-:S04]  /*3090*/  FFMA R40, R80, R45, R137 ;  /* 0x0000002d50287223 */ /* 0x000fc80000000089 */
[----:B------:R-:W-:Y:S01]  /*30a0*/  FFMA R40, R133, R46, R40 ;  /* 0x0000002e85287223 */ /* 0x000fe20000000028 */
[----:B--2---:R-:W-:-:S03]  /*30b0*/  FFMA R41, R120, R36, R125 ;  /* 0x0000002478297223 */ /* 0x004fc6000000007d */
[----:B------:R-:W-:Y:S01]  /*30c0*/  FFMA R125, R122, R47, R40 ;  /* 0x0000002f7a7d7223 */ /* 0x000fe20000000028 */
[----:B------:R-:W-:Y:S01]  /*30d0*/  FFMA R36, R80, R37, R41 ;  /* 0x0000002550247223 */ /* 0x000fe20000000029 */
[----:B---3--:R-:W-:Y:S01]  /*30e0*/  FFMA R147, R120, R48, R147 ;  /* 0x0000003078937223 */ /* 0x008fe20000000093 */
[----:B------:R-:W0:Y:S02]  /*30f0*/  LDS.128 R40, [R116+0x1420] ;  /* 0x0014200074287984 */ /* 0x000e240000000c00 */
[C---:B------:R-:W-:Y:S01]  /*3100*/  FFMA R36, R133.reuse, R38, R36 ;  /* 0x0000002685247223 */ /* 0x040fe20000000024 */
[----:B------:R-:W-:Y:S01]  /*3110*/  FFMA R38, R80, R49, R147 ;  /* 0x0000003150267223 */ /* 0x000fe20000000093 */
[----:B------:R-:W1:Y:S02]  /*3120*/  LDS.128 R44, [R116+0x1620] ;  /* 0x00162000742c7984 */ /* 0x000e640000000c00 */
[----:B------:R-:W-:Y:S01]  /*3130*/  FFMA R137, R122, R39, R36 ;  /* 0x000000277a897223 */ /* 0x000fe20000000024 */
[----:B------:R-:W-:-:S02]  /*3140*/  FFMA R155, R133, R50, R38 ;  /* 0x00000032859b7223 */ /* 0x000fc40000000026 */
[----:B------:R-:W2:Y:S01]  /*3150*/  LDS.128 R36, [R116+0x1820] ;  /* 0x0018200074247984 */ /* 0x000ea20000000c00 */
[----:B------:R-:W-:-:S03]  /*3160*/  FFMA R147, R122, R55, R53 ;  /* 0x000000377a937223 */ /* 0x000fc60000000035 */
[----:B------:R-:W3:Y:S01]  /*3170*/  LDS.128 R52, [R116+0x1a20] ;  /* 0x001a200074347984 */ /* 0x000ee20000000c00 */
[----:B------:R-:W-:-:S03]  /*3180*/  FFMA R155, R122, R51, R155 ;  /* 0x000000337a9b7223 */ /* 0x000fc6000000009b */
[----:B------:R-:W4:Y:S01]  /*3190*/  LDS.128 R48, [R116+0x1e20] ;  /* 0x001e200074307984 */ /* 0x000f220000000c00 */
        /* <DEDUP_REMOVED lines=8> */
[----:B------:R-:W-:Y:S01]  /*3220*/  FFMA R36, R80, R37, R41 ;  /* 0x0000002550247223 */ /* 0x000fe20000000029 */
[----:B---3--:R-:W-:Y:S01]  /*3230*/  FFMA R159, R120, R52, R159 ;  /* 0x00000034789f7223 */ /* 0x008fe2000000009f */
[----:B------:R-:W0:Y:S02]  /*3240*/  LDS.128 R40, [R116+0x1c20] ;  /* 0x001c200074287984 */ /* 0x000e240000000c00 */
[----:B------:R-:W-:Y:S01]  /*3250*/  FFMA R36, R133, R38, R36 ;  /* 0x0000002685247223 */ /* 0x000fe20000000024 */
[----:B------:R-:W-:-:S03]  /*3260*/  FFMA R38, R80, R53, R159 ;  /* 0x0000003550267223 */ /* 0x000fc6000000009f */
[----:B------:R-:W-:Y:S01]  /*3270*/  FFMA R139, R122, R39, R36 ;  /* 0x000000277a8b7223 */ /* 0x000fe20000000024 */
[----:B------:R-:W-:Y:S02]  /*3280*/  FFMA R159, R133, R54, R38 ;  /* 0x00000036859f7223 */ /* 0x000fe40000000026 */
[----:B------:R-:W1:Y:S01]  /*3290*/  LDS.128 R36, [R116+0x2020] ;  /* 0x0020200074247984 */ /* 0x000e620000000c00 */
[----:B----4-:R-:W-:Y:S01]  /*32a0*/  FFMA R161, R120, R48, R161 ;  /* 0x0000003078a17223 */ /* 0x010fe200000000a1 */
        /* <DEDUP_REMOVED lines=78> */
[C---:B------:R-:W-:Y:S02]  /*3790*/  FFMA R57, R122.reuse, R51, R50 ;  /* 0x000000337a397223 */ /* 0x040fe40000000032 */
        /* <DEDUP_REMOVED lines=23> */
[C---:B0-----:R-:W-:Y:S01]  /*3910*/  FFMA R36, R80.reuse, R81, R151 ;  /* 0x0000005150247223 */ /* 0x041fe20000000097 */
[C---:B------:R-:W-:Y:S02]  /*3920*/  FFMA R37, R80.reuse, R45, R44 ;  /* 0x0000002d50257223 */ /* 0x040fe4000000002c */
[C---:B------:R-:W-:Y:S01]  /*3930*/  FFMA R53, R80.reuse, R53, R52 ;  /* 0x0000003550357223 */ /* 0x040fe20000000034 */
[----:B------:R-:W-:Y:S01]  /*3940*/  FFMA R44, R80, R49, R143 ;  /* 0x00000031502c7223 */ /* 0x000fe2000000008f */
[C---:B------:R-:W-:Y:S01]  /*3950*/  FFMA R45, R133.reuse, R82, R36 ;  /* 0x00000052852d7223 */ /* 0x040fe20000000024 */
[----:B------:R-:W-:-:S02]  /*3960*/  FFMA R46, R133, R46, R37 ;  /* 0x0000002e852e7223 */ /* 0x000fc40000000025 */
[----:B------:R-:W0:Y:S01]  /*3970*/  LDS.128 R36, [R116+0x830] ;  /* 0x0008300074247984 */ /* 0x000e220000000c00 */
[C---:B------:R-:W-:Y:S01]  /*3980*/  FFMA R54, R133.reuse, R54, R53 ;  /* 0x0000003685367223 */ /* 0x040fe20000000035 */
[C---:B------:R-:W-:Y:S01]  /*3990*/  FFMA R143, R122.reuse, R83, R45 ;  /* 0x000000537a8f7223 */ /* 0x040fe2000000002d */
[C---:B------:R-:W-:Y:S01]  /*39a0*/  FFMA R127, R122.reuse, R47, R46 ;  /* 0x0000002f7a7f7223 */ /* 0x040fe2000000002e */
[----:B------:R-:W-:Y:S02]  /*39b0*/  FFMA R151, R133, R50, R44 ;  /* 0x0000003285977223 */ /* 0x000fe4000000002c */
        /* <DEDUP_REMOVED lines=206> */
[----:B------:R-:W-:Y:S02]  /*46a0*/  FFMA R36, R80, R37, R41 ;  /* 0x0000002550247223 */ /* 0x000fe40000000029 */
[----:B------:R-:W0:Y:S01]  /*46b0*/  LDS.128 R40, [R116+0x1c40] ;  /* 0x001c400074287984 */ /* 0x000e220000000c00 */
[C---:B---3--:R-:W-:Y:S01]  /*46c0*/  FFMA R159, R120.reuse, R52, R159 ;  /* 0x00000034789f7223 */ /* 0x048fe2000000009f */
[----:B------:R-:W-:Y:S01]  /*46d0*/  FFMA R36, R133, R38, R36 ;  /* 0x0000002685247223 */ /* 0x000fe20000000024 */
[----:B----4-:R-:W-:-:S02]  /*46e0*/  FFMA R161, R120, R48, R161 ;  /* 0x0000003078a17223 */ /* 0x010fc400000000a1 */
        /* <DEDUP_REMOVED lines=80> */
[C---:B------:R-:W-:Y:S02]  /*4bf0*/  FFMA R58, R122.reuse, R47, R46 ;  /* 0x0000002f7a3a7223 */ /* 0x040fe4000000002e */
[----:B------:R-:W1:Y:S01]  /*4c00*/  LDS.128 R44, [R116+0x250] ;  /* 0x00025000742c7984 */ /* 0x000e620000000c00 */
[C---:B------:R-:W-:Y:S01]  /*4c10*/  FFMA R57, R122.reuse, R51, R50 ;  /* 0x000000337a397223 */ /* 0x040fe20000000032 */
[----:B------:R-:W-:Y:S02]  /*4c20*/  FFMA R56, R122, R55, R54 ;  /* 0x000000377a387223 */ /* 0x000fe40000000036 */
        /* <DEDUP_REMOVED lines=23> */
[C---:B------:R-:W-:Y:S01]  /*4da0*/  FFMA R45, R80.reuse, R45, R44 ;  /* 0x0000002d502d7223 */ /* 0x040fe2000000002c */
[C---:B------:R-:W-:Y:S01]  /*4db0*/  FFMA R53, R80.reuse, R53, R52 ;  /* 0x0000003550357223 */ /* 0x040fe20000000034 */
[----:B------:R-:W-:Y:S01]  /*4dc0*/  FFMA R44, R80, R49, R147 ;  /* 0x00000031502c7223 */ /* 0x000fe20000000093 */
[C---:B------:R-:W-:Y:S01]  /*4dd0*/  FFMA R143, R133.reuse, R82, R36 ;  /* 0x00000052858f7223 */ /* 0x040fe20000000024 */
[C---:B------:R-:W-:Y:S01]  /*4de0*/  FFMA R46, R133.reuse, R46, R45 ;  /* 0x0000002e852e7223 */ /* 0x040fe2000000002d */
        /* <DEDUP_REMOVED lines=189> */
[----:B------:R-:W-:Y:S01]  /*59c0*/  FFMA R121, R122, R47, R40 ;  /* 0x0000002f7a797223 */ /* 0x000fe20000000028 */
[----:B------:R-:W-:Y:S01]  /*59d0*/  FFMA R36, R80, R37, R41 ;  /* 0x0000002550247223 */ /* 0x000fe20000000029 */
[----:B------:R-:W-:Y:S04]  /*59e0*/  LDS.128 R44, [R116+0x1660] ;  /* 0x00166000742c7984 */ /* 0x000fe80000000c00 */
        /* <DEDUP_REMOVED lines=281> */
[----:B------:R-:W-:-:S03]  /*6b80*/  FFMA R62, R122, R39, R37 ;  /* 0x000000277a3e7223 */ /* 0x000fc60000000025 */
[----:B------:R-:W3:Y:S01]  /*6b90*/  LDS.128 R48, [R116+0x680] ;  /* 0x0006800074307984 */ /* 0x000ee20000000c00 */
[C---:B------:R-:W-:Y:S01]  /*6ba0*/  FFMA R65, R122.reuse, R63, R38 ;  /* 0x0000003f7a417223 */ /* 0x040fe20000000026 */
[C---:B------:R-:W-:Y:S01]  /*6bb0*/  FFMA R60, R122.reuse, R43, R42 ;  /* 0x0000002b7a3c7223 */ /* 0x040fe2000000002a */
[C---:B------:R-:W-:Y:S01]  /*6bc0*/  FFMA R69, R122.reuse, R67, R66 ;  /* 0x000000437a457223 */ /* 0x040fe20000000042 */
[C---:B------:R-:W-:Y:S01]  /*6bd0*/  FFMA R73, R122.reuse, R71, R70 ;  /* 0x000000477a497223 */ /* 0x040fe20000000046 */
[C---:B------:R-:W-:Y:S01]  /*6be0*/  FFMA R77, R122.reuse, R75, R74 ;  /* 0x0000004b7a4d7223 */ /* 0x040fe2000000004a */
[----:B------:R-:W-:Y:S01]  /*6bf0*/  FFMA R131, R122, R79, R78 ;  /* 0x0000004f7a837223 */ /* 0x000fe2000000004e */
[----:B------:R-:W-:Y:S04]  /*6c00*/  LDS.128 R40, [R116+0xa80] ;  /* 0x000a800074287984 */ /* 0x000fe80000000c00 */
[----:B------:R-:W4:Y:S01]  /*6c10*/  LDS R122, [R118+0x8c] ;  /* 0x00008c00767a7984 */ /* 0x000f220000000800 */
        /* <DEDUP_REMOVED lines=10> */
[----:B------:R-:W-:-:S03]  /*6cc0*/  FFMA R54, R133, R54, R53 ;  /* 0x0000003685367223 */ /* 0x000fc60000000035 */
[----:B------:R-:W-:Y:S01]  /*6cd0*/  FFMA R147, R133, R50, R44 ;  /* 0x0000003285937223 */ /* 0x000fe2000000002c */
[----:B----4-:R-:W-:Y:S02]  /*6ce0*/  FFMA R123, R122, R55, R54 ;  /* 0x000000377a7b7223 */ /* 0x010fe40000000036 */
[----:B------:R-:W1:Y:S01]  /*6cf0*/  LDS.128 R52, [R116+0xe80] ;  /* 0x000e800074347984 */ /* 0x000e620000000c00 */
[----:B0-----:R-:W-:Y:S01]  /*6d00*/  FFMA R45, R120, R36, R121 ;  /* 0x00000024782d7223 */ /* 0x001fe20000000079 */
[----:B------:R-:W-:-:S03]  /*6d10*/  FFMA R121, R122, R47, R46 ;  /* 0x0000002f7a797223 */ /* 0x000fc6000000002e */
[----:B------:R-:W-:Y:S02]  /*6d20*/  FFMA R36, R80, R37, R45 ;  /* 0x0000002550247223 */ /* 0x000fe4000000002d */
[----:B------:R-:W0:Y:S01]  /*6d30*/  LDS.128 R44, [R116+0xc80] ;  /* 0x000c8000742c7984 */ /* 0x000e220000000c00 */
[----:B------:R-:W-:Y:S01]  /*6d40*/  FFMA R151, R120, R40, R151 ;  /* 0x0000002878977223 */ /* 0x000fe20000000097 */
[----:B------:R-:W-:-:S03]  /*6d50*/  FFMA R36, R133, R38, R36 ;  /* 0x0000002685247223 */ /* 0x000fc60000000024 */
[----:B------:R-:W-:Y:S01]  /*6d60*/  FFMA R38, R80, R41, R151 ;  /* 0x0000002950267223 */ /* 0x000fe20000000097 */
[----:B------:R-:W-:-:S03]  /*6d70*/  FFMA R125, R122, R39, R36 ;  /* 0x000000277a7d7223 */ /* 0x000fc60000000024 */
        /* <DEDUP_REMOVED lines=10> */
[----:B------:R-:W-:-:S04]  /*6e20*/  FFMA R40, R133, R46, R40 ;  /* 0x0000002e85287223 */ /* 0x000fc80000000028 */
[----:B------:R-:W-:Y:S02]  /*6e30*/  FFMA R127, R122, R47, R40 ;  /* 0x0000002f7a7f7223 */ /* 0x000fe40000000028 */
[----:B------:R-:W0:Y:S04]  /*6e40*/  LDS.128 R40, [R116+0x1480] ;  /* 0x0014800074287984 */ /* 0x000e280000000c00 */
[----:B------:R-:W3:Y:S01]  /*6e50*/  LDS.128 R44, [R116+0x1680] ;  /* 0x00168000742c7984 */ /* 0x000ee20000000c00 */
[C---:B--2---:R-:W-:Y:S01]  /*6e60*/  FFMA R129, R120.reuse, R36, R129 ;  /* 0x0000002478817223 */ /* 0x044fe20000000081 */
[----:B-1----:R-:W-:-:S03]  /*6e70*/  FFMA R155, R120, R48, R155 ;  /* 0x00000030789b7223 */ /* 0x002fc6000000009b */
        /* <DEDUP_REMOVED lines=608> */
[----:B------:R-:W-:Y:S01]  /*9480*/  FFMA R61, R122, R59, R36 ;  /* 0x0000003b7a3d7223 */ /* 0x000fe20000000024 */
        /* <DEDUP_REMOVED lines=49> */
[----:B--2---:R-:W-:Y:S01]  /*97a0*/  FFMA R157, R120, R44, R157 ;  /* 0x0000002c789d7223 */ /* 0x004fe2000000009d */
[----:B------:R-:W-:Y:S01]  /*97b0*/  FFMA R123, R138, R83, R123 ;  /* 0x000000538a7b7223 */ /* 0x000fe2000000007b */
[----:B------:R-:W-:Y:S01]  /*97c0*/  LDS R129, [R118+0xd0] ;  /* 0x0000d00076817984 */ /* 0x000fe20000000800 */
[----:B---3--:R-:W-:Y:S01]  /*97d0*/  FFMA R135, R120, R40, R135 ;  /* 0x0000002878877223 */ /* 0x008fe20000000087 */
[C---:B------:R-:W-:Y:S01]  /*97e0*/  FFMA R36, R133.reuse, R38, R36 ;  /* 0x0000002685247223 */ /* 0x040fe20000000024 */
[C---:B------:R-:W-:Y:S02]  /*97f0*/  FFMA R38, R80.reuse, R49, R155 ;  /* 0x0000003150267223 */ /* 0x040fe4000000009b */
[----:B------:R-:W-:Y:S01]  /*9800*/  FFMA R40, R80, R41, R135 ;  /* 0x0000002950287223 */ /* 0x000fe20000000087 */
[----:B------:R-:W-:Y:S01]  /*9810*/  FFMA R128, R138, R39, R36 ;  /* 0x000000278a807223 */ /* 0x000fe20000000024 */
[----:B------:R-:W-:-:S02]  /*9820*/  FFMA R49, R133, R50, R38 ;  /* 0x0000003285317223 */ /* 0x000fc40000000026 */
[C---:B------:R-:W-:Y:S01]  /*9830*/  FFMA R40, R133.reuse, R42, R40 ;  /* 0x0000002a85287223 */ /* 0x040fe20000000028 */
[----:B------:R-:W-:Y:S01]  /*9840*/  FFMA R42, R80, R45, R157 ;  /* 0x0000002d502a7223 */ /* 0x000fe2000000009d */
[----:B------:R-:W0:Y:S02]  /*9850*/  LDS.128 R36, [R116+0x18c0] ;  /* 0x0018c00074247984 */ /* 0x000e240000000c00 */
        /* <DEDUP_REMOVED lines=72> */
[----:B0-----:R-:W-:Y:S02]  /*9ce0*/  FFMA R38, R120, R64, R69 ;  /* 0x0000004078267223 */ /* 0x001fe40000000045 */
[----:B------:R-:W0:Y:S02]  /*9cf0*/  LDS.128 R68, [R116+0x3ac0] ;  /* 0x003ac00074447984 */ /* 0x000e240000000c00 */
[----:B------:R-:W-:Y:S01]  /*9d00*/  FFMA R65, R80, R65, R38 ;  /* 0x0000004150417223 */ /* 0x000fe20000000026 */
[----:B0-----:R-:W-:-:S04]  /*9d10*/  FFMA R73, R120, R68, R73 ;  /* 0x0000004478497223 */ /* 0x001fc80000000049 */
[----:B------:R-:W-:Y:S02]  /*9d20*/  FFMA R38, R80, R69, R73 ;  /* 0x0000004550267223 */ /* 0x000fe40000000049 */
[----:B------:R-:W0:Y:S02]  /*9d30*/  LDS.128 R72, [R116+0x3cc0] ;  /* 0x003cc00074487984 */ /* 0x000e240000000c00 */
[----:B0-----:R-:W-:Y:S02]  /*9d40*/  FFMA R72, R120, R72, R77 ;  /* 0x0000004878487223 */ /* 0x001fe4000000004d */
[----:B------:R-:W0:Y:S01]  /*9d50*/  LDS.128 R76, [R116+0x3ec0] ;  /* 0x003ec000744c7984 */ /* 0x000e220000000c00 */
[C---:B------:R-:W-:Y:S01]  /*9d60*/  FFMA R53, R80.reuse, R53, R52 ;  /* 0x0000003550357223 */ /* 0x040fe20000000034 */
[C---:B------:R-:W-:Y:S01]  /*9d70*/  FFMA R64, R80.reuse, R61, R41 ;  /* 0x0000003d50407223 */ /* 0x040fe20000000029 */
[----:B------:R-:W-:Y:S01]  /*9d80*/  FFMA R73, R80, R73, R72 ;  /* 0x0000004950497223 */ /* 0x000fe20000000048 */
[----:B------:R-:W-:Y:S01]  /*9d90*/  FFMA R60, R133, R58, R36 ;  /* 0x0000003a853c7223 */ /* 0x000fe20000000024 */
[----:B------:R-:W-:-:S02]  /*9da0*/  FFMA R58, R138, R47, R46 ;  /* 0x0000002f8a3a7223 */ /* 0x000fc4000000002e */
[----:B------:R-:W1:Y:S01]  /*9db0*/  LDS.128 R44, [R116+0x2d0] ;  /* 0x0002d000742c7984 */ /* 0x000e620000000c00 */
[----:B------:R-:W-:-:S03]  /*9dc0*/  FFMA R56, R138, R51, R50 ;  /* 0x000000338a387223 */ /* 0x000fc60000000032 */
[----:B------:R-:W2:Y:S01]  /*9dd0*/  LDS.128 R48, [R116+0x6d0] ;  /* 0x0006d00074307984 */ /* 0x000ea20000000c00 */
[----:B0-----:R-:W-:-:S04]  /*9de0*/  FFMA R131, R120, R76, R131 ;  /* 0x0000004c78837223 */ /* 0x001fc80000000083 */
[----:B------:R-:W-:-:S04]  /*9df0*/  FFMA R80, R80, R77, R131 ;  /* 0x0000004d50507223 */ /* 0x000fc80000000083 */
[C---:B------:R-:W-:Y:S02]  /*9e00*/  FFMA R78, R133.reuse, R78, R80 ;  /* 0x0000004e854e7223 */ /* 0x040fe40000000050 */
[----:B------:R-:W0:Y:S01]  /*9e10*/  LDS.128 R80, [R116+0xd0] ;  /* 0x0000d00074507984 */ /* 0x000e220000000c00 */
[----:B------:R-:W-:Y:S01]  /*9e20*/  FFMA R36, R133, R66, R65 ;  /* 0x0000004285247223 */ /* 0x000fe20000000041 */
[----:B-1----:R-:W-:-:S03]  /*9e30*/  FFMA R44, R129, R44, R122 ;  /* 0x0000002c812c7223 */ /* 0x002fc6000000007a */
[C---:B------:R-:W-:Y:S01]  /*9e40*/  FFMA R69, R138.reuse, R67, R36 ;  /* 0x000000438a457223 */ /* 0x040fe20000000024 */
[----:B------:R-:W-:Y:S01]  /*9e50*/  FFMA R70, R133, R70, R38 ;  /* 0x0000004685467223 */ /* 0x000fe20000000026 */
[----:B------:R-:W-:Y:S01]  /*9e60*/  FFMA R66, R138, R39, R37 ;  /* 0x000000278a427223 */ /* 0x000fe20000000025 */
[----:B------:R-:W-:-:S04]  /*9e70*/  FFMA R45, R150, R45, R44 ;  /* 0x0000002d962d7223 */ /* 0x000fc8000000002c */
[----:B------:R-:W-:Y:S01]  /*9e80*/  FFMA R46, R139, R46, R45 ;  /* 0x0000002e8b2e7223 */ /* 0x000fe2000000002d */
[----:B--2---:R-:W-:Y:S02]  /*9e90*/  FFMA R45, R129, R48, R132 ;  /* 0x00000030812d7223 */ /* 0x004fe40000000084 */
[----:B------:R-:W1:Y:S01]  /*9ea0*/  LDS R132, [R118+0xdc] ;  /* 0x0000dc0076847984 */ /* 0x000e620000000800 */
[----:B0-----:R-:W-:-:S04]  /*9eb0*/  FFMA R123, R80, R129, R123 ;  /* 0x00000081507b7223 */ /* 0x001fc8000000007b */
[----:B------:R-:W-:-:S04]  /*9ec0*/  FFMA R36, R150, R81, R123 ;  /* 0x0000005196247223 */ /* 0x000fc8000000007b */
[----:B------:R-:W-:Y:S02]  /*9ed0*/  FFMA R81, R139, R82, R36 ;  /* 0x000000528b517223 */ /* 0x000fe40000000024 */
[----:B------:R-:W0:Y:S01]  /*9ee0*/  LDS.128 R36, [R116+0x8d0] ;  /* 0x0008d00074247984 */ /* 0x000e220000000c00 */
[----:B------:R-:W-:-:S04]  /*9ef0*/  FFMA R54, R133, R54, R53 ;  /* 0x0000003685367223 */ /* 0x000fc80000000035 */
[----:B------:R-:W-:Y:S02]  /*9f00*/  FFMA R57, R138, R55, R54 ;  /* 0x000000378a397223 */ /* 0x000fe40000000036 */
[----:B------:R-:W2:Y:S01]  /*9f10*/  LDS.128 R52, [R116+0x4d0] ;  /* 0x0004d00074347984 */ /* 0x000ea20000000c00 */
[----:B------:R-:W-:Y:S01]  /*9f20*/  FFMA R64, R133, R62, R64 ;  /* 0x0000003e85407223 */ /* 0x000fe20000000040 */
[----:B------:R-:W-:Y:S01]  /*9f30*/  FFMA R44, R150, R49, R45 ;  /* 0x00000031962c7223 */ /* 0x000fe2000000002d */
[----:B------:R-:W-:Y:S02]  /*9f40*/  FFMA R62, R138, R43, R42 ;  /* 0x0000002b8a3e7223 */ /* 0x000fe4000000002a */
[----:B------:R-:W3:Y:S01]  /*9f50*/  LDS.128 R40, [R116+0xad0] ;  /* 0x000ad00074287984 */ /* 0x000ee20000000c00 */
[----:B-1----:R-:W-:Y:S01]  /*9f60*/  FFMA R141, R132, R47, R46 ;  /* 0x0000002f848d7223 */ /* 0x002fe2000000002e */
[----:B------:R-:W-:Y:S01]  /*9f70*/  FFMA R49, R139, R50, R44 ;  /* 0x000000328b317223 */ /* 0x000fe2000000002c */
[----:B0-----:R-:W-:-:S04]  /*9f80*/  FFMA R45, R129, R36, R126 ;  /* 0x00000024812d7223 */ /* 0x001fc8000000007e */
[----:B------:R-:W-:Y:S02]  /*9f90*/  FFMA R36, R150, R37, R45 ;  /* 0x0000002596247223 */ /* 0x000fe4000000002d */
[----:B------:R-:W0:Y:S01]  /*9fa0*/  LDS.128 R44, [R116+0xcd0] ;  /* 0x000cd000742c7984 */ /* 0x000e220000000c00 */
[----:B--2---:R-:W-:-:S04]  /*9fb0*/  FFMA R52, R129, R52, R121 ;  /* 0x0000003481347223 */ /* 0x004fc80000000079 */
[----:B------:R-:W-:Y:S01]  /*9fc0*/  FFMA R53, R150, R53, R52 ;  /* 0x0000003596357223 */ /* 0x000fe20000000034 */
[----:B---3--:R-:W-:-:S03]  /*9fd0*/  FFMA R37, R129, R40, R164 ;  /* 0x0000002881257223 */ /* 0x008fc600000000a4 */
[C---:B------:R-:W-:Y:S01]  /*9fe0*/  FFMA R54, R139.reuse, R54, R53 ;  /* 0x000000368b367223 */ /* 0x040fe20000000035 */
[C---:B------:R-:W-:Y:S01]  /*9ff0*/  FFMA R36, R139.reuse, R38, R36 ;  /* 0x000000268b247223 */ /* 0x040fe20000000024 */
[----:B------:R-:W-:Y:S02]  /*a000*/  FFMA R38, R150, R41, R37 ;  /* 0x0000002996267223 */ /* 0x000fe40000000025 */
[C---:B------:R-:W-:Y:S02]  /*a010*/  FFMA R136, R132.reuse, R55, R54 ;  /* 0x0000003784887223 */ /* 0x040fe40000000036 */
[----:B------:R-:W1:Y:S01]  /*a020*/  LDS.128 R52, [R116+0xed0] ;  /* 0x000ed00074347984 */ /* 0x000e620000000c00 */
[----:B------:R-:W-:Y:S01]  /*a030*/  FFMA R127, R132, R39, R36 ;  /* 0x00000027847f7223 */ /* 0x000fe20000000024 */
[----:B------:R-:W-:Y:S01]  /*a040*/  FFMA R137, R139, R42, R38 ;  /* 0x0000002a8b897223 */ /* 0x000fe20000000026 */
[----:B0-----:R-:W-:-:S04]  /*a050*/  FFMA R37, R129, R44, R130 ;  /* 0x0000002c81257223 */ /* 0x001fc80000000082 */
[----:B------:R-:W-:Y:S02]  /*a060*/  FFMA R40, R150, R45, R37 ;  /* 0x0000002d96287223 */ /* 0x000fe40000000025 */
[----:B------:R-:W0:Y:S01]  /*a070*/  LDS.128 R36, [R116+0x10d0] ;  /* 0x0010d00074247984 */ /* 0x000e220000000c00 */
[----:B------:R-:W-:Y:S01]  /*a080*/  FFMA R82, R132, R51, R49 ;  /* 0x0000003384527223 */ /* 0x000fe20000000031 */
[----:B------:R-:W-:Y:S02]  /*a090*/  FFMA R40, R139, R46, R40 ;  /* 0x0000002e8b287223 */ /* 0x000fe40000000028 */
[----:B------:R-:W2:Y:S01]  /*a0a0*/  LDS.128 R48, [R116+0x12d0] ;  /* 0x0012d00074307984 */ /* 0x000ea20000000c00 */
[----:B-1----:R-:W-:-:S04]  /*a0b0*/  FFMA R41, R129, R52, R134 ;  /* 0x0000003481297223 */ /* 0x002fc80000000086 */
[----:B------:R-:W-:Y:S01]  /*a0c0*/  FFMA R42, R150, R53, R41 ;  /* 0x00000035962a7223 */ /* 0x000fe20000000029 */
[C---:B------:R-:W-:Y:S01]  /*a0d0*/  FFMA R137, R132.reuse, R43, R137 ;  /* 0x0000002b84897223 */ /* 0x040fe20000000089 */
[----:B------:R-:W-:Y:S02]  /*a0e0*/  FFMA R134, R132, R47, R40 ;  /* 0x0000002f84867223 */ /* 0x000fe40000000028 */
[----:B------:R-:W-:Y:S01]  /*a0f0*/  FFMA R53, R139, R54, R42 ;  /* 0x000000368b357223 */ /* 0x000fe2000000002a */
[----:B------:R-:W-:Y:S01]  /*a100*/  LDS.128 R44, [R116+0x16d0] ;  /* 0x0016d000742c7984 */ /* 0x000fe20000000c00 */
[----:B0-----:R-:W-:-:S04]  /*a110*/  FFMA R41, R129, R36, R128 ;  /* 0x0000002481297223 */ /* 0x001fc80000000080 */
[----:B------:R-:W-:Y:S02]  /*a120*/  FFMA R36, R150, R37, R41 ;  /* 0x0000002596247223 */ /* 0x000fe40000000029 */
[----:B------:R-:W0:Y:S01]  /*a130*/  LDS.128 R40, [R116+0x14d0] ;  /* 0x0014d00074287984 */ /* 0x000e220000000c00 */
[----:B--2---:R-:W-:Y:S01]  /*a140*/  FFMA R37, R129, R48, R162 ;  /* 0x0000003081257223 */ /* 0x004fe200000000a2 */
[----:B------:R-:W-:-:S03]  /*a150*/  FFMA R36, R139, R38, R36 ;  /* 0x000000268b247223 */ /* 0x000fc60000000024 */
[----:B------:R-:W-:Y:S01]  /*a160*/  FFMA R38, R150, R49, R37 ;  /* 0x0000003196267223 */ /* 0x000fe20000000025 */
[----:B------:R-:W-:-:S03]  /*a170*/  FFMA R125, R132, R39, R36 ;  /* 0x00000027847d7223 */ /* 0x000fc60000000024 */
[----:B------:R-:W-:Y:S01]  /*a180*/  FFMA R135, R139, R50, R38 ;  /* 0x000000328b877223 */ /* 0x000fe20000000026 */
[----:B0-----:R-:W-:-:S04]  /*a190*/  FFMA R37, R129, R40, R148 ;  /* 0x0000002881257223 */ /* 0x001fc80000000094 */
[----:B------:R-:W-:Y:S02]  /*a1a0*/  FFMA R40, R150, R41, R37 ;  /* 0x0000002996287223 */ /* 0x000fe40000000025 */
[----:B------:R-:W0:Y:S01]  /*a1b0*/  LDS.128 R36, [R116+0x18d0] ;  /* 0x0018d00074247984 */ /* 0x000e220000000c00 */
[----:B------:R-:W-:Y:S01]  /*a1c0*/  FFMA R41, R129, R44, R160 ;  /* 0x0000002c81297223 */ /* 0x000fe200000000a0 */
        /* <DEDUP_REMOVED lines=54> */
[C---:B------:R-:W-:Y:S01]  /*a530*/  FFMA R120, R132.reuse, R55, R53 ;  /* 0x0000003784787223 */ /* 0x040fe20000000035 */
[----:B------:R-:W-:Y:S01]  /*a540*/  FFMA R83, R132, R51, R48 ;  /* 0x0000003384537223 */ /* 0x000fe20000000030 */
        /* <DEDUP_REMOVED lines=31> */
[----:B------:R-:W-:Y:S01]  /*a740*/  FFMA R56, R150, R61, R37 ;  /* 0x0000003d96387223 */ /* 0x000fe20000000025 */
[----:B0-----:R-:W-:Y:S02]  /*a750*/  FFMA R37, R129, R68, R72 ;  /* 0x0000004481257223 */ /* 0x001fe40000000048 */
[----:B------:R-:W0:Y:S01]  /*a760*/  LDS.128 R72, [R116+0x3cd0] ;  /* 0x003cd00074487984 */ /* 0x000e220000000c00 */
[----:B------:R-:W-:Y:S01]  /*a770*/  FFMA R138, R138, R79, R78 ;  /* 0x0000004f8a8a7223 */ /* 0x000fe2000000004e */
[C---:B------:R-:W-:Y:S01]  /*a780*/  FFMA R65, R150.reuse, R65, R64 ;  /* 0x0000004196417223 */ /* 0x040fe20000000040 */
[----:B------:R-:W-:Y:S01]  /*a790*/  FFMA R36, R150, R69, R37 ;  /* 0x0000004596247223 */ /* 0x000fe20000000025 */
[----:B------:R-:W-:Y:S02]  /*a7a0*/  LDS R64, [R118+0xe4] ;  /* 0x0000e40076407984 */ /* 0x000fe40000000800 */
[C---:B------:R-:W-:Y:S01]  /*a7b0*/  FFMA R66, R139.reuse, R66, R65 ;  /* 0x000000428b427223 */ /* 0x040fe20000000041 */
[----:B------:R-:W-:Y:S01]  /*a7c0*/  FFMA R49, R139, R70, R36 ;  /* 0x000000468b317223 */ /* 0x000fe20000000024 */
[----:B------:R-:W-:Y:S04]  /*a7d0*/  LDS R65, [R118+0xe0] ;  /* 0x0000e00076417984 */ /* 0x000fe80000000800 */
[----:B------:R-:W-:Y:S01]  /*a7e0*/  LDS.128 R36, [R116+0xe0] ;  /* 0x0000e00074247984 */ /* 0x000fe20000000c00 */
[----:B0-----:R-:W-:-:S03]  /*a7f0*/  FFMA R72, R129, R72, R76 ;  /* 0x0000004881487223 */ /* 0x001fc6000000004c */
[----:B------:R-:W0:Y:S01]  /*a800*/  LDS.128 R76, [R116+0x3ed0] ;  /* 0x003ed000744c7984 */ /* 0x000e220000000c00 */
[----:B------:R-:W-:Y:S01]  /*a810*/  FFMA R73, R150, R73, R72 ;  /* 0x0000004996497223 */ /* 0x000fe20000000048 */
[C---:B------:R-:W-:Y:S02]  /*a820*/  FFMA R72, R132.reuse, R43, R42 ;  /* 0x0000002b84487223 */ /* 0x040fe4000000002a */
[----:B------:R-:W1:Y:S01]  /*a830*/  LDS.128 R40, [R116+0x2e0] ;  /* 0x0002e00074287984 */ /* 0x000e620000000c00 */
[C---:B------:R-:W-:Y:S01]  /*a840*/  FFMA R54, R139.reuse, R54, R53 ;  /* 0x000000368b367223 */ /* 0x040fe20000000035 */
[C---:B------:R-:W-:Y:S01]  /*a850*/  FFMA R56, R139.reuse, R62, R56 ;  /* 0x0000003e8b387223 */ /* 0x040fe20000000038 */
[----:B------:R-:W-:Y:S01]  /*a860*/  FFMA R74, R139, R74, R73 ;  /* 0x0000004a8b4a7223 */ /* 0x000fe20000000049 */
[----:B------:R-:W-:Y:S01]  /*a870*/  FFMA R70, R132, R47, R46 ;  /* 0x0000002f84467223 */ /* 0x000fe2000000002e */
[----:B0-----:R-:W-:-:S04]  /*a880*/  FFMA R129, R129, R76, R138 ;  /* 0x0000004c81817223 */ /* 0x001fc8000000008a */
[----:B------:R-:W-:-:S04]  /*a890*/  FFMA R150, R150, R77, R129 ;  /* 0x0000004d96967223 */ /* 0x000fc80000000081 */
[----:B------:R-:W-:Y:S01]  /*a8a0*/  FFMA R78, R139, R78, R150 ;  /* 0x0000004e8b4e7223 */ /* 0x000fe20000000096 */
[----:B------:R-:W-:Y:S01]  /*a8b0*/  FFMA R139, R132, R51, R45 ;  /* 0x00000033848b7223 */ /* 0x000fe2000000002d */
[----:B------:R-:W-:Y:S01]  /*a8c0*/  FFMA R51, R36, R65, R81 ;  /* 0x0000004124337223 */ /* 0x000fe20000000051 */
[----:B------:R-:W-:Y:S04]  /*a8d0*/  LDS.128 R44, [R116+0x4e0] ;  /* 0x0004e000742c7984 */ /* 0x000fe80000000c00 */
[----:B------:R-:W0:Y:S01]  /*a8e0*/  LDS R81, [R118+0xe8] ;  /* 0x0000e80076517984 */ /* 0x000e220000000800 */
[C---:B------:R-:W-:Y:S01]  /*a8f0*/  FFMA R62, R132.reuse, R59, R58 ;  /* 0x0000003b843e7223 */ /* 0x040fe2000000003a */
[----:B-1----:R-:W-:Y:S01]  /*a900*/  FFMA R40, R65, R40, R141 ;  /* 0x0000002841287223 */ /* 0x002fe2000000008d */
[C---:B------:R-:W-:Y:S01]  /*a910*/  FFMA R143, R132.reuse, R55, R54 ;  /* 0x00000037848f7223 */ /* 0x040fe20000000036 */
[----:B------:R-:W-:Y:S01]  /*a920*/  FFMA R59, R132, R71, R49 ;  /* 0x00000047843b7223 */ /* 0x000fe20000000031 */
[C---:B------:R-:W-:Y:S01]  /*a930*/  FFMA R36, R64.reuse, R37, R51 ;  /* 0x0000002540247223 */ /* 0x040fe20000000033 */
[----:B------:R-:W-:Y:S01]  /*a940*/  LDS.128 R52, [R116+0xae0] ;  /* 0x000ae00074347984 */ /* 0x000fe20000000c00 */
[----:B------:R-:W-:-:S03]  /*a950*/  FFMA R41, R64, R41, R40 ;  /* 0x0000002940297223 */ /* 0x000fc60000000028 */
[----:B------:R-:W1:Y:S01]  /*a960*/  LDS.128 R48, [R116+0x8e0] ;  /* 0x0008e00074307984 */ /* 0x000e620000000c00 */
[----:B0-----:R-:W-:-:S04]  /*a970*/  FFMA R42, R81, R42, R41 ;  /* 0x0000002a512a7223 */ /* 0x001fc80000000029 */
        /* <DEDUP_REMOVED lines=8> */
[C---:B-1----:R-:W-:Y:S01]  /*aa00*/  FFMA R48, R65.reuse, R48, R127 ;  /* 0x0000003041307223 */ /* 0x042fe2000000007f */
[----:B------:R-:W-:-:S03]  /*aa10*/  FFMA R52, R65, R52, R137 ;  /* 0x0000003441347223 */ /* 0x000fc60000000089 */
[C---:B------:R-:W-:Y:S01]  /*aa20*/  FFMA R49, R64.reuse, R49, R48 ;  /* 0x0000003140317223 */ /* 0x040fe20000000030 */
[----:B------:R-:W-:-:S03]  /*aa30*/  FFMA R53, R64, R53, R52 ;  /* 0x0000003540357223 */ /* 0x000fc60000000034 */
[C---:B------:R-:W-:Y:S01]  /*aa40*/  FFMA R50, R81.reuse, R50, R49 ;  /* 0x0000003251327223 */ /* 0x040fe20000000031 */
[----:B------:R-:W-:Y:S01]  /*aa50*/  FFMA R54, R81, R54, R53 ;  /* 0x0000003651367223 */ /* 0x000fe20000000035 */
[C---:B------:R-:W-:Y:S01]  /*aa60*/  FFMA R56, R132.reuse, R63, R56 ;  /* 0x0000003f84387223 */ /* 0x040fe20000000038 */
[----:B------:R-:W-:Y:S01]  /*aa70*/  FFMA R58, R132, R75, R74 ;  /* 0x0000004b843a7223 */ /* 0x000fe2000000004a */
[C---:B------:R-:W-:Y:S01]  /*aa80*/  FFMA R68, R60.reuse, R47, R45 ;  /* 0x0000002f3c447223 */ /* 0x040fe2000000002d */
[C---:B------:R-:W-:Y:S01]  /*aa90*/  FFMA R75, R60.reuse, R55, R54 ;  /* 0x000000373c4b7223 */ /* 0x040fe20000000036 */
[----:B------:R-:W1:Y:S04]  /*aaa0*/  LDS.128 R44, [R116+0xee0] ;  /* 0x000ee000742c7984 */ /* 0x000e680000000c00 */
[----:B------:R-:W3:Y:S01]  /*aab0*/  LDS.128 R52, [R116+0x12e0] ;  /* 0x0012e00074347984 */ /* 0x000ee20000000c00 */
[----:B0-----:R-:W-:Y:S01]  /*aac0*/  FFMA R63, R65, R40, R82 ;  /* 0x00000028413f7223 */ /* 0x001fe20000000052 */
[----:B------:R-:W-:-:S02]  /*aad0*/  FFMA R82, R60, R51, R50 ;  /* 0x000000333c527223 */ /* 0x000fc40000000032 */
[----:B------:R-:W0:Y:S01]  /*aae0*/  LDS.128 R48, [R116+0x10e0] ;  /* 0x0010e00074307984 */ /* 0x000e220000000c00 */
[----:B------:R-:W-:-:S04]  /*aaf0*/  FFMA R40, R64, R41, R63 ;  /* 0x0000002940287223 */ /* 0x000fc8000000003f */
[----:B------:R-:W-:Y:S01]  /*ab00*/  FFMA R129, R81, R42, R40 ;  /* 0x0000002a51817223 */ /* 0x000fe20000000028 */
[----:B--2---:R-:W-:-:S03]  /*ab10*/  FFMA R41, R65, R36, R134 ;  /* 0x0000002441297223 */ /* 0x004fc60000000086 */
[----:B------:R-:W-:Y:S01]  /*ab20*/  FFMA R129, R60, R43, R129 ;  /* 0x0000002b3c817223 */ /* 0x000fe20000000081 */
[----:B------:R-:W-:Y:S02]  /*ab30*/  FFMA R36, R64, R37, R41 ;  /* 0x0000002540247223 */ /* 0x000fe40000000029 */
[----:B------:R-:W2:Y:S02]  /*ab40*/  LDS.128 R40, [R116+0x14e0] ;  /* 0x0014e00074287984 */ /* 0x000ea40000000c00 */
[----:B------:R-:W-:Y:S01]  /*ab50*/  FFMA R37, R81, R38, R36 ;  /* 0x0000002651257223 */ /* 0x000fe20000000024 */
[C---:B-1----:R-:W-:Y:S01]  /*ab60*/  FFMA R63, R65.reuse, R44, R80 ;  /* 0x0000002c413f7223 */ /* 0x042fe20000000050 */
[----:B---3--:R-:W-:-:S03]  /*ab70*/  FFMA R52, R65, R52, R135 ;  /* 0x0000003441347223 */ /* 0x008fc60000000087 */
[C---:B------:R-:W-:Y:S01]  /*ab80*/  FFMA R36, R64.reuse, R45, R63 ;  /* 0x0000002d40247223 */ /* 0x040fe2000000003f */
[----:B------:R-:W-:-:S03]  /*ab90*/  FFMA R53, R64, R53, R52 ;  /* 0x0000003540357223 */ /* 0x000fc60000000034 */
[----:B------:R-:W-:Y:S01]  /*aba0*/  FFMA R127, R81, R46, R36 ;  /* 0x0000002e517f7223 */ /* 0x000fe20000000024 */
[----:B0-----:R-:W-:-:S04]  /*abb0*/  FFMA R48, R65, R48, R125 ;  /* 0x0000003041307223 */ /* 0x001fc8000000007d */
[----:B------:R-:W-:Y:S01]  /*abc0*/  FFMA R49, R64, R49, R48 ;  /* 0x0000003140317223 */ /* 0x000fe20000000030 */
[----:B------:R-:W-:-:S03]  /*abd0*/  FFMA R54, R81, R54, R53 ;  /* 0x0000003651367223 */ /* 0x000fc60000000035 */
[----:B------:R-:W-:Y:S01]  /*abe0*/  FFMA R50, R81, R50, R49 ;  /* 0x0000003251327223 */ /* 0x000fe20000000031 */
[C---:B------:R-:W-:Y:S01]  /*abf0*/  FFMA R127, R60.reuse, R47, R127 ;  /* 0x0000002f3c7f7223 */ /* 0x040fe2000000007f */
[C---:B------:R-:W-:Y:S01]  /*ac00*/  FFMA R73, R60.reuse, R55, R54 ;  /* 0x000000373c497223 */ /* 0x040fe20000000036 */
[----:B------:R-:W0:Y:S01]  /*ac10*/  LDS.128 R44, [R116+0x16e0] ;  /* 0x0016e000742c7984 */ /* 0x000e220000000c00 */
[----:B------:R-:W-:Y:S01]  /*ac20*/  FFMA R80, R60, R51, R50 ;  /* 0x000000333c507223 */ /* 0x000fe20000000032 */
[----:B------:R-:W-:Y:S02]  /*ac30*/  FFMA R57, R132, R67, R66 ;  /* 0x0000004384397223 */ /* 0x000fe40000000042 */
[----:B------:R-:W1:Y:S01]  /*ac40*/  LDS.128 R48, [R116+0x18e0] ;  /* 0x0018e00074307984 */ /* 0x000e620000000c00 */
[----:B------:R-:W-:-:S03]  /*ac50*/  FFMA R66, R60, R39, R37 ;  /* 0x000000273c427223 */ /* 0x000fc60000000025 */
[----:B------:R-:W3:Y:S01]  /*ac60*/  LDS.128 R52, [R116+0x1ae0] ;  /* 0x001ae00074347984 */ /* 0x000ee20000000c00 */
[----:B--2---:R-:W-:-:S04]  /*ac70*/  FFMA R37, R65, R40, R130 ;  /* 0x0000002841257223 */ /* 0x004fc80000000082 */
[----:B------:R-:W-:-:S04]  /*ac80*/  FFMA R36, R64, R41, R37 ;  /* 0x0000002940247223 */ /* 0x000fc80000000025 */
[----:B------:R-:W-:Y:S02]  /*ac90*/  FFMA R125, R81, R42, R36 ;  /* 0x0000002a517d7223 */ /* 0x000fe40000000024 */
[----:B------:R-:W2:Y:S01]  /*aca0*/  LDS.128 R36, [R116+0x1ce0] ;  /* 0x001ce00074247984 */ /* 0x000ea20000000c00 */
[----:B------:R-:W-:Y:S01]  /*acb0*/  FFMA R79, R132, R79, R78 ;  /* 0x0000004f844f7223 */ /* 0x000fe2000000004e */
[----:B------:R-:W-:Y:S01]  /*acc0*/  FFMA R125, R60, R43, R125 ;  /* 0x0000002b3c7d7223 */ /* 0x000fe2000000007d */
[C---:B0-----:R-:W-:Y:S01]  /*acd0*/  FFMA R41, R65.reuse, R44, R126 ;  /* 0x0000002c41297223 */ /* 0x041fe2000000007e */
[----:B-1----:R-:W-:-:S03]  /*ace0*/  FFMA R48, R65, R48, R123 ;  /* 0x0000003041307223 */ /* 0x002fc6000000007b */
        /* <DEDUP_REMOVED lines=9> */
[----:B------:R-:W0:Y:S01]  /*ad80*/  LDS.128 R44, [R116+0x1ee0] ;  /* 0x001ee000742c7984 */ /* 0x000e220000000c00 */
[----:B------:R-:W-:Y:S01]  /*ad90*/  FFMA R71, R60, R55, R54 ;  /* 0x000000373c477223 */ /* 0x000fe20000000036 */
[----:B--2---:R-:W-:Y:S02]  /*ada0*/  FFMA R43, R65, R36, R128 ;  /* 0x00000024412b7223 */ /* 0x004fe40000000080 */
[----:B------:R-:W1:Y:S04]  /*adb0*/  LDS.128 R48, [R116+0x20e0] ;  /* 0x0020e00074307984 */ /* 0x000e680000000c00 */
[----:B------:R-:W2:Y:S01]  /*adc0*/  LDS.128 R52, [R116+0x22e0] ;  /* 0x0022e00074347984 */ /* 0x000ea20000000c00 */
[----:B------:R-:W-:-:S03]  /*add0*/  FFMA R36, R64, R37, R43 ;  /* 0x0000002540247223 */ /* 0x000fc6000000002b */
[----:B------:R-:W3:Y:S01]  /*ade0*/  LDS.128 R40, [R116+0x24e0] ;  /* 0x0024e00074287984 */ /* 0x000ee20000000c00 */
[----:B------:R-:W-:-:S03]  /*adf0*/  FFMA R123, R81, R38, R36 ;  /* 0x00000026517b7223 */ /* 0x000fc60000000024 */
[----:B------:R-:W-:Y:S01]  /*ae00*/  LDS R128, [R118+0xfc] ;  /* 0x0000fc0076807984 */ /* 0x000fe20000000800 */
[----:B------:R-:W-:Y:S01]  /*ae10*/  FFMA R123, R60, R39, R123 ;  /* 0x000000273c7b7223 */ /* 0x000fe2000000007b */
[C---:B0-----:R-:W-:Y:S01]  /*ae20*/  FFMA R37, R65.reuse, R44, R122 ;  /* 0x0000002c41257223 */ /* 0x041fe2000000007a */
[----:B-1----:R-:W-:-:S03]  /*ae30*/  FFMA R48, R65, R48, R121 ;  /* 0x0000003041307223 */ /* 0x002fc60000000079 */
        /* <DEDUP_REMOVED lines=82> */
[----:B------:R-:W-:-:S03]  /*b360*/  FFMA R79, R60, R51, R50 ;  /* 0x000000333c4f7223 */ /* 0x000fc60000000032 */
[----:B------:R-:W2:Y:S01]  /*b370*/  LDS.128 R48, [R116+0x4f0] ;  /* 0x0004f00074307984 */ /* 0x000ea20000000c00 */
[----:B------:R-:W-:-:S03]  /*b380*/  FFMA R56, R60, R39, R37 ;  /* 0x000000273c387223 */ /* 0x000fc60000000025 */
[----:B------:R-:W3:Y:S01]  /*b390*/  LDS.128 R36, [R116+0xf0] ;  /* 0x0000f00074247984 */ /* 0x000ee20000000c00 */
[----:B0-----:R-:W-:-:S04]  /*b3a0*/  FFMA R52, R65, R52, R129 ;  /* 0x0000003441347223 */ /* 0x001fc80000000081 */
[----:B-1----:R-:W-:Y:S01]  /*b3b0*/  FFMA R53, R64, R53, R52 ;  /* 0x0000003540357223 */ /* 0x002fe20000000034 */
[----:B--2---:R-:W-:-:S03]  /*b3c0*/  FFMA R48, R65, R48, R68 ;  /* 0x0000003041307223 */ /* 0x004fc60000000044 */
[----:B------:R-:W-:Y:S01]  /*b3d0*/  FFMA R54, R131, R54, R53 ;  /* 0x0000003683367223 */ /* 0x000fe20000000035 */
[----:B---3--:R-:W-:Y:S01]  /*b3e0*/  FFMA R61, R36, R65, R61 ;  /* 0x00000041243d7223 */ /* 0x008fe2000000003d */
[----:B------:R-:W-:Y:S02]  /*b3f0*/  FFMA R49, R64, R49, R48 ;  /* 0x0000003140317223 */ /* 0x000fe40000000030 */
[----:B------:R-:W-:Y:S02]  /*b400*/  FFMA R129, R128, R55, R54 ;  /* 0x0000003780817223 */ /* 0x000fe40000000036 */
        /* <DEDUP_REMOVED lines=10> */
[C---:B------:R-:W-:Y:S02]  /*b4b0*/  FFMA R137, R131.reuse, R46, R44 ;  /* 0x0000002e83897223 */ /* 0x040fe4000000002c */
[C---:B------:R-:W-:Y:S02]  /*b4c0*/  FFMA R77, R128.reuse, R43, R42 ;  /* 0x0000002b804d7223 */ /* 0x040fe4000000002a */
        /* <DEDUP_REMOVED lines=205> */
.L_x_3:
        /* <DEDUP_REMOVED lines=102> */
.L_x_5:
        /* <DEDUP_REMOVED lines=16> */
.L_x_7:


//--------------------- .nv.shared._Z21matmul_shmem_3_kernelILi64ELi2EffEvPKT1_S2_PS0_i --------------------------
	.section	.nv.shared._Z21matmul_shmem_3_kernelILi64ELi2EffEvPKT1_S2_PS0_i,"aw",@nobits
	.sectionflags	@""
	.align	16
	.zero		1024


//--------------------- .nv.shared.reserved.0     --------------------------
	.section	.nv.shared.reserved.0,"aw",@nobits
	.weak		__nv_reservedSMEM_offset_0_alias
	.size		__nv_reservedSMEM_offset_0_alias, 0, 64
	.other		__nv_reservedSMEM_offset_0_alias,@"STO_CUDA_RESERVED_SHARED STV_DEFAULT"
__nv_reservedSMEM_offset_0_alias:
	.zero		0
	.zero		64


//--------------------- .nv.shared._Z21matmul_shmem_2_kernelILi64ELi2EffEvPKT1_S2_PS0_i --------------------------
	.section	.nv.shared._Z21matmul_shmem_2_kernelILi64ELi2EffEvPKT1_S2_PS0_i,"aw",@nobits
	.sectionflags	@""
	.align	16
.nv.shared._Z21matmul_shmem_2_kernelILi64ELi2EffEvPKT1_S2_PS0_i:
	.zero		34048


//--------------------- .nv.constant0._Z21matmul_shmem_3_kernelILi64ELi2EffEvPKT1_S2_PS0_i --------------------------
	.section	.nv.constant0._Z21matmul_shmem_3_kernelILi64ELi2EffEvPKT1_S2_PS0_i,"a",@progbits
	.sectionflags	@""
	.align	4
.nv.constant0._Z21matmul_shmem_3_kernelILi64ELi2EffEvPKT1_S2_PS0_i:
	.zero		924


//--------------------- .nv.constant0._Z21matmul_shmem_2_kernelILi64ELi2EffEvPKT1_S2_PS0_i --------------------------
	.section	.nv.constant0._Z21matmul_shmem_2_kernelILi64ELi2EffEvPKT1_S2_PS0_i,"a",@progbits
	.sectionflags	@""
	.align	4
.nv.constant0._Z21matmul_shmem_2_kernelILi64ELi2EffEvPKT1_S2_PS0_i:
	.zero		924


//--------------------- SYMBOLS --------------------------

	.type		.nv.reservedSmem.offset0,@object
	.size		.nv.reservedSmem.offset0,0x4
	.type		.nv.reservedSmem.cap,@object
	.size		.nv.reservedSmem.cap,0x4
